// auto-generated by cutlass_sweep.epilogue — config: {"arch": "sm_90", "cluster_m": 1, "cluster_n": 1, "dtype": "e4m3", "fusion": "sigmoid", "tile_k": 64, "tile_m": 256, "tile_n": 64}
#include "cutlass/cutlass.h"
#include "cutlass/gemm/collective/collective_builder.hpp"
#include "cutlass/gemm/device/gemm_universal_adapter.h"
#include "cutlass/gemm/kernel/gemm_universal.hpp"
#include "cutlass/epilogue/collective/collective_builder.hpp"
#include "cutlass/epilogue/fusion/operations.hpp"
#include "cutlass/epilogue/thread/activation.h"

using Elem = cutlass::float_e4m3_t;
using Acc  = float;
using TileShape    = cute::Shape<cute::_256, cute::_64, cute::_64>;
using ClusterShape = cute::Shape<cute::_1, cute::_1, cute::_1>;
using FusionOp     = cutlass::epilogue::fusion::LinCombEltAct<cutlass::epilogue::thread::Sigmoid, Elem, Acc>;

using CollectiveEpilogue = typename cutlass::epilogue::collective::CollectiveBuilder<
    cutlass::arch::Sm90, cutlass::arch::OpClassTensorOp,
    TileShape, ClusterShape,
    cutlass::epilogue::collective::EpilogueTileAuto,
    Acc, Acc,
    Elem, cutlass::layout::RowMajor, 128 / cutlass::sizeof_bits<Elem>::value,
    Elem, cutlass::layout::RowMajor, 128 / cutlass::sizeof_bits<Elem>::value,
    cutlass::epilogue::TmaWarpSpecializedCooperative,
    FusionOp
  >::CollectiveOp;

using CollectiveMainloop = typename cutlass::gemm::collective::CollectiveBuilder<
    cutlass::arch::Sm90, cutlass::arch::OpClassTensorOp,
    Elem, cutlass::layout::RowMajor, 128 / cutlass::sizeof_bits<Elem>::value,
    Elem, cutlass::layout::ColumnMajor, 128 / cutlass::sizeof_bits<Elem>::value,
    Acc,
    TileShape, ClusterShape,
    cutlass::gemm::collective::StageCountAutoCarveout<
        static_cast<int>(sizeof(typename CollectiveEpilogue::SharedStorage))>,
    cutlass::gemm::KernelTmaWarpSpecializedCooperative
  >::CollectiveOp;

using GemmKernel = cutlass::gemm::kernel::GemmUniversal<
    cute::Shape<int,int,int,int>, CollectiveMainloop, CollectiveEpilogue>;
using Gemm = cutlass::gemm::device::GemmUniversalAdapter<GemmKernel>;

auto* _anchor = &cutlass::device_kernel<GemmKernel>;


// ===== COMPILED SASS (sm_90a) =====

	.target	sm_90a

	.elftype	@"ET_EXEC"


//--------------------- .note.nv.tkinfo           --------------------------
	.section	.note.nv.tkinfo,"",@"SHT_NOTE"
	.sectionflags	@"SHF_NOTE_NV_TKINFO"
	.tkinfo
        /*0018*/ 	.word	0x00000002
        /*0030*/ 	.string	""
        /*0030*/ 	.string	"ptxas"
        /*0030*/ 	.string	"Cuda compilation tools, release 13.0, V13.0.88"
        /*0030*/ 	.string	"Build cuda_13.0.r13.0/compiler.36424714_0"
        /*0030*/ 	.string	"-arch sm_90a -m 64 "



//--------------------- .note.nv.cuinfo           --------------------------
	.section	.note.nv.cuinfo,"",@"SHT_NOTE"
	.sectionflags	@"SHF_NOTE_NV_CUINFO"
        /*0018*/ 	.short	0x0002
        /*001a*/ 	.short	0x005a
        /*001c*/ 	.short	0x0082
	.zero		2


//--------------------- .nv.info                  --------------------------
	.section	.nv.info,"",@"SHT_CUDA_INFO"
	.align	4


	//----- nvinfo : EIATTR_REGCOUNT
	.align		4
        /*0000*/ 	.byte	0x04, 0x2f
        /*0002*/ 	.short	(.L_16 - .L_15)
	.align		4
.L_15:
        /*0004*/ 	.word	index@(_ZN7cutlass13device_kernelINS_4gemm6kernel13GemmUniversalIN4cute5tupleIJiiiiEEENS1_10collective13CollectiveMmaINS1_37MainloopSm90TmaGmmaWarpSpecializedFP8ILi10ENS5_IJNS4_1CILi1EEESB_SB_EEENS1_35KernelTmaWarpSpecializedCooperativeEEENS5_IJNSA_ILi256EEENSA_ILi64EEESG_EEENS_12float_e4m3_tENS5_IJlSB_lEEESI_SJ_NS4_8TiledMMAINS4_8MMA_AtomIJNS4_4SM904GMMA30MMA_64x64x32_F32E4M3E4M3_SS_TNILNSN_7ScaleInE1ELSP_1EEEEEENS4_6LayoutINS5_IJNSA_ILi2EEESB_SB_EEENS5_IJSB_NSA_ILi0EEESV_EEEEENS5_IJNS4_10UnderscoreESY_SY_EEEEENS4_13SM90_TMA_LOADENS4_14ComposedLayoutINS4_7SwizzleILi2ELi4ELi3EEENS4_18smem_ptr_flag_bitsILi8EEENSS_INS5_IJNSA_ILi8EEESG_EEENS5_IJSG_SB_EEEEEEEvNS4_8identityES11_S1B_vS1C_EENS_8epilogue10collective18CollectiveEpilogueINS1E_22Sm90TmaWarpSpecializedILi4ELi2ELi16ELb0ELb0EEEJSH_NS5_IJNSA_ILi128EEENSA_ILi32EEEEEESI_SJ_SI_SJ_NS1E_6fusion15FusionCallbacksIS1I_NS1M_13LinCombEltActINS1E_6thread7SigmoidESI_fSI_fLNS_15FloatRoundStyleE2EEESH_S1L_JEEES11_NS12_INS13_ILi1ELi4ELi3EEES16_NSS_INS5_IJS17_S1K_EEENS5_IJS1K_SB_EEEEEEENS4_39AutoVectorizingCopyWithAssumedAlignmentILi128EEENS4_14SM90_TMA_STOREES1Y_S20_NS4_9Copy_AtomIJNS4_17SM90_U32x4_STSM_NENS_6half_tEEEEvEEEvvEEEEvNT_6ParamsE)
        /*0008*/ 	.word	0x000000a8


	//----- nvinfo : EIATTR_FRAME_SIZE
	.align		4
.L_16:
        /*000c*/ 	.byte	0x04, 0x11
        /*000e*/ 	.short	(.L_18 - .L_17)
	.align		4
.L_17:
        /*0010*/ 	.word	index@($__internal_0_$__cuda_sm20_rcp_rn_f32_slowpath)
        /*0014*/ 	.word	0x00000000


	//----- nvinfo : EIATTR_FRAME_SIZE
	.align		4
.L_18:
        /*0018*/ 	.byte	0x04, 0x11
        /*001a*/ 	.short	(.L_20 - .L_19)
	.align		4
.L_19:
        /*001c*/ 	.word	index@(_ZN7cutlass13device_kernelINS_4gemm6kernel13GemmUniversalIN4cute5tupleIJiiiiEEENS1_10collective13CollectiveMmaINS1_37MainloopSm90TmaGmmaWarpSpecializedFP8ILi10ENS5_IJNS4_1CILi1EEESB_SB_EEENS1_35KernelTmaWarpSpecializedCooperativeEEENS5_IJNSA_ILi256EEENSA_ILi64EEESG_EEENS_12float_e4m3_tENS5_IJlSB_lEEESI_SJ_NS4_8TiledMMAINS4_8MMA_AtomIJNS4_4SM904GMMA30MMA_64x64x32_F32E4M3E4M3_SS_TNILNSN_7ScaleInE1ELSP_1EEEEEENS4_6LayoutINS5_IJNSA_ILi2EEESB_SB_EEENS5_IJSB_NSA_ILi0EEESV_EEEEENS5_IJNS4_10UnderscoreESY_SY_EEEEENS4_13SM90_TMA_LOADENS4_14ComposedLayoutINS4_7SwizzleILi2ELi4ELi3EEENS4_18smem_ptr_flag_bitsILi8EEENSS_INS5_IJNSA_ILi8EEESG_EEENS5_IJSG_SB_EEEEEEEvNS4_8identityES11_S1B_vS1C_EENS_8epilogue10collective18CollectiveEpilogueINS1E_22Sm90TmaWarpSpecializedILi4ELi2ELi16ELb0ELb0EEEJSH_NS5_IJNSA_ILi128EEENSA_ILi32EEEEEESI_SJ_SI_SJ_NS1E_6fusion15FusionCallbacksIS1I_NS1M_13LinCombEltActINS1E_6thread7SigmoidESI_fSI_fLNS_15FloatRoundStyleE2EEESH_S1L_JEEES11_NS12_INS13_ILi1ELi4ELi3EEES16_NSS_INS5_IJS17_S1K_EEENS5_IJS1K_SB_EEEEEEENS4_39AutoVectorizingCopyWithAssumedAlignmentILi128EEENS4_14SM90_TMA_STOREES1Y_S20_NS4_9Copy_AtomIJNS4_17SM90_U32x4_STSM_NENS_6half_tEEEEvEEEvvEEEEvNT_6ParamsE)
        /*0020*/ 	.word	0x00000000


	//----- nvinfo : EIATTR_MIN_STACK_SIZE
	.align		4
.L_20:
        /*0024*/ 	.byte	0x04, 0x12
        /*0026*/ 	.short	(.L_22 - .L_21)
	.align		4
.L_21:
        /*0028*/ 	.word	index@(_ZN7cutlass13device_kernelINS_4gemm6kernel13GemmUniversalIN4cute5tupleIJiiiiEEENS1_10collective13CollectiveMmaINS1_37MainloopSm90TmaGmmaWarpSpecializedFP8ILi10ENS5_IJNS4_1CILi1EEESB_SB_EEENS1_35KernelTmaWarpSpecializedCooperativeEEENS5_IJNSA_ILi256EEENSA_ILi64EEESG_EEENS_12float_e4m3_tENS5_IJlSB_lEEESI_SJ_NS4_8TiledMMAINS4_8MMA_AtomIJNS4_4SM904GMMA30MMA_64x64x32_F32E4M3E4M3_SS_TNILNSN_7ScaleInE1ELSP_1EEEEEENS4_6LayoutINS5_IJNSA_ILi2EEESB_SB_EEENS5_IJSB_NSA_ILi0EEESV_EEEEENS5_IJNS4_10UnderscoreESY_SY_EEEEENS4_13SM90_TMA_LOADENS4_14ComposedLayoutINS4_7SwizzleILi2ELi4ELi3EEENS4_18smem_ptr_flag_bitsILi8EEENSS_INS5_IJNSA_ILi8EEESG_EEENS5_IJSG_SB_EEEEEEEvNS4_8identityES11_S1B_vS1C_EENS_8epilogue10collective18CollectiveEpilogueINS1E_22Sm90TmaWarpSpecializedILi4ELi2ELi16ELb0ELb0EEEJSH_NS5_IJNSA_ILi128EEENSA_ILi32EEEEEESI_SJ_SI_SJ_NS1E_6fusion15FusionCallbacksIS1I_NS1M_13LinCombEltActINS1E_6thread7SigmoidESI_fSI_fLNS_15FloatRoundStyleE2EEESH_S1L_JEEES11_NS12_INS13_ILi1ELi4ELi3EEES16_NSS_INS5_IJS17_S1K_EEENS5_IJS1K_SB_EEEEEEENS4_39AutoVectorizingCopyWithAssumedAlignmentILi128EEENS4_14SM90_TMA_STOREES1Y_S20_NS4_9Copy_AtomIJNS4_17SM90_U32x4_STSM_NENS_6half_tEEEEvEEEvvEEEEvNT_6ParamsE)
        /*002c*/ 	.word	0x00000000
.L_22:


//--------------------- .nv.compat                --------------------------
	.section	.nv.compat,"",@"SHT_CUDA_COMPAT_INFO"
	.align	4
        /*0000*/ 	.byte	0x02, 0x09, 0x01, 0x00, 0x02, 0x02, 0x04, 0x00, 0x02, 0x05, 0x05, 0x00, 0x03, 0x07, 0x01, 0x01
        /*0010*/ 	.byte	0x02, 0x03, 0x01, 0x00, 0x02, 0x06, 0x01, 0x00, 0x04, 0x0b, 0x08, 0x00, 0x00, 0x00, 0x00, 0x00
        /*0020*/ 	.byte	0x00, 0x00, 0x00, 0x00


//--------------------- .nv.info._ZN7cutlass13device_kernelINS_4gemm6kernel13GemmUniversalIN4cute5tupleIJiiiiEEENS1_10collective13CollectiveMmaINS1_37MainloopSm90TmaGmmaWarpSpecializedFP8ILi10ENS5_IJNS4_1CILi1EEESB_SB_EEENS1_35KernelTmaWarpSpecializedCooperativeEEENS5_IJNSA_ILi256EEENSA_ILi64EEESG_EEENS_12float_e4m3_tENS5_IJlSB_lEEESI_SJ_NS4_8TiledMMAINS4_8MMA_AtomIJNS4_4SM904GMMA30MMA_64x64x32_F32E4M3E4M3_SS_TNILNSN_7ScaleInE1ELSP_1EEEEEENS4_6LayoutINS5_IJNSA_ILi2EEESB_SB_EEENS5_IJSB_NSA_ILi0EEESV_EEEEENS5_IJNS4_10UnderscoreESY_SY_EEEEENS4_13SM90_TMA_LOADENS4_14ComposedLayoutINS4_7SwizzleILi2ELi4ELi3EEENS4_18smem_ptr_flag_bitsILi8EEENSS_INS5_IJNSA_ILi8EEESG_EEENS5_IJSG_SB_EEEEEEEvNS4_8identityES11_S1B_vS1C_EENS_8epilogue10collective18CollectiveEpilogueINS1E_22Sm90TmaWarpSpecializedILi4ELi2ELi16ELb0ELb0EEEJSH_NS5_IJNSA_ILi128EEENSA_ILi32EEEEEESI_SJ_SI_SJ_NS1E_6fusion15FusionCallbacksIS1I_NS1M_13LinCombEltActINS1E_6thread7SigmoidESI_fSI_fLNS_15FloatRoundStyleE2EEESH_S1L_JEEES11_NS12_INS13_ILi1ELi4ELi3EEES16_NSS_INS5_IJS17_S1K_EEENS5_IJS1K_SB_EEEEEEENS4_39AutoVectorizingCopyWithAssumedAlignmentILi128EEENS4_14SM90_TMA_STOREES1Y_S20_NS4_9Copy_AtomIJNS4_17SM90_U32x4_STSM_NENS_6half_tEEEEvEEEvvEEEEvNT_6ParamsE --------------------------
	.section	.nv.info._ZN7cutlass13device_kernelINS_4gemm6kernel13GemmUniversalIN4cute5tupleIJiiiiEEENS1_10collective13CollectiveMmaINS1_37MainloopSm90TmaGmmaWarpSpecializedFP8ILi10ENS5_IJNS4_1CILi1EEESB_SB_EEENS1_35KernelTmaWarpSpecializedCooperativeEEENS5_IJNSA_ILi256EEENSA_ILi64EEESG_EEENS_12float_e4m3_tENS5_IJlSB_lEEESI_SJ_NS4_8TiledMMAINS4_8MMA_AtomIJNS4_4SM904GMMA30MMA_64x64x32_F32E4M3E4M3_SS_TNILNSN_7ScaleInE1ELSP_1EEEEEENS4_6LayoutINS5_IJNSA_ILi2EEESB_SB_EEENS5_IJSB_NSA_ILi0EEESV_EEEEENS5_IJNS4_10UnderscoreESY_SY_EEEEENS4_13SM90_TMA_LOADENS4_14ComposedLayoutINS4_7SwizzleILi2ELi4ELi3EEENS4_18smem_ptr_flag_bitsILi8EEENSS_INS5_IJNSA_ILi8EEESG_EEENS5_IJSG_SB_EEEEEEEvNS4_8identityES11_S1B_vS1C_EENS_8epilogue10collective18CollectiveEpilogueINS1E_22Sm90TmaWarpSpecializedILi4ELi2ELi16ELb0ELb0EEEJSH_NS5_IJNSA_ILi128EEENSA_ILi32EEEEEESI_SJ_SI_SJ_NS1E_6fusion15FusionCallbacksIS1I_NS1M_13LinCombEltActINS1E_6thread7SigmoidESI_fSI_fLNS_15FloatRoundStyleE2EEESH_S1L_JEEES11_NS12_INS13_ILi1ELi4ELi3EEES16_NSS_INS5_IJS17_S1K_EEENS5_IJS1K_SB_EEEEEEENS4_39AutoVectorizingCopyWithAssumedAlignmentILi128EEENS4_14SM90_TMA_STOREES1Y_S20_NS4_9Copy_AtomIJNS4_17SM90_U32x4_STSM_NENS_6half_tEEEEvEEEvvEEEEvNT_6ParamsE,"",@"SHT_CUDA_INFO"
	.sectionflags	@""
	.align	4


	//----- nvinfo : EIATTR_CUDA_API_VERSION
	.align		4
        /*0000*/ 	.byte	0x04, 0x37
        /*0002*/ 	.short	(.L_24 - .L_23)
.L_23:
        /*0004*/ 	.word	0x00000082


	//----- nvinfo : EIATTR_KPARAM_INFO
	.align		4
.L_24:
        /*0008*/ 	.byte	0x04, 0x17
        /*000a*/ 	.short	(.L_26 - .L_25)
.L_25:
        /*000c*/ 	.word	0x00000000
        /*0010*/ 	.short	0x0000
        /*0012*/ 	.short	0x0070
        /*0014*/ 	.byte	0x00, 0xf0, 0x01, 0x1c


	//----- nvinfo : EIATTR_SPARSE_MMA_MASK
	.align		4
.L_26:
        /*0018*/ 	.byte	0x03, 0x50
        /*001a*/ 	.short	0x0000


	//----- nvinfo : EIATTR_MAXREG_COUNT
	.align		4
        /*001c*/ 	.byte	0x03, 0x1b
        /*001e*/ 	.short	0x00a8


	//----- nvinfo : EIATTR_NUM_BARRIERS
	.align		4
        /*0020*/ 	.byte	0x02, 0x4c
        /*0022*/ 	.byte	0x02
	.zero		1


	//----- nvinfo : EIATTR_EXTERNS
	.align		4
        /*0024*/ 	.byte	0x04, 0x0f
        /*0026*/ 	.short	(.L_28 - .L_27)


	//   ....[0]....
	.align		4
.L_27:
        /*0028*/ 	.word	index@(__assertfail)


	//----- nvinfo : EIATTR_MERCURY_ISA_VERSION
	.align		4
.L_28:
        /*002c*/ 	.byte	0x03, 0x5f
        /*002e*/ 	.short	0x0101


	//----- nvinfo : EIATTR_INT_WARP_WIDE_INSTR_OFFSETS
	.align		4
        /*0030*/ 	.byte	0x04, 0x31
        /*0032*/ 	.short	(.L_30 - .L_29)


	//   ....[0]....
.L_29:
        /*0034*/ 	.word	0x000009a0


	//   ....[1]....
        /*0038*/ 	.word	0x000009b0


	//   ....[2]....
        /*003c*/ 	.word	0x00000a40


	//----- nvinfo : EIATTR_COOP_GROUP_MASK_REGIDS
	.align		4
.L_30:
        /*0040*/ 	.byte	0x04, 0x29
        /*0042*/ 	.short	(.L_32 - .L_31)


	//   ....[0]....
.L_31:
        /*0044*/ 	.word	0xffffffff


	//   ....[1]....
        /*0048*/ 	.word	0xffffffff


	//   ....[2]....
        /*004c*/ 	.word	0xffffffff


	//   ....[3]....
        /*0050*/ 	.word	0xffffffff


	//   ....[4]....
        /*0054*/ 	.word	0xffffffff


	//   ....[5]....
        /*0058*/ 	.word	0xffffffff


	//----- nvinfo : EIATTR_COOP_GROUP_INSTR_OFFSETS
	.align		4
.L_32:
        /*005c*/ 	.byte	0x04, 0x28
        /*005e*/ 	.short	(.L_34 - .L_33)


	//   ....[0]....
.L_33:
        /*0060*/ 	.word	0x00000070


	//   ....[1]....
        /*0064*/ 	.word	0x00000080


	//   ....[2]....
        /*0068*/ 	.word	0x00000440


	//   ....[3]....
        /*006c*/ 	.word	0x000006c0


	//   ....[4]....
        /*0070*/ 	.word	0x00000870


	//   ....[5]....
        /*0074*/ 	.word	0x00001540


	//----- nvinfo : EIATTR_REG_RECONFIG
	.align		4
.L_34:
        /*0078*/ 	.byte	0x01, 0x54
	.zero		2


	//----- nvinfo : EIATTR_SYSCALL_OFFSETS
	.align		4
        /*007c*/ 	.byte	0x04, 0x46
        /*007e*/ 	.short	(.L_36 - .L_35)


	//   ....[0]....
.L_35:
        /*0080*/ 	.word	0x00003450


	//   ....[1]....
        /*0084*/ 	.word	0x00003590


	//----- nvinfo : EIATTR_MBARRIER_INSTR_OFFSETS
	.align		4
.L_36:
        /*0088*/ 	.byte	0x04, 0x39
        /*008a*/ 	.short	(.L_38 - .L_37)


	//   ....[0]....
.L_37:
        /*008c*/ 	.word	0x00000560
        /*0090*/ 	.word	0x000000ff
        /*0094*/ 	.word	0x00000000
        /*0098*/ 	.short	0x0100
        /*009a*/ 	.byte	0x08
	.zero		1


	//   ....[1]....
        /*009c*/ 	.word	0x00000570
        /*00a0*/ 	.word	0x000000ff
        /*00a4*/ 	.word	0x00000050
        /*00a8*/ 	.short	0x0100
        /*00aa*/ 	.byte	0x08
	.zero		1


	//   ....[2]....
        /*00ac*/ 	.word	0x00000580
        /*00b0*/ 	.word	0x000000ff
        /*00b4*/ 	.word	0x00000008
        /*00b8*/ 	.short	0x0100
        /*00ba*/ 	.byte	0x08
	.zero		1


	//   ....[3]....
        /*00bc*/ 	.word	0x00000590
        /*00c0*/ 	.word	0x000000ff
        /*00c4*/ 	.word	0x00000058
        /*00c8*/ 	.short	0x0100
        /*00ca*/ 	.byte	0x08
	.zero		1


	//   ....[4]....
        /*00cc*/ 	.word	0x000005a0
        /*00d0*/ 	.word	0x000000ff
        /*00d4*/ 	.word	0x00000010
        /*00d8*/ 	.short	0x0100
        /*00da*/ 	.byte	0x08
	.zero		1


	//   ....[5]....
        /*00dc*/ 	.word	0x000005b0
        /*00e0*/ 	.word	0x000000ff
        /*00e4*/ 	.word	0x00000060
        /*00e8*/ 	.short	0x0100
        /*00ea*/ 	.byte	0x08
	.zero		1


	//   ....[6]....
        /*00ec*/ 	.word	0x000005c0
        /*00f0*/ 	.word	0x000000ff
        /*00f4*/ 	.word	0x00000018
        /*00f8*/ 	.short	0x0100
        /*00fa*/ 	.byte	0x08
	.zero		1


	//   ....[7]....
        /*00fc*/ 	.word	0x000005d0
        /*0100*/ 	.word	0x000000ff
        /*0104*/ 	.word	0x00000068
        /*0108*/ 	.short	0x0100
        /*010a*/ 	.byte	0x08
	.zero		1


	//   ....[8]....
        /*010c*/ 	.word	0x000005e0
        /*0110*/ 	.word	0x000000ff
        /*0114*/ 	.word	0x00000020
        /*0118*/ 	.short	0x0100
        /*011a*/ 	.byte	0x08
	.zero		1


	//   ....[9]....
        /*011c*/ 	.word	0x000005f0
        /*0120*/ 	.word	0x000000ff
        /*0124*/ 	.word	0x00000070
        /*0128*/ 	.short	0x0100
        /*012a*/ 	.byte	0x08
	.zero		1


	//   ....[10]....
        /*012c*/ 	.word	0x00000600
        /*0130*/ 	.word	0x000000ff
        /*0134*/ 	.word	0x00000028
        /*0138*/ 	.short	0x0100
        /*013a*/ 	.byte	0x08
	.zero		1


	//   ....[11]....
        /*013c*/ 	.word	0x00000610
        /*0140*/ 	.word	0x000000ff
        /*0144*/ 	.word	0x00000078
        /*0148*/ 	.short	0x0100
        /*014a*/ 	.byte	0x08
	.zero		1


	//   ....[12]....
        /*014c*/ 	.word	0x00000620
        /*0150*/ 	.word	0x000000ff
        /*0154*/ 	.word	0x00000030
        /*0158*/ 	.short	0x0100
        /*015a*/ 	.byte	0x08
	.zero		1


	//   ....[13]....
        /*015c*/ 	.word	0x00000630
        /*0160*/ 	.word	0x000000ff
        /*0164*/ 	.word	0x00000080
        /*0168*/ 	.short	0x0100
        /*016a*/ 	.byte	0x08
	.zero		1


	//   ....[14]....
        /*016c*/ 	.word	0x00000640
        /*0170*/ 	.word	0x000000ff
        /*0174*/ 	.word	0x00000038
        /*0178*/ 	.short	0x0100
        /*017a*/ 	.byte	0x08
	.zero		1


	//   ....[15]....
        /*017c*/ 	.word	0x00000650
        /*0180*/ 	.word	0x000000ff
        /*0184*/ 	.word	0x00000088
        /*0188*/ 	.short	0x0100
        /*018a*/ 	.byte	0x08
	.zero		1


	//   ....[16]....
        /*018c*/ 	.word	0x00000660
        /*0190*/ 	.word	0x000000ff
        /*0194*/ 	.word	0x00000040
        /*0198*/ 	.short	0x0100
        /*019a*/ 	.byte	0x08
	.zero		1


	//   ....[17]....
        /*019c*/ 	.word	0x00000670
        /*01a0*/ 	.word	0x000000ff
        /*01a4*/ 	.word	0x00000090
        /*01a8*/ 	.short	0x0100
        /*01aa*/ 	.byte	0x08
	.zero		1


	//   ....[18]....
        /*01ac*/ 	.word	0x00000680
        /*01b0*/ 	.word	0x000000ff
        /*01b4*/ 	.word	0x00000048
        /*01b8*/ 	.short	0x0100
        /*01ba*/ 	.byte	0x08
	.zero		1


	//   ....[19]....
        /*01bc*/ 	.word	0x00000690
        /*01c0*/ 	.word	0x000000ff
        /*01c4*/ 	.word	0x00000098
        /*01c8*/ 	.short	0x0100
        /*01ca*/ 	.byte	0x08
	.zero		1


	//   ....[20]....
        /*01cc*/ 	.word	0x000007e0
        /*01d0*/ 	.word	0x000000ff
        /*01d4*/ 	.word	0x000000a0
        /*01d8*/ 	.short	0x0100
        /*01da*/ 	.byte	0x08
	.zero		1


	//   ....[21]....
        /*01dc*/ 	.word	0x000007f0
        /*01e0*/ 	.word	0x000000ff
        /*01e4*/ 	.word	0x000000c0
        /*01e8*/ 	.short	0x0100
        /*01ea*/ 	.byte	0x08
	.zero		1


	//   ....[22]....
        /*01ec*/ 	.word	0x00000800
        /*01f0*/ 	.word	0x000000ff
        /*01f4*/ 	.word	0x000000a8
        /*01f8*/ 	.short	0x0100
        /*01fa*/ 	.byte	0x08
	.zero		1


	//   ....[23]....
        /*01fc*/ 	.word	0x00000810
        /*0200*/ 	.word	0x000000ff
        /*0204*/ 	.word	0x000000c8
        /*0208*/ 	.short	0x0100
        /*020a*/ 	.byte	0x08
	.zero		1


	//   ....[24]....
        /*020c*/ 	.word	0x00000820
        /*0210*/ 	.word	0x000000ff
        /*0214*/ 	.word	0x000000b0
        /*0218*/ 	.short	0x0100
        /*021a*/ 	.byte	0x08
	.zero		1


	//   ....[25]....
        /*021c*/ 	.word	0x00000830
        /*0220*/ 	.word	0x000000ff
        /*0224*/ 	.word	0x000000d0
        /*0228*/ 	.short	0x0100
        /*022a*/ 	.byte	0x08
	.zero		1


	//   ....[26]....
        /*022c*/ 	.word	0x00000840
        /*0230*/ 	.word	0x000000ff
        /*0234*/ 	.word	0x000000b8
        /*0238*/ 	.short	0x0100
        /*023a*/ 	.byte	0x08
	.zero		1


	//   ....[27]....
        /*023c*/ 	.word	0x00000850
        /*0240*/ 	.word	0x000000ff
        /*0244*/ 	.word	0x000000d8
        /*0248*/ 	.short	0x0100
        /*024a*/ 	.byte	0x08
	.zero		1


	//   ....[28]....
        /*024c*/ 	.word	0x00000ae0
        /*0250*/ 	.word	0x000000ff
        /*0254*/ 	.word	0x000000e0
        /*0258*/ 	.short	0x0100
        /*025a*/ 	.byte	0x08
	.zero		1


	//   ....[29]....
        /*025c*/ 	.word	0x00000b30
        /*0260*/ 	.word	0x000000ff
        /*0264*/ 	.word	0x000000e8
        /*0268*/ 	.short	0x0100
        /*026a*/ 	.byte	0x08
	.zero		1


	//   ....[30]....
        /*026c*/ 	.word	0x00001a60
        /*0270*/ 	.word	0x000000ff
        /*0274*/ 	.word	0x00000000
        /*0278*/ 	.short	0x010a
        /*027a*/ 	.byte	0x05
	.zero		1


	//   ....[31]....
        /*027c*/ 	.word	0x00001aa0
        /*0280*/ 	.word	0x000000ff
        /*0284*/ 	.word	0x00000000
        /*0288*/ 	.short	0x010a
        /*028a*/ 	.byte	0x05
	.zero		1


	//   ....[32]....
        /*028c*/ 	.word	0x00002490
        /*0290*/ 	.word	0x000000ff
        /*0294*/ 	.word	0x00000000
        /*0298*/ 	.short	0x010a
        /*029a*/ 	.byte	0x08
	.zero		1


	//   ....[33]....
        /*029c*/ 	.word	0x000024d0
        /*02a0*/ 	.word	0x000000ff
        /*02a4*/ 	.word	0x00000000
        /*02a8*/ 	.short	0x010a
        /*02aa*/ 	.byte	0x08
	.zero		1


	//   ....[34]....
        /*02ac*/ 	.word	0x00002bf0
        /*02b0*/ 	.word	0x000000ff
        /*02b4*/ 	.word	0x00000000
        /*02b8*/ 	.short	0x0101
        /*02ba*/ 	.byte	0x07
	.zero		1


	//   ....[35]....
        /*02bc*/ 	.word	0x00003220
        /*02c0*/ 	.word	0x000000ff
        /*02c4*/ 	.word	0x00000000
        /*02c8*/ 	.short	0x0101
        /*02ca*/ 	.byte	0x05
	.zero		1


	//   ....[36]....
        /*02cc*/ 	.word	0x00003a10
        /*02d0*/ 	.word	0x0000000d
        /*02d4*/ 	.word	0x000000a0
        /*02d8*/ 	.short	0x010a
        /*02da*/ 	.byte	0x3f
	.zero		1


	//   ....[37]....
        /*02dc*/ 	.word	0x00003d30
        /*02e0*/ 	.word	0x00000000
        /*02e4*/ 	.word	0x00000000
        /*02e8*/ 	.short	0x0101
        /*02ea*/ 	.byte	0x3f
	.zero		1


	//   ....[38]....
        /*02ec*/ 	.word	0x00005bd0
        /*02f0*/ 	.word	0x0000000e
        /*02f4*/ 	.word	0x000000a0
        /*02f8*/ 	.short	0x010a
        /*02fa*/ 	.byte	0x3f
	.zero		1


	//   ....[39]....
        /*02fc*/ 	.word	0x00005e10
        /*0300*/ 	.word	0x00000000
        /*0304*/ 	.word	0x00000000
        /*0308*/ 	.short	0x0101
        /*030a*/ 	.byte	0x3f
	.zero		1


	//   ....[40]....
        /*030c*/ 	.word	0x00007bb0
        /*0310*/ 	.word	0x0000000d
        /*0314*/ 	.word	0x000000a0
        /*0318*/ 	.short	0x010a
        /*031a*/ 	.byte	0x3f
	.zero		1


	//   ....[41]....
        /*031c*/ 	.word	0x00007df0
        /*0320*/ 	.word	0x00000000
        /*0324*/ 	.word	0x00000000
        /*0328*/ 	.short	0x0101
        /*032a*/ 	.byte	0x3f
	.zero		1


	//   ....[42]....
        /*032c*/ 	.word	0x00009b90
        /*0330*/ 	.word	0x00000003
        /*0334*/ 	.word	0x000000a0
        /*0338*/ 	.short	0x010a
        /*033a*/ 	.byte	0x3f
	.zero		1


	//   ....[43]....
        /*033c*/ 	.word	0x00009de0
        /*0340*/ 	.word	0x00000000
        /*0344*/ 	.word	0x00000000
        /*0348*/ 	.short	0x0101
        /*034a*/ 	.byte	0x3f
	.zero		1


	//   ....[44]....
        /*034c*/ 	.word	0x0000c870
        /*0350*/ 	.word	0x000000ff
        /*0354*/ 	.word	0x000000e8
        /*0358*/ 	.short	0x010a
        /*035a*/ 	.byte	0x04
	.zero		1


	//   ....[45]....
        /*035c*/ 	.word	0x0000cc80
        /*0360*/ 	.word	0x000000ff
        /*0364*/ 	.word	0x000000c0
        /*0368*/ 	.short	0x010a
        /*036a*/ 	.byte	0x05
	.zero		1


	//   ....[46]....
        /*036c*/ 	.word	0x0000cd70
        /*0370*/ 	.word	0x000000ff
        /*0374*/ 	.word	0x000000a0
        /*0378*/ 	.short	0x010b
        /*037a*/ 	.byte	0x05
	.zero		1


	//   ....[47]....
        /*037c*/ 	.word	0x0000cdd0
        /*0380*/ 	.word	0x000000ff
        /*0384*/ 	.word	0x00000000
        /*0388*/ 	.short	0x0101
        /*038a*/ 	.byte	0x04
	.zero		1


	//   ....[48]....
        /*038c*/ 	.word	0x0000ce00
        /*0390*/ 	.word	0x000000ff
        /*0394*/ 	.word	0x000000c8
        /*0398*/ 	.short	0x010a
        /*039a*/ 	.byte	0x05
	.zero		1


	//   ....[49]....
        /*039c*/ 	.word	0x0000cf10
        /*03a0*/ 	.word	0x000000ff
        /*03a4*/ 	.word	0x000000a8
        /*03a8*/ 	.short	0x010b
        /*03aa*/ 	.byte	0x05
	.zero		1


	//   ....[50]....
        /*03ac*/ 	.word	0x0000cf80
        /*03b0*/ 	.word	0x000000ff
        /*03b4*/ 	.word	0x00000000
        /*03b8*/ 	.short	0x0101
        /*03ba*/ 	.byte	0x04
	.zero		1


	//   ....[51]....
        /*03bc*/ 	.word	0x0000cfb0
        /*03c0*/ 	.word	0x000000ff
        /*03c4*/ 	.word	0x000000d0
        /*03c8*/ 	.short	0x010a
        /*03ca*/ 	.byte	0x05
	.zero		1


	//   ....[52]....
        /*03cc*/ 	.word	0x0000d0a0
        /*03d0*/ 	.word	0x000000ff
        /*03d4*/ 	.word	0x000000b0
        /*03d8*/ 	.short	0x010b
        /*03da*/ 	.byte	0x05
	.zero		1


	//   ....[53]....
        /*03dc*/ 	.word	0x0000d100
        /*03e0*/ 	.word	0x000000ff
        /*03e4*/ 	.word	0x00000000
        /*03e8*/ 	.short	0x0101
        /*03ea*/ 	.byte	0x04
	.zero		1


	//   ....[54]....
        /*03ec*/ 	.word	0x0000d130
        /*03f0*/ 	.word	0x000000ff
        /*03f4*/ 	.word	0x000000d8
        /*03f8*/ 	.short	0x010a
        /*03fa*/ 	.byte	0x05
	.zero		1


	//   ....[55]....
        /*03fc*/ 	.word	0x0000d240
        /*0400*/ 	.word	0x000000ff
        /*0404*/ 	.word	0x000000b8
        /*0408*/ 	.short	0x010b
        /*040a*/ 	.byte	0x05
	.zero		1


	//   ....[56]....
        /*040c*/ 	.word	0x0000d320
        /*0410*/ 	.word	0x000000ff
        /*0414*/ 	.word	0x00000000
        /*0418*/ 	.short	0x0101
        /*041a*/ 	.byte	0x04
	.zero		1


	//   ....[57]....
        /*041c*/ 	.word	0x0000d980
        /*0420*/ 	.word	0x00000003
        /*0424*/ 	.word	0x000000c0
        /*0428*/ 	.short	0x010a
        /*042a*/ 	.byte	0x3f
	.zero		1


	//   ....[58]....
        /*042c*/ 	.word	0x0000d9c0
        /*0430*/ 	.word	0x00000003
        /*0434*/ 	.word	0x000000c8
        /*0438*/ 	.short	0x010a
        /*043a*/ 	.byte	0x3f
	.zero		1


	//   ....[59]....
        /*043c*/ 	.word	0x0000da00
        /*0440*/ 	.word	0x00000003
        /*0444*/ 	.word	0x000000d0
        /*0448*/ 	.short	0x010a
        /*044a*/ 	.byte	0x3f
	.zero		1


	//   ....[60]....
        /*044c*/ 	.word	0x0000da50
        /*0450*/ 	.word	0x00000003
        /*0454*/ 	.word	0x000000d8
        /*0458*/ 	.short	0x010a
        /*045a*/ 	.byte	0x3f
	.zero		1


	//   ....[61]....
        /*045c*/ 	.word	0x0000dd90
        /*0460*/ 	.word	0x00000015
        /*0464*/ 	.word	0x00000050
        /*0468*/ 	.short	0x010a
        /*046a*/ 	.byte	0x3f
	.zero		1


	//   ....[62]....
        /*046c*/ 	.word	0x0000e0f0
        /*0470*/ 	.word	0x00000006
        /*0474*/ 	.word	0x000000e8
        /*0478*/ 	.short	0x0101
        /*047a*/ 	.byte	0x3f
	.zero		1


	//   ....[63]....
        /*047c*/ 	.word	0x0000e850
        /*0480*/ 	.word	0x00000007
        /*0484*/ 	.word	0x00000000
        /*0488*/ 	.short	0x010a
        /*048a*/ 	.byte	0x3f
	.zero		1


	//   ....[64]....
        /*048c*/ 	.word	0x0000e8d0
        /*0490*/ 	.word	0x00000009
        /*0494*/ 	.word	0x00000000
        /*0498*/ 	.short	0x010a
        /*049a*/ 	.byte	0x3f
	.zero		1


	//   ....[65]....
        /*049c*/ 	.word	0x0000e960
        /*04a0*/ 	.word	0x00000006
        /*04a4*/ 	.word	0x00000000
        /*04a8*/ 	.short	0x010a
        /*04aa*/ 	.byte	0x3f
	.zero		1


	//   ....[66]....
        /*04ac*/ 	.word	0x0000e9f0
        /*04b0*/ 	.word	0x00000009
        /*04b4*/ 	.word	0x00000000
        /*04b8*/ 	.short	0x010a
        /*04ba*/ 	.byte	0x3f
	.zero		1


	//   ....[67]....
        /*04bc*/ 	.word	0x0000ea80
        /*04c0*/ 	.word	0x00000006
        /*04c4*/ 	.word	0x00000000
        /*04c8*/ 	.short	0x010a
        /*04ca*/ 	.byte	0x3f
	.zero		1


	//   ....[68]....
        /*04cc*/ 	.word	0x0000eb10
        /*04d0*/ 	.word	0x00000009
        /*04d4*/ 	.word	0x00000000
        /*04d8*/ 	.short	0x010a
        /*04da*/ 	.byte	0x3f
	.zero		1


	//   ....[69]....
        /*04dc*/ 	.word	0x0000eba0
        /*04e0*/ 	.word	0x00000006
        /*04e4*/ 	.word	0x00000000
        /*04e8*/ 	.short	0x010a
        /*04ea*/ 	.byte	0x3f
	.zero		1


	//   ....[70]....
        /*04ec*/ 	.word	0x0000ec30
        /*04f0*/ 	.word	0x00000009
        /*04f4*/ 	.word	0x00000000
        /*04f8*/ 	.short	0x010a
        /*04fa*/ 	.byte	0x3f
	.zero		1


	//   ....[71]....
        /*04fc*/ 	.word	0x0000ecc0
        /*0500*/ 	.word	0x00000006
        /*0504*/ 	.word	0x00000000
        /*0508*/ 	.short	0x010a
        /*050a*/ 	.byte	0x3f
	.zero		1


	//   ....[72]....
        /*050c*/ 	.word	0x0000ed50
        /*0510*/ 	.word	0x00000003
        /*0514*/ 	.word	0x00000000
        /*0518*/ 	.short	0x010a
        /*051a*/ 	.byte	0x3f
	.zero		1


	//   ....[73]....
        /*051c*/ 	.word	0x0000edc0
        /*0520*/ 	.word	0x00000005
        /*0524*/ 	.word	0x00000000
        /*0528*/ 	.short	0x010a
        /*052a*/ 	.byte	0x3f
	.zero		1


	//   ....[74]....
        /*052c*/ 	.word	0x0000ee20
        /*0530*/ 	.word	0x00000005
        /*0534*/ 	.word	0x00000000
        /*0538*/ 	.short	0x010a
        /*053a*/ 	.byte	0x3f
	.zero		1


	//   ....[75]....
        /*053c*/ 	.word	0x0000ee70
        /*0540*/ 	.word	0x0000000d
        /*0544*/ 	.word	0x000000a0
        /*0548*/ 	.short	0x010a
        /*054a*/ 	.byte	0x3f
	.zero		1


	//   ....[76]....
        /*054c*/ 	.word	0x0000eec0
        /*0550*/ 	.word	0x0000000e
        /*0554*/ 	.word	0x000000a0
        /*0558*/ 	.short	0x010a
        /*055a*/ 	.byte	0x3f
	.zero		1


	//   ....[77]....
        /*055c*/ 	.word	0x0000ef10
        /*0560*/ 	.word	0x0000000d
        /*0564*/ 	.word	0x000000a0
        /*0568*/ 	.short	0x010a
        /*056a*/ 	.byte	0x3f
	.zero		1


	//   ....[78]....
        /*056c*/ 	.word	0x0000ef60
        /*0570*/ 	.word	0x00000003
        /*0574*/ 	.word	0x000000a0
        /*0578*/ 	.short	0x010a
        /*057a*/ 	.byte	0x3f
	.zero		1


	//   ....[79]....
        /*057c*/ 	.word	0x0000efc0
        /*0580*/ 	.word	0x0000000a
        /*0584*/ 	.word	0x000000e8
        /*0588*/ 	.short	0x010a
        /*058a*/ 	.byte	0x3f
	.zero		1


	//   ....[80]....
        /*058c*/ 	.word	0x0000f020
        /*0590*/ 	.word	0x00000005
        /*0594*/ 	.word	0x000000c0
        /*0598*/ 	.short	0x010a
        /*059a*/ 	.byte	0x3f
	.zero		1


	//   ....[81]....
        /*059c*/ 	.word	0x0000f080
        /*05a0*/ 	.word	0x00000005
        /*05a4*/ 	.word	0x000000c8
        /*05a8*/ 	.short	0x010a
        /*05aa*/ 	.byte	0x3f
	.zero		1


	//   ....[82]....
        /*05ac*/ 	.word	0x0000f0e0
        /*05b0*/ 	.word	0x00000005
        /*05b4*/ 	.word	0x000000d0
        /*05b8*/ 	.short	0x010a
        /*05ba*/ 	.byte	0x3f
	.zero		1


	//   ....[83]....
        /*05bc*/ 	.word	0x0000f140
        /*05c0*/ 	.word	0x00000005
        /*05c4*/ 	.word	0x000000d8
        /*05c8*/ 	.short	0x010a
        /*05ca*/ 	.byte	0x3f
	.zero		1


	//   ....[84]....
        /*05cc*/ 	.word	0x0000f190
        /*05d0*/ 	.word	0x00000003
        /*05d4*/ 	.word	0x000000c0
        /*05d8*/ 	.short	0x010a
        /*05da*/ 	.byte	0x3f
	.zero		1


	//   ....[85]....
        /*05dc*/ 	.word	0x0000f1e0
        /*05e0*/ 	.word	0x00000003
        /*05e4*/ 	.word	0x000000c8
        /*05e8*/ 	.short	0x010a
        /*05ea*/ 	.byte	0x3f
	.zero		1


	//   ....[86]....
        /*05ec*/ 	.word	0x0000f230
        /*05f0*/ 	.word	0x00000003
        /*05f4*/ 	.word	0x000000d0
        /*05f8*/ 	.short	0x010a
        /*05fa*/ 	.byte	0x3f
	.zero		1


	//   ....[87]....
        /*05fc*/ 	.word	0x0000f300
        /*0600*/ 	.word	0x00000015
        /*0604*/ 	.word	0x00000050
        /*0608*/ 	.short	0x010a
        /*060a*/ 	.byte	0x3f
	.zero		1


	//   ....[88]....
        /*060c*/ 	.word	0x0000f3d0
        /*0610*/ 	.word	0x00000007
        /*0614*/ 	.word	0x00000000
        /*0618*/ 	.short	0x010a
        /*061a*/ 	.byte	0x3f
	.zero		1


	//   ....[89]....
        /*061c*/ 	.word	0x0000f420
        /*0620*/ 	.word	0x00000009
        /*0624*/ 	.word	0x00000000
        /*0628*/ 	.short	0x010a
        /*062a*/ 	.byte	0x3f
	.zero		1


	//   ....[90]....
        /*062c*/ 	.word	0x0000f470
        /*0630*/ 	.word	0x00000006
        /*0634*/ 	.word	0x00000000
        /*0638*/ 	.short	0x010a
        /*063a*/ 	.byte	0x3f
	.zero		1


	//   ....[91]....
        /*063c*/ 	.word	0x0000f4c0
        /*0640*/ 	.word	0x00000009
        /*0644*/ 	.word	0x00000000
        /*0648*/ 	.short	0x010a
        /*064a*/ 	.byte	0x3f
	.zero		1


	//   ....[92]....
        /*064c*/ 	.word	0x0000f510
        /*0650*/ 	.word	0x00000006
        /*0654*/ 	.word	0x00000000
        /*0658*/ 	.short	0x010a
        /*065a*/ 	.byte	0x3f
	.zero		1


	//   ....[93]....
        /*065c*/ 	.word	0x0000f560
        /*0660*/ 	.word	0x00000009
        /*0664*/ 	.word	0x00000000
        /*0668*/ 	.short	0x010a
        /*066a*/ 	.byte	0x3f
	.zero		1


	//   ....[94]....
        /*066c*/ 	.word	0x0000f5b0
        /*0670*/ 	.word	0x00000006
        /*0674*/ 	.word	0x00000000
        /*0678*/ 	.short	0x010a
        /*067a*/ 	.byte	0x3f
	.zero		1


	//   ....[95]....
        /*067c*/ 	.word	0x0000f600
        /*0680*/ 	.word	0x00000009
        /*0684*/ 	.word	0x00000000
        /*0688*/ 	.short	0x010a
        /*068a*/ 	.byte	0x3f
	.zero		1


	//   ....[96]....
        /*068c*/ 	.word	0x0000f650
        /*0690*/ 	.word	0x00000006
        /*0694*/ 	.word	0x00000000
        /*0698*/ 	.short	0x010a
        /*069a*/ 	.byte	0x3f
	.zero		1


	//----- nvinfo : EIATTR_NUM_MBARRIERS
	.align		4
.L_38:
        /*069c*/ 	.byte	0x03, 0x38
        /*069e*/ 	.short	0x001e


	//----- nvinfo : EIATTR_EXIT_INSTR_OFFSETS
	.align		4
        /*06a0*/ 	.byte	0x04, 0x1c
        /*06a2*/ 	.short	(.L_40 - .L_39)


	//   ....[0]....
.L_39:
        /*06a4*/ 	.word	0x00000bd0


	//   ....[1]....
        /*06a8*/ 	.word	0x000013e0


	//   ....[2]....
        /*06ac*/ 	.word	0x0000c1a0


	//   ....[3]....
        /*06b0*/ 	.word	0x0000c7d0


	//   ....[4]....
        /*06b4*/ 	.word	0x0000c800


	//   ....[5]....
        /*06b8*/ 	.word	0x0000daa0


	//   ....[6]....
        /*06bc*/ 	.word	0x0000eda0


	//----- nvinfo : EIATTR_MAX_THREADS
	.align		4
.L_40:
        /*06c0*/ 	.byte	0x04, 0x05
        /*06c2*/ 	.short	(.L_42 - .L_41)
.L_41:
        /*06c4*/ 	.word	0x00000180
        /*06c8*/ 	.word	0x00000001
        /*06cc*/ 	.word	0x00000001


	//----- nvinfo : EIATTR_CRS_STACK_SIZE
	.align		4
.L_42:
        /*06d0*/ 	.byte	0x04, 0x1e
        /*06d2*/ 	.short	(.L_44 - .L_43)
.L_43:
        /*06d4*/ 	.word	0x00000000


	//----- nvinfo : EIATTR_CBANK_PARAM_SIZE
	.align		4
.L_44:
        /*06d8*/ 	.byte	0x03, 0x19
        /*06da*/ 	.short	0x0770


	//----- nvinfo : EIATTR_PARAM_CBANK
	.align		4
        /*06dc*/ 	.byte	0x04, 0x0a
        /*06de*/ 	.short	(.L_46 - .L_45)
	.align		4
.L_45:
        /*06e0*/ 	.word	index@(.nv.constant0._ZN7cutlass13device_kernelINS_4gemm6kernel13GemmUniversalIN4cute5tupleIJiiiiEEENS1_10collective13CollectiveMmaINS1_37MainloopSm90TmaGmmaWarpSpecializedFP8ILi10ENS5_IJNS4_1CILi1EEESB_SB_EEENS1_35KernelTmaWarpSpecializedCooperativeEEENS5_IJNSA_ILi256EEENSA_ILi64EEESG_EEENS_12float_e4m3_tENS5_IJlSB_lEEESI_SJ_NS4_8TiledMMAINS4_8MMA_AtomIJNS4_4SM904GMMA30MMA_64x64x32_F32E4M3E4M3_SS_TNILNSN_7ScaleInE1ELSP_1EEEEEENS4_6LayoutINS5_IJNSA_ILi2EEESB_SB_EEENS5_IJSB_NSA_ILi0EEESV_EEEEENS5_IJNS4_10UnderscoreESY_SY_EEEEENS4_13SM90_TMA_LOADENS4_14ComposedLayoutINS4_7SwizzleILi2ELi4ELi3EEENS4_18smem_ptr_flag_bitsILi8EEENSS_INS5_IJNSA_ILi8EEESG_EEENS5_IJSG_SB_EEEEEEEvNS4_8identityES11_S1B_vS1C_EENS_8epilogue10collective18CollectiveEpilogueINS1E_22Sm90TmaWarpSpecializedILi4ELi2ELi16ELb0ELb0EEEJSH_NS5_IJNSA_ILi128EEENSA_ILi32EEEEEESI_SJ_SI_SJ_NS1E_6fusion15FusionCallbacksIS1I_NS1M_13LinCombEltActINS1E_6thread7SigmoidESI_fSI_fLNS_15FloatRoundStyleE2EEESH_S1L_JEEES11_NS12_INS13_ILi1ELi4ELi3EEES16_NSS_INS5_IJS17_S1K_EEENS5_IJS1K_SB_EEEEEEENS4_39AutoVectorizingCopyWithAssumedAlignmentILi128EEENS4_14SM90_TMA_STOREES1Y_S20_NS4_9Copy_AtomIJNS4_17SM90_U32x4_STSM_NENS_6half_tEEEEvEEEvvEEEEvNT_6ParamsE)
        /*06e4*/ 	.short	0x0210
        /*06e6*/ 	.short	0x0770


	//----- nvinfo : EIATTR_SW_WAR
	.align		4
.L_46:
        /*06e8*/ 	.byte	0x04, 0x36
        /*06ea*/ 	.short	(.L_48 - .L_47)
.L_47:
        /*06ec*/ 	.word	0x00000008
.L_48:


//--------------------- .nv.callgraph             --------------------------
	.section	.nv.callgraph,"",@"SHT_CUDA_CALLGRAPH"
	.align	4
	.sectionentsize	8
	.align		4
        /*0000*/ 	.word	0x00000000
	.align		4
        /*0004*/ 	.word	0xffffffff
	.align		4
        /*0008*/ 	.word	index@(_ZN7cutlass13device_kernelINS_4gemm6kernel13GemmUniversalIN4cute5tupleIJiiiiEEENS1_10collective13CollectiveMmaINS1_37MainloopSm90TmaGmmaWarpSpecializedFP8ILi10ENS5_IJNS4_1CILi1EEESB_SB_EEENS1_35KernelTmaWarpSpecializedCooperativeEEENS5_IJNSA_ILi256EEENSA_ILi64EEESG_EEENS_12float_e4m3_tENS5_IJlSB_lEEESI_SJ_NS4_8TiledMMAINS4_8MMA_AtomIJNS4_4SM904GMMA30MMA_64x64x32_F32E4M3E4M3_SS_TNILNSN_7ScaleInE1ELSP_1EEEEEENS4_6LayoutINS5_IJNSA_ILi2EEESB_SB_EEENS5_IJSB_NSA_ILi0EEESV_EEEEENS5_IJNS4_10UnderscoreESY_SY_EEEEENS4_13SM90_TMA_LOADENS4_14ComposedLayoutINS4_7SwizzleILi2ELi4ELi3EEENS4_18smem_ptr_flag_bitsILi8EEENSS_INS5_IJNSA_ILi8EEESG_EEENS5_IJSG_SB_EEEEEEEvNS4_8identityES11_S1B_vS1C_EENS_8epilogue10collective18CollectiveEpilogueINS1E_22Sm90TmaWarpSpecializedILi4ELi2ELi16ELb0ELb0EEEJSH_NS5_IJNSA_ILi128EEENSA_ILi32EEEEEESI_SJ_SI_SJ_NS1E_6fusion15FusionCallbacksIS1I_NS1M_13LinCombEltActINS1E_6thread7SigmoidESI_fSI_fLNS_15FloatRoundStyleE2EEESH_S1L_JEEES11_NS12_INS13_ILi1ELi4ELi3EEES16_NSS_INS5_IJS17_S1K_EEENS5_IJS1K_SB_EEEEEEENS4_39AutoVectorizingCopyWithAssumedAlignmentILi128EEENS4_14SM90_TMA_STOREES1Y_S20_NS4_9Copy_AtomIJNS4_17SM90_U32x4_STSM_NENS_6half_tEEEEvEEEvvEEEEvNT_6ParamsE)
	.align		4
        /*000c*/ 	.word	index@(__assertfail)
	.align		4
        /*0010*/ 	.word	0x00000000
	.align		4
        /*0014*/ 	.word	0xfffffffe
	.align		4
        /*0018*/ 	.word	0x00000000
	.align		4
        /*001c*/ 	.word	0xfffffffd
	.align		4
        /*0020*/ 	.word	0x00000000
	.align		4
        /*0024*/ 	.word	0xfffffffc


//--------------------- .nv.constant4             --------------------------
	.section	.nv.constant4,"a",@progbits
	.align	8
	.align		8
.nv.constant4:
        /*0000*/ 	.dword	__assertfail
	.align		8
        /*0008*/ 	.dword	__unnamed_1
	.align		8
        /*0010*/ 	.dword	__unnamed_2
	.align		8
        /*0018*/ 	.dword	_ZN39_INTERNAL_f4d77098_4_k_cu_3024e83b_36564cuda3std3__45__cpo5beginE
	.align		8
        /*0020*/ 	.dword	_ZN39_INTERNAL_f4d77098_4_k_cu_3024e83b_36564cuda3std3__45__cpo3endE
	.align		8
        /*0028*/ 	.dword	_ZN39_INTERNAL_f4d77098_4_k_cu_3024e83b_36564cuda3std3__45__cpo6cbeginE
	.align		8
        /*0030*/ 	.dword	_ZN39_INTERNAL_f4d77098_4_k_cu_3024e83b_36564cuda3std3__45__cpo4cendE
	.align		8
        /*0038*/ 	.dword	_ZN39_INTERNAL_f4d77098_4_k_cu_3024e83b_36564cuda3std3__441_GLOBAL__N__f4d77098_4_k_cu_3024e83b_36566ignoreE
	.align		8
        /*0040*/ 	.dword	_ZN39_INTERNAL_f4d77098_4_k_cu_3024e83b_36564cuda3std3__419piecewise_constructE
	.align		8
        /*0048*/ 	.dword	_ZN39_INTERNAL_f4d77098_4_k_cu_3024e83b_36564cuda3std3__48in_placeE
	.align		8
        /*0050*/ 	.dword	_ZN39_INTERNAL_f4d77098_4_k_cu_3024e83b_36564cuda3std6ranges3__45__cpo4swapE
	.align		8
        /*0058*/ 	.dword	_ZN39_INTERNAL_f4d77098_4_k_cu_3024e83b_36564cuda3std6ranges3__45__cpo9iter_moveE
	.align		8
        /*0060*/ 	.dword	_ZN39_INTERNAL_f4d77098_4_k_cu_3024e83b_36564cute7productE
	.align		8
        /*0068*/ 	.dword	_ZN39_INTERNAL_f4d77098_4_k_cu_3024e83b_36564cute1_E
	.align		8
        /*0070*/ 	.dword	$str$24
	.align		8
        /*0078*/ 	.dword	$str$25


//--------------------- .text._ZN7cutlass13device_kernelINS_4gemm6kernel13GemmUniversalIN4cute5tupleIJiiiiEEENS1_10collective13CollectiveMmaINS1_37MainloopSm90TmaGmmaWarpSpecializedFP8ILi10ENS5_IJNS4_1CILi1EEESB_SB_EEENS1_35KernelTmaWarpSpecializedCooperativeEEENS5_IJNSA_ILi256EEENSA_ILi64EEESG_EEENS_12float_e4m3_tENS5_IJlSB_lEEESI_SJ_NS4_8TiledMMAINS4_8MMA_AtomIJNS4_4SM904GMMA30MMA_64x64x32_F32E4M3E4M3_SS_TNILNSN_7ScaleInE1ELSP_1EEEEEENS4_6LayoutINS5_IJNSA_ILi2EEESB_SB_EEENS5_IJSB_NSA_ILi0EEESV_EEEEENS5_IJNS4_10UnderscoreESY_SY_EEEEENS4_13SM90_TMA_LOADENS4_14ComposedLayoutINS4_7SwizzleILi2ELi4ELi3EEENS4_18smem_ptr_flag_bitsILi8EEENSS_INS5_IJNSA_ILi8EEESG_EEENS5_IJSG_SB_EEEEEEEvNS4_8identityES11_S1B_vS1C_EENS_8epilogue10collective18CollectiveEpilogueINS1E_22Sm90TmaWarpSpecializedILi4ELi2ELi16ELb0ELb0EEEJSH_NS5_IJNSA_ILi128EEENSA_ILi32EEEEEESI_SJ_SI_SJ_NS1E_6fusion15FusionCallbacksIS1I_NS1M_13LinCombEltActINS1E_6thread7SigmoidESI_fSI_fLNS_15FloatRoundStyleE2EEESH_S1L_JEEES11_NS12_INS13_ILi1ELi4ELi3EEES16_NSS_INS5_IJS17_S1K_EEENS5_IJS1K_SB_EEEEEEENS4_39AutoVectorizingCopyWithAssumedAlignmentILi128EEENS4_14SM90_TMA_STOREES1Y_S20_NS4_9Copy_AtomIJNS4_17SM90_U32x4_STSM_NENS_6half_tEEEEvEEEvvEEEEvNT_6ParamsE --------------------------
	.section	.text._ZN7cutlass13device_kernelINS_4gemm6kernel13GemmUniversalIN4cute5tupleIJiiiiEEENS1_10collective13CollectiveMmaINS1_37MainloopSm90TmaGmmaWarpSpecializedFP8ILi10ENS5_IJNS4_1CILi1EEESB_SB_EEENS1_35KernelTmaWarpSpecializedCooperativeEEENS5_IJNSA_ILi256EEENSA_ILi64EEESG_EEENS_12float_e4m3_tENS5_IJlSB_lEEESI_SJ_NS4_8TiledMMAINS4_8MMA_AtomIJNS4_4SM904GMMA30MMA_64x64x32_F32E4M3E4M3_SS_TNILNSN_7ScaleInE1ELSP_1EEEEEENS4_6LayoutINS5_IJNSA_ILi2EEESB_SB_EEENS5_IJSB_NSA_ILi0EEESV_EEEEENS5_IJNS4_10UnderscoreESY_SY_EEEEENS4_13SM90_TMA_LOADENS4_14ComposedLayoutINS4_7SwizzleILi2ELi4ELi3EEENS4_18smem_ptr_flag_bitsILi8EEENSS_INS5_IJNSA_ILi8EEESG_EEENS5_IJSG_SB_EEEEEEEvNS4_8identityES11_S1B_vS1C_EENS_8epilogue10collective18CollectiveEpilogueINS1E_22Sm90TmaWarpSpecializedILi4ELi2ELi16ELb0ELb0EEEJSH_NS5_IJNSA_ILi128EEENSA_ILi32EEEEEESI_SJ_SI_SJ_NS1E_6fusion15FusionCallbacksIS1I_NS1M_13LinCombEltActINS1E_6thread7SigmoidESI_fSI_fLNS_15FloatRoundStyleE2EEESH_S1L_JEEES11_NS12_INS13_ILi1ELi4ELi3EEES16_NSS_INS5_IJS17_S1K_EEENS5_IJS1K_SB_EEEEEEENS4_39AutoVectorizingCopyWithAssumedAlignmentILi128EEENS4_14SM90_TMA_STOREES1Y_S20_NS4_9Copy_AtomIJNS4_17SM90_U32x4_STSM_NENS_6half_tEEEEvEEEvvEEEEvNT_6ParamsE,"ax",@progbits
	.align	128
.text._ZN7cutlass13device_kernelINS_4gemm6kernel13GemmUniversalIN4cute5tupleIJiiiiEEENS1_10collective13CollectiveMmaINS1_37MainloopSm90TmaGmmaWarpSpecializedFP8ILi10ENS5_IJNS4_1CILi1EEESB_SB_EEENS1_35KernelTmaWarpSpecializedCooperativeEEENS5_IJNSA_ILi256EEENSA_ILi64EEESG_EEENS_12float_e4m3_tENS5_IJlSB_lEEESI_SJ_NS4_8TiledMMAINS4_8MMA_AtomIJNS4_4SM904GMMA30MMA_64x64x32_F32E4M3E4M3_SS_TNILNSN_7ScaleInE1ELSP_1EEEEEENS4_6LayoutINS5_IJNSA_ILi2EEESB_SB_EEENS5_IJSB_NSA_ILi0EEESV_EEEEENS5_IJNS4_10UnderscoreESY_SY_EEEEENS4_13SM90_TMA_LOADENS4_14ComposedLayoutINS4_7SwizzleILi2ELi4ELi3EEENS4_18smem_ptr_flag_bitsILi8EEENSS_INS5_IJNSA_ILi8EEESG_EEENS5_IJSG_SB_EEEEEEEvNS4_8identityES11_S1B_vS1C_EENS_8epilogue10collective18CollectiveEpilogueINS1E_22Sm90TmaWarpSpecializedILi4ELi2ELi16ELb0ELb0EEEJSH_NS5_IJNSA_ILi128EEENSA_ILi32EEEEEESI_SJ_SI_SJ_NS1E_6fusion15FusionCallbacksIS1I_NS1M_13LinCombEltActINS1E_6thread7SigmoidESI_fSI_fLNS_15FloatRoundStyleE2EEESH_S1L_JEEES11_NS12_INS13_ILi1ELi4ELi3EEES16_NSS_INS5_IJS17_S1K_EEENS5_IJS1K_SB_EEEEEEENS4_39AutoVectorizingCopyWithAssumedAlignmentILi128EEENS4_14SM90_TMA_STOREES1Y_S20_NS4_9Copy_AtomIJNS4_17SM90_U32x4_STSM_NENS_6half_tEEEEvEEEvvEEEEvNT_6ParamsE:
        .type           _ZN7cutlass13device_kernelINS_4gemm6kernel13GemmUniversalIN4cute5tupleIJiiiiEEENS1_10collective13CollectiveMmaINS1_37MainloopSm90TmaGmmaWarpSpecializedFP8ILi10ENS5_IJNS4_1CILi1EEESB_SB_EEENS1_35KernelTmaWarpSpecializedCooperativeEEENS5_IJNSA_ILi256EEENSA_ILi64EEESG_EEENS_12float_e4m3_tENS5_IJlSB_lEEESI_SJ_NS4_8TiledMMAINS4_8MMA_AtomIJNS4_4SM904GMMA30MMA_64x64x32_F32E4M3E4M3_SS_TNILNSN_7ScaleInE1ELSP_1EEEEEENS4_6LayoutINS5_IJNSA_ILi2EEESB_SB_EEENS5_IJSB_NSA_ILi0EEESV_EEEEENS5_IJNS4_10UnderscoreESY_SY_EEEEENS4_13SM90_TMA_LOADENS4_14ComposedLayoutINS4_7SwizzleILi2ELi4ELi3EEENS4_18smem_ptr_flag_bitsILi8EEENSS_INS5_IJNSA_ILi8EEESG_EEENS5_IJSG_SB_EEEEEEEvNS4_8identityES11_S1B_vS1C_EENS_8epilogue10collective18CollectiveEpilogueINS1E_22Sm90TmaWarpSpecializedILi4ELi2ELi16ELb0ELb0EEEJSH_NS5_IJNSA_ILi128EEENSA_ILi32EEEEEESI_SJ_SI_SJ_NS1E_6fusion15FusionCallbacksIS1I_NS1M_13LinCombEltActINS1E_6thread7SigmoidESI_fSI_fLNS_15FloatRoundStyleE2EEESH_S1L_JEEES11_NS12_INS13_ILi1ELi4ELi3EEES16_NSS_INS5_IJS17_S1K_EEENS5_IJS1K_SB_EEEEEEENS4_39AutoVectorizingCopyWithAssumedAlignmentILi128EEENS4_14SM90_TMA_STOREES1Y_S20_NS4_9Copy_AtomIJNS4_17SM90_U32x4_STSM_NENS_6half_tEEEEvEEEvvEEEEvNT_6ParamsE,@function
        .size           _ZN7cutlass13device_kernelINS_4gemm6kernel13GemmUniversalIN4cute5tupleIJiiiiEEENS1_10collective13CollectiveMmaINS1_37MainloopSm90TmaGmmaWarpSpecializedFP8ILi10ENS5_IJNS4_1CILi1EEESB_SB_EEENS1_35KernelTmaWarpSpecializedCooperativeEEENS5_IJNSA_ILi256EEENSA_ILi64EEESG_EEENS_12float_e4m3_tENS5_IJlSB_lEEESI_SJ_NS4_8TiledMMAINS4_8MMA_AtomIJNS4_4SM904GMMA30MMA_64x64x32_F32E4M3E4M3_SS_TNILNSN_7ScaleInE1ELSP_1EEEEEENS4_6LayoutINS5_IJNSA_ILi2EEESB_SB_EEENS5_IJSB_NSA_ILi0EEESV_EEEEENS5_IJNS4_10UnderscoreESY_SY_EEEEENS4_13SM90_TMA_LOADENS4_14ComposedLayoutINS4_7SwizzleILi2ELi4ELi3EEENS4_18smem_ptr_flag_bitsILi8EEENSS_INS5_IJNSA_ILi8EEESG_EEENS5_IJSG_SB_EEEEEEEvNS4_8identityES11_S1B_vS1C_EENS_8epilogue10collective18CollectiveEpilogueINS1E_22Sm90TmaWarpSpecializedILi4ELi2ELi16ELb0ELb0EEEJSH_NS5_IJNSA_ILi128EEENSA_ILi32EEEEEESI_SJ_SI_SJ_NS1E_6fusion15FusionCallbacksIS1I_NS1M_13LinCombEltActINS1E_6thread7SigmoidESI_fSI_fLNS_15FloatRoundStyleE2EEESH_S1L_JEEES11_NS12_INS13_ILi1ELi4ELi3EEES16_NSS_INS5_IJS17_S1K_EEENS5_IJS1K_SB_EEEEEEENS4_39AutoVectorizingCopyWithAssumedAlignmentILi128EEENS4_14SM90_TMA_STOREES1Y_S20_NS4_9Copy_AtomIJNS4_17SM90_U32x4_STSM_NENS_6half_tEEEEvEEEvvEEEEvNT_6ParamsE,(.L_x_397 - _ZN7cutlass13device_kernelINS_4gemm6kernel13GemmUniversalIN4cute5tupleIJiiiiEEENS1_10collective13CollectiveMmaINS1_37MainloopSm90TmaGmmaWarpSpecializedFP8ILi10ENS5_IJNS4_1CILi1EEESB_SB_EEENS1_35KernelTmaWarpSpecializedCooperativeEEENS5_IJNSA_ILi256EEENSA_ILi64EEESG_EEENS_12float_e4m3_tENS5_IJlSB_lEEESI_SJ_NS4_8TiledMMAINS4_8MMA_AtomIJNS4_4SM904GMMA30MMA_64x64x32_F32E4M3E4M3_SS_TNILNSN_7ScaleInE1ELSP_1EEEEEENS4_6LayoutINS5_IJNSA_ILi2EEESB_SB_EEENS5_IJSB_NSA_ILi0EEESV_EEEEENS5_IJNS4_10UnderscoreESY_SY_EEEEENS4_13SM90_TMA_LOADENS4_14ComposedLayoutINS4_7SwizzleILi2ELi4ELi3EEENS4_18smem_ptr_flag_bitsILi8EEENSS_INS5_IJNSA_ILi8EEESG_EEENS5_IJSG_SB_EEEEEEEvNS4_8identityES11_S1B_vS1C_EENS_8epilogue10collective18CollectiveEpilogueINS1E_22Sm90TmaWarpSpecializedILi4ELi2ELi16ELb0ELb0EEEJSH_NS5_IJNSA_ILi128EEENSA_ILi32EEEEEESI_SJ_SI_SJ_NS1E_6fusion15FusionCallbacksIS1I_NS1M_13LinCombEltActINS1E_6thread7SigmoidESI_fSI_fLNS_15FloatRoundStyleE2EEESH_S1L_JEEES11_NS12_INS13_ILi1ELi4ELi3EEES16_NSS_INS5_IJS17_S1K_EEENS5_IJS1K_SB_EEEEEEENS4_39AutoVectorizingCopyWithAssumedAlignmentILi128EEENS4_14SM90_TMA_STOREES1Y_S20_NS4_9Copy_AtomIJNS4_17SM90_U32x4_STSM_NENS_6half_tEEEEvEEEvvEEEEvNT_6ParamsE)
        .other          _ZN7cutlass13device_kernelINS_4gemm6kernel13GemmUniversalIN4cute5tupleIJiiiiEEENS1_10collective13CollectiveMmaINS1_37MainloopSm90TmaGmmaWarpSpecializedFP8ILi10ENS5_IJNS4_1CILi1EEESB_SB_EEENS1_35KernelTmaWarpSpecializedCooperativeEEENS5_IJNSA_ILi256EEENSA_ILi64EEESG_EEENS_12float_e4m3_tENS5_IJlSB_lEEESI_SJ_NS4_8TiledMMAINS4_8MMA_AtomIJNS4_4SM904GMMA30MMA_64x64x32_F32E4M3E4M3_SS_TNILNSN_7ScaleInE1ELSP_1EEEEEENS4_6LayoutINS5_IJNSA_ILi2EEESB_SB_EEENS5_IJSB_NSA_ILi0EEESV_EEEEENS5_IJNS4_10UnderscoreESY_SY_EEEEENS4_13SM90_TMA_LOADENS4_14ComposedLayoutINS4_7SwizzleILi2ELi4ELi3EEENS4_18smem_ptr_flag_bitsILi8EEENSS_INS5_IJNSA_ILi8EEESG_EEENS5_IJSG_SB_EEEEEEEvNS4_8identityES11_S1B_vS1C_EENS_8epilogue10collective18CollectiveEpilogueINS1E_22Sm90TmaWarpSpecializedILi4ELi2ELi16ELb0ELb0EEEJSH_NS5_IJNSA_ILi128EEENSA_ILi32EEEEEESI_SJ_SI_SJ_NS1E_6fusion15FusionCallbacksIS1I_NS1M_13LinCombEltActINS1E_6thread7SigmoidESI_fSI_fLNS_15FloatRoundStyleE2EEESH_S1L_JEEES11_NS12_INS13_ILi1ELi4ELi3EEES16_NSS_INS5_IJS17_S1K_EEENS5_IJS1K_SB_EEEEEEENS4_39AutoVectorizingCopyWithAssumedAlignmentILi128EEENS4_14SM90_TMA_STOREES1Y_S20_NS4_9Copy_AtomIJNS4_17SM90_U32x4_STSM_NENS_6half_tEEEEvEEEvvEEEEvNT_6ParamsE,@"STO_CUDA_ENTRY STV_DEFAULT"
_ZN7cutlass13device_kernelINS_4gemm6kernel13GemmUniversalIN4cute5tupleIJiiiiEEENS1_10collective13CollectiveMmaINS1_37MainloopSm90TmaGmmaWarpSpecializedFP8ILi10ENS5_IJNS4_1CILi1EEESB_SB_EEENS1_35KernelTmaWarpSpecializedCooperativeEEENS5_IJNSA_ILi256EEENSA_ILi64EEESG_EEENS_12float_e4m3_tENS5_IJlSB_lEEESI_SJ_NS4_8TiledMMAINS4_8MMA_AtomIJNS4_4SM904GMMA30MMA_64x64x32_F32E4M3E4M3_SS_TNILNSN_7ScaleInE1ELSP_1EEEEEENS4_6LayoutINS5_IJNSA_ILi2EEESB_SB_EEENS5_IJSB_NSA_ILi0EEESV_EEEEENS5_IJNS4_10UnderscoreESY_SY_EEEEENS4_13SM90_TMA_LOADENS4_14ComposedLayoutINS4_7SwizzleILi2ELi4ELi3EEENS4_18smem_ptr_flag_bitsILi8EEENSS_INS5_IJNSA_ILi8EEESG_EEENS5_IJSG_SB_EEEEEEEvNS4_8identityES11_S1B_vS1C_EENS_8epilogue10collective18CollectiveEpilogueINS1E_22Sm90TmaWarpSpecializedILi4ELi2ELi16ELb0ELb0EEEJSH_NS5_IJNSA_ILi128EEENSA_ILi32EEEEEESI_SJ_SI_SJ_NS1E_6fusion15FusionCallbacksIS1I_NS1M_13LinCombEltActINS1E_6thread7SigmoidESI_fSI_fLNS_15FloatRoundStyleE2EEESH_S1L_JEEES11_NS12_INS13_ILi1ELi4ELi3EEES16_NSS_INS5_IJS17_S1K_EEENS5_IJS1K_SB_EEEEEEENS4_39AutoVectorizingCopyWithAssumedAlignmentILi128EEENS4_14SM90_TMA_STOREES1Y_S20_NS4_9Copy_AtomIJNS4_17SM90_U32x4_STSM_NENS_6half_tEEEEvEEEvvEEEEvNT_6ParamsE:
[----:B------:R-:W1:Y:S01]  /*0000*/  LDC R1, c[0x0][0x28] ;  /* 0x00000a00ff017b82 */ /* 0x000e620000000800 */
[----:B------:R-:W2:Y:S07]  /*0010*/  S2R R18, SR_TID.X ;  /* 0x0000000000127919 */ /* 0x000eae0000002100 */
[----:B------:R-:W3:Y:S01]  /*0020*/  LDC.64 R8, c[0x0][0x588] ;  /* 0x00016200ff087b82 */ /* 0x000ee20000000a00 */
[----:B------:R-:W-:Y:S01]  /*0030*/  ELECT P0, URZ, PT ;  /* 0x00000000003f782f */ /* 0x000fe20003800000 */
[----:B------:R-:W-:Y:S01]  /*0040*/  BSSY B0, `(.L_x_0) ;  /* 0x0000016000007945 */ /* 0x000fe20003800000 */
[----:B--2---:R-:W-:-:S02]  /*0050*/  SHF.R.U32.HI R0, RZ, 0x5, R18 ;  /* 0x00000005ff007819 */ /* 0x004fc40000011612 */
[----:B------:R-:W-:-:S03]  /*0060*/  SHF.R.U32.HI R4, RZ, 0x7, R18 ;  /* 0x00000007ff047819 */ /* 0x000fc60000011612 */
[----:B------:R-:W2:Y:S04]  /*0070*/  SHFL.IDX PT, R3, R0, RZ, 0x1f ;  /* 0x00001fff00037589 */ /* 0x000ea800000e0000 */
[----:B------:R4:W1:Y:S01]  /*0080*/  SHFL.IDX PT, R6, R4, RZ, 0x1f ;  /* 0x00001fff04067589 */ /* 0x00086200000e0000 */
[----:B--2---:R-:W-:Y:S02]  /*0090*/  ISETP.NE.OR P0, PT, R3, RZ, !P0 ;  /* 0x000000ff0300720c */ /* 0x004fe40004705670 */
[----:B------:R-:W-:-:S11]  /*00a0*/  SHF.R.S32.HI R2, RZ, 0x1f, R3 ;  /* 0x0000001fff027819 */ /* 0x000fd60000011403 */
[----:B-1-34-:R-:W-:Y:S05]  /*00b0*/  @P0 BRA `(.L_x_1) ;  /* 0x0000000000380947 */ /* 0x01afea0003800000 */
[----:B------:R-:W-:Y:S02]  /*00c0*/  ULDC.64 UR4, c[0x0][0x198] ;  /* 0x0000660000047ab9 */ /* 0x000fe40000000a00 */
[----:B------:R-:W-:Y:S02]  /*00d0*/  UIADD3 UR6, UP0, UR4, 0xf0, URZ ;  /* 0x000000f004067890 */ /* 0x000fe4000ff1e03f */
[----:B------:R-:W-:Y:S02]  /*00e0*/  UIADD3 UR8, UP1, UR4, 0x1f0, URZ ;  /* 0x000001f004087890 */ /* 0x000fe4000ff3e03f */
[----:B------:R-:W-:Y:S02]  /*00f0*/  UIADD3 UR10, UP2, UR4, 0x3f0, URZ ;  /* 0x000003f0040a7890 */ /* 0x000fe4000ff5e03f */
[----:B------:R-:W-:Y:S02]  /*0100*/  UIADD3 UR4, UP3, UR4, 0x4f0, URZ ;  /* 0x000004f004047890 */ /* 0x000fe4000ff7e03f */
[----:B------:R-:W-:-:S02]  /*0110*/  UIADD3.X UR7, URZ, UR5, URZ, UP0, !UPT ;  /* 0x000000053f077290 */ /* 0x000fc400087fe43f */
[----:B------:R-:W-:Y:S02]  /*0120*/  UIADD3.X UR9, URZ, UR5, URZ, UP1, !UPT ;  /* 0x000000053f097290 */ /* 0x000fe40008ffe43f */
[----:B------:R-:W-:Y:S02]  /*0130*/  UIADD3.X UR11, URZ, UR5, URZ, UP2, !UPT ;  /* 0x000000053f0b7290 */ /* 0x000fe400097fe43f */
[----:B------:R-:W-:-:S03]  /*0140*/  UIADD3.X UR5, URZ, UR5, URZ, UP3, !UPT ;  /* 0x000000053f057290 */ /* 0x000fc60009ffe43f */
[----:B------:R1:W-:Y:S02]  /*0150*/  UTMACCTL.PF [UR6] ;  /* 0x00000000060079b9 */ /* 0x0003e40008040000 */
[----:B------:R1:W-:Y:S02]  /*0160*/  UTMACCTL.PF [UR8] ;  /* 0x00000000080079b9 */ /* 0x0003e40008040000 */
[----:B------:R1:W-:Y:S02]  /*0170*/  UTMACCTL.PF [UR10] ;  /* 0x000000000a0079b9 */ /* 0x0003e40008040000 */
[----:B------:R1:W-:Y:S02]  /*0180*/  UTMACCTL.PF [UR4] ;  /* 0x00000000040079b9 */ /* 0x0003e40008040000 */
[----:B-1----:R-:W-:Y:S01]  /*0190*/  NOP ;  /* 0x0000000000007918 */ /* 0x002fe20000000000 */
.L_x_1:
[----:B------:R-:W-:Y:S05]  /*01a0*/  BSYNC B0 ;  /* 0x0000000000007941 */ /* 0x000fea0003800000 */
.L_x_0:
[----:B------:R-:W-:Y:S01]  /*01b0*/  ULDC.64 UR4, c[0x0][0x590] ;  /* 0x0001640000047ab9 */ /* 0x000fe20000000a00 */
[----:B------:R-:W-:Y:S01]  /*01c0*/  LEA.HI R2, R2, R3, RZ, 0x2 ;  /* 0x0000000302027211 */ /* 0x000fe200078f10ff */
[----:B------:R-:W-:Y:S01]  /*01d0*/  ULDC.64 UR40, c[0x0][0x208] ;  /* 0x0000820000287ab9 */ /* 0x000fe20000000a00 */
[----:B------:R-:W-:Y:S01]  /*01e0*/  ISETP.NE.U32.AND P2, PT, RZ, UR4, PT ;  /* 0x00000004ff007c0c */ /* 0x000fe2000bf45070 */
[----:B------:R-:W-:Y:S01]  /*01f0*/  IMAD.MOV.U32 R5, RZ, RZ, R9 ;  /* 0x000000ffff057224 */ /* 0x000fe200078e0009 */
[----:B------:R-:W-:Y:S02]  /*0200*/  LOP3.LUT R2, R2, 0xfffffffc, RZ, 0xc0, !PT ;  /* 0xfffffffc02027812 */ /* 0x000fe400078ec0ff */
[----:B------:R-:W-:Y:S02]  /*0210*/  ISETP.NE.AND.EX P3, PT, RZ, UR5, PT, P2 ;  /* 0x00000005ff007c0c */ /* 0x000fe4000bf65320 */
[----:B------:R-:W-:Y:S02]  /*0220*/  IADD3 R3, R3, -R2, RZ ;  /* 0x8000000203037210 */ /* 0x000fe40007ffe0ff */
[----:B------:R-:W-:-:S02]  /*0230*/  PRMT R2, RZ, 0x7610, R2 ;  /* 0x00007610ff027816 */ /* 0x000fc40000000002 */
[----:B------:R-:W-:-:S07]  /*0240*/  MOV R4, R8 ;  /* 0x0000000800047202 */ /* 0x000fce0000000f00 */
[----:B------:R-:W-:Y:S05]  /*0250*/  @P3 BRA `(.L_x_2) ;  /* 0x0000000000303947 */ /* 0x000fea0003800000 */
[----:B------:R-:W-:Y:S02]  /*0260*/  ULDC.64 UR6, c[0x0][0x588] ;  /* 0x0001620000067ab9 */ /* 0x000fe40000000a00 */
[----:B------:R-:W-:-:S04]  /*0270*/  ISETP.NE.U32.AND P0, PT, RZ, UR6, PT ;  /* 0x00000006ff007c0c */ /* 0x000fc8000bf05070 */
[----:B------:R-:W-:-:S13]  /*0280*/  ISETP.NE.AND.EX P0, PT, RZ, UR7, PT, P0 ;  /* 0x00000007ff007c0c */ /* 0x000fda000bf05300 */
[----:B------:R-:W-:Y:S05]  /*0290*/  @!P0 BRA `(.L_x_3) ;  /* 0x0000000000108947 */ /* 0x000fea0003800000 */
[----:B------:R-:W2:Y:S02]  /*02a0*/  LDG.E R2, desc[UR40][R4.64] ;  /* 0x0000002804027981 */ /* 0x000ea4000c1e1900 */
[----:B--2---:R-:W-:Y:S02]  /*02b0*/  FSETP.NEU.AND P1, PT, R2, RZ, PT ;  /* 0x000000ff0200720b */ /* 0x004fe40003f2d000 */
[----:B------:R-:W-:Y:S01]  /*02c0*/  MOV R2, 0x1 ;  /* 0x0000000100027802 */ /* 0x000fe20000000f00 */
[----:B------:R-:W-:Y:S10]  /*02d0*/  BRA `(.L_x_2) ;  /* 0x0000000000107947 */ /* 0x000ff40003800000 */
.L_x_3:
[----:B------:R-:W-:Y:S01]  /*02e0*/  ULDC UR6, c[0x0][0x580] ;  /* 0x0001600000067ab9 */ /* 0x000fe20000000800 */
[----:B------:R-:W-:Y:S02]  /*02f0*/  MOV R2, 0x1 ;  /* 0x0000000100027802 */ /* 0x000fe40000000f00 */
[----:B------:R-:W-:Y:S02]  /*0300*/  CS2R R4, SRZ ;  /* 0x0000000000047805 */ /* 0x000fe4000001ff00 */
[----:B------:R-:W-:-:S13]  /*0310*/  FSETP.NEU.AND P1, PT, RZ, UR6, PT ;  /* 0x00000006ff007c0b */ /* 0x000fda000bf2d000 */
.L_x_2:
[----:B------:R-:W-:Y:S02]  /*0320*/  ISETP.NE.U32.AND P4, PT, R4, RZ, PT ;  /* 0x000000ff0400720c */ /* 0x000fe40003f85070 */
[----:B------:R-:W-:Y:S02]  /*0330*/  ISETP.NE.AND.EX P5, PT, RZ, UR5, PT, P2 ;  /* 0x00000005ff007c0c */ /* 0x000fe4000bfa5320 */
[----:B------:R-:W-:Y:S02]  /*0340*/  ISETP.NE.AND.EX P2, PT, R5, RZ, PT, P4 ;  /* 0x000000ff0500720c */ /* 0x000fe40003f45340 */
[----:B------:R-:W-:-:S11]  /*0350*/  PLOP3.LUT P0, PT, PT, PT, PT, 0x8, 0x0 ;  /* 0x000000000000781c */ /* 0x000fd60003f0e170 */
[----:B------:R-:W-:Y:S05]  /*0360*/  @P2 BRA P5, `(.L_x_4) ;  /* 0x0000000000342947 */ /* 0x000fea0002800000 */
[----:B------:R-:W-:-:S04]  /*0370*/  ISETP.NE.U32.AND P0, PT, RZ, UR4, PT ;  /* 0x00000004ff007c0c */ /* 0x000fc8000bf05070 */
[----:B------:R-:W-:-:S13]  /*0380*/  ISETP.NE.AND.EX P0, PT, RZ, UR5, PT, P0 ;  /* 0x00000005ff007c0c */ /* 0x000fda000bf05300 */
[----:B------:R-:W-:Y:S05]  /*0390*/  @!P0 BRA `(.L_x_5) ;  /* 0x0000000000248947 */ /* 0x000fea0003800000 */
[----:B------:R-:W-:Y:S02]  /*03a0*/  PRMT R2, R2, 0x9910, RZ ;  /* 0x0000991002027816 */ /* 0x000fe400000000ff */
[----:B------:R-:W-:Y:S02]  /*03b0*/  ISETP.NE.U32.AND P0, PT, R4, RZ, PT ;  /* 0x000000ff0400720c */ /* 0x000fe40003f05070 */
[----:B------:R-:W-:Y:S02]  /*03c0*/  ISETP.NE.AND P2, PT, R2, RZ, PT ;  /* 0x000000ff0200720c */ /* 0x000fe40003f45270 */
[----:B------:R-:W-:Y:S02]  /*03d0*/  ISETP.NE.AND.EX P0, PT, R5, RZ, PT, P0 ;  /* 0x000000ff0500720c */ /* 0x000fe40003f05300 */
[----:B------:R-:W-:-:S09]  /*03e0*/  SEL R2, RZ, 0xffffffff, P1 ;  /* 0xffffffffff027807 */ /* 0x000fd20000800000 */
[----:B------:R-:W-:-:S04]  /*03f0*/  @!P2 SEL R2, RZ, 0xffffffff, P0 ;  /* 0xffffffffff02a807 */ /* 0x000fc80000000000 */
[----:B------:R-:W-:-:S04]  /*0400*/  LOP3.LUT R2, R2, 0x1, RZ, 0xc0, !PT ;  /* 0x0000000102027812 */ /* 0x000fc800078ec0ff */
[----:B------:R-:W-:Y:S01]  /*0410*/  ISETP.EQ.U32.AND P0, PT, R2, 0x1, PT ;  /* 0x000000010200780c */ /* 0x000fe20003f02070 */
[----:B------:R-:W-:-:S12]  /*0420*/  BRA `(.L_x_4) ;  /* 0x0000000000047947 */ /* 0x000fd80003800000 */
.L_x_5:
[----:B------:R-:W-:-:S13]  /*0430*/  PLOP3.LUT P0, PT, P1, PT, PT, 0x8, 0x0 ;  /* 0x000000000000781c */ /* 0x000fda0000f0e170 */
.L_x_4:
[----:B------:R-:W1:Y:S02]  /*0440*/  SHFL.IDX PT, R2, R0, RZ, 0x1f ;  /* 0x00001fff00027589 */ /* 0x000e6400000e0000 */
[----:B-1----:R-:W-:-:S13]  /*0450*/  ISETP.NE.AND P1, PT, R2, RZ, PT ;  /* 0x000000ff0200720c */ /* 0x002fda0003f25270 */
[----:B------:R-:W-:Y:S05]  /*0460*/  @P1 BRA `(.L_x_6) ;  /* 0x0000000000941947 */ /* 0x000fea0003800000 */
[----:B------:R-:W-:Y:S01]  /*0470*/  ELECT P1, URZ, PT ;  /* 0x00000000003f782f */ /* 0x000fe20003820000 */
[----:B------:R-:W-:-:S12]  /*0480*/  BSSY B0, `(.L_x_6) ;  /* 0x0000023000007945 */ /* 0x000fd80003800000 */
[----:B------:R-:W-:Y:S05]  /*0490*/  @!P1 BRA `(.L_x_7) ;  /* 0x0000000000849947 */ /* 0x000fea0003800000 */
[----:B------:R-:W1:Y:S01]  /*04a0*/  S2UR UR8, SR_CgaCtaId ;  /* 0x00000000000879c3 */ /* 0x000e620000008800 */
[----:B------:R-:W-:Y:S01]  /*04b0*/  UMOV UR4, 0x400 ;  /* 0x0000040000047882 */ /* 0x000fe20000000000 */
[----:B------:R-:W-:Y:S01]  /*04c0*/  UMOV UR5, 0x1 ;  /* 0x0000000100057882 */ /* 0x000fe20000000000 */
[----:B------:R-:W-:Y:S02]  /*04d0*/  UMOV UR6, 0x100 ;  /* 0x0000010000067882 */ /* 0x000fe40000000000 */
[----:B------:R-:W-:-:S04]  /*04e0*/  UIADD3 UR6, -UR6, 0x100000, URZ ;  /* 0x0010000006067890 */ /* 0x000fc8000fffe13f */
[----:B------:R-:W-:Y:S02]  /*04f0*/  USHF.L.U32 UR7, UR6, 0xb, URZ ;  /* 0x0000000b06077899 */ /* 0x000fe4000800063f */
[----:B------:R-:W-:Y:S02]  /*0500*/  USHF.L.U32 UR6, UR6, 0x1, URZ ;  /* 0x0000000106067899 */ /* 0x000fe4000800063f */
[----:B-1----:R-:W-:Y:S02]  /*0510*/  ULEA UR8, UR8, UR4, 0x18 ;  /* 0x0000000408087291 */ /* 0x002fe4000f8ec03f */
[----:B------:R-:W-:-:S04]  /*0520*/  UIADD3 UR4, -UR5, 0x100000, URZ ;  /* 0x0010000005047890 */ /* 0x000fc8000fffe13f */
[----:B------:R-:W-:Y:S02]  /*0530*/  USHF.L.U32 UR5, UR4, 0xb, URZ ;  /* 0x0000000b04057899 */ /* 0x000fe4000800063f */
[----:B------:R-:W-:Y:S01]  /*0540*/  USHF.L.U32 UR4, UR4, 0x1, URZ ;  /* 0x0000000104047899 */ /* 0x000fe2000800063f */
[----:B------:R-:W1:Y:S11]  /*0550*/  FENCE.VIEW.ASYNC.S ;  /* 0x00000000000073c6 */ /* 0x000e760000000000 */
[----:B-1----:R1:W2:Y:S01]  /*0560*/  SYNCS.EXCH.64 URZ, [UR8], UR4 ;  /* 0x00000004083f75b2 */ /* 0x0022a20008000100 */
[----:B------:R1:W3:Y:S01]  /*0570*/  SYNCS.EXCH.64 URZ, [UR8+0x50], UR6 ;  /* 0x00005006083f75b2 */ /* 0x0002e20008000100 */
[----:B------:R1:W4:Y:S01]  /*0580*/  SYNCS.EXCH.64 URZ, [UR8+0x8], UR4 ;  /* 0x00000804083f75b2 */ /* 0x0003220008000100 */
[----:B------:R1:W1:Y:S01]  /*0590*/  SYNCS.EXCH.64 URZ, [UR8+0x58], UR6 ;  /* 0x00005806083f75b2 */ /* 0x0002620008000100 */
        /* <DEDUP_REMOVED lines=16> */
[----:B------:R-:W-:Y:S01]  /*06a0*/  NOP ;  /* 0x0000000000007918 */ /* 0x000fe20000000000 */
.L_x_7:
[----:B-1----:R-:W-:Y:S05]  /*06b0*/  BSYNC B0 ;  /* 0x0000000000007941 */ /* 0x002fea0003800000 */
.L_x_6:
[----:B------:R-:W1:Y:S01]  /*06c0*/  SHFL.IDX PT, R4, R0, RZ, 0x1f ;  /* 0x00001fff00047589 */ /* 0x000e6200000e0000 */
[----:B------:R-:W2:Y:S01]  /*06d0*/  LDC R2, c[0x0][0x904] ;  /* 0x00024100ff027b82 */ /* 0x000ea20000000800 */
[----:B------:R-:W-:Y:S01]  /*06e0*/  NOP ;  /* 0x0000000000007918 */ /* 0x000fe20000000000 */
[----:B-1----:R-:W-:-:S13]  /*06f0*/  ISETP.NE.AND P1, PT, R4, RZ, PT ;  /* 0x000000ff0400720c */ /* 0x002fda0003f25270 */
[----:B------:R-:W-:Y:S05]  /*0700*/  @P1 BRA `(.L_x_8) ;  /* 0x0000000000581947 */ /* 0x000fea0003800000 */
[----:B------:R-:W1:Y:S01]  /*0710*/  S2UR UR5, SR_CgaCtaId ;  /* 0x00000000000579c3 */ /* 0x000e620000008800 */
[----:B------:R-:W-:Y:S01]  /*0720*/  UMOV UR4, 0x400 ;  /* 0x0000040000047882 */ /* 0x000fe20000000000 */
[----:B------:R-:W-:Y:S01]  /*0730*/  UMOV UR6, 0x20 ;  /* 0x0000002000067882 */ /* 0x000fe20000000000 */
[----:B------:R-:W-:Y:S01]  /*0740*/  UMOV UR7, 0x100 ;  /* 0x0000010000077882 */ /* 0x000fe20000000000 */
[----:B------:R-:W-:Y:S01]  /*0750*/  ELECT P1, URZ, PT ;  /* 0x00000000003f782f */ /* 0x000fe20003820000 */
[----:B-1----:R-:W-:Y:S02]  /*0760*/  ULEA UR8, UR5, UR4, 0x18 ;  /* 0x0000000405087291 */ /* 0x002fe4000f8ec03f */
[----:B------:R-:W-:-:S04]  /*0770*/  UIADD3 UR4, -UR6, 0x100000, URZ ;  /* 0x0010000006047890 */ /* 0x000fc8000fffe13f */
[----:B------:R-:W-:Y:S02]  /*0780*/  USHF.L.U32 UR5, UR4, 0xb, URZ ;  /* 0x0000000b04057899 */ /* 0x000fe4000800063f */
[----:B------:R-:W-:Y:S02]  /*0790*/  USHF.L.U32 UR4, UR4, 0x1, URZ ;  /* 0x0000000104047899 */ /* 0x000fe4000800063f */
[----:B------:R-:W-:-:S04]  /*07a0*/  UIADD3 UR6, -UR7, 0x100000, URZ ;  /* 0x0010000007067890 */ /* 0x000fc8000fffe13f */
[----:B------:R-:W-:Y:S02]  /*07b0*/  USHF.L.U32 UR7, UR6, 0xb, URZ ;  /* 0x0000000b06077899 */ /* 0x000fe4000800063f */
[----:B------:R-:W-:Y:S01]  /*07c0*/  USHF.L.U32 UR6, UR6, 0x1, URZ ;  /* 0x0000000106067899 */ /* 0x000fe2000800063f */
[----:B------:R-:W1:Y:S03]  /*07d0*/  FENCE.VIEW.ASYNC.S ;  /* 0x00000000000073c6 */ /* 0x000e660000000000 */
[----:B-1----:R1:W1:Y:S08]  /*07e0*/  SYNCS.EXCH.64 URZ, [UR8+0xa0], UR4 ;  /* 0x0000a004083f75b2 */ /* 0x0022700008000100 */
        /* <DEDUP_REMOVED lines=8> */
.L_x_8:
[----:B------:R-:W5:Y:S01]  /*0870*/  SHFL.IDX PT, R0, R0, RZ, 0x1f ;  /* 0x00001fff00007589 */ /* 0x000f6200000e0000 */
[----:B--2---:R-:W-:Y:S02]  /*0880*/  ISETP.NE.AND P6, PT, R2, 0x1, PT ;  /* 0x000000010200780c */ /* 0x004fe40003fc5270 */
[----:B------:R-:W-:Y:S01]  /*0890*/  ELECT P1, URZ, PT ;  /* 0x00000000003f782f */ /* 0x000fe20003820000 */
[----:B------:R-:W2:Y:S01]  /*08a0*/  S2UR UR36, SR_CgaCtaId ;  /* 0x00000000002479c3 */ /* 0x000ea20000008800 */
[----:B------:R-:W3:Y:S01]  /*08b0*/  S2R R7, SR_CTAID.Y ;  /* 0x0000000000077919 */ /* 0x000ee20000002600 */
[----:B-1----:R-:W-:Y:S01]  /*08c0*/  UMOV UR4, 0x20 ;  /* 0x0000002000047882 */ /* 0x002fe20000000000 */
[----:B------:R-:W-:Y:S01]  /*08d0*/  P2R R4, PR, RZ, 0x40 ;  /* 0x00000040ff047803 */ /* 0x000fe20000000000 */
[----:B------:R-:W-:Y:S01]  /*08e0*/  NOP ;  /* 0x0000000000007918 */ /* 0x000fe20000000000 */
[----:B------:R-:W1:Y:S01]  /*08f0*/  S2R R10, SR_CTAID.X ;  /* 0x00000000000a7919 */ /* 0x000e620000002500 */
[----:B------:R-:W-:-:S02]  /*0900*/  ISETP.NE.AND P4, PT, R3, RZ, PT ;  /* 0x000000ff0300720c */ /* 0x000fc40003f85270 */
[----:B------:R-:W-:Y:S02]  /*0910*/  MOV R11, RZ ;  /* 0x000000ff000b7202 */ /* 0x000fe40000000f00 */
[----:B------:R-:W1:Y:S01]  /*0920*/  @P6 LDC R17, c[0x0][0x10] ;  /* 0x00000400ff116b82 */ /* 0x000e620000000800 */
[----:B------:R-:W-:-:S07]  /*0930*/  @P6 MOV R5, RZ ;  /* 0x000000ff00056202 */ /* 0x000fce0000000f00 */
[----:B------:R-:W4:Y:S01]  /*0940*/  @!P6 LDC R12, c[0x0][0xc] ;  /* 0x00000300ff0ceb82 */ /* 0x000f220000000800 */
[----:B-----5:R-:W-:Y:S02]  /*0950*/  ISETP.NE.OR P2, PT, R0, RZ, !P1 ;  /* 0x000000ff0000720c */ /* 0x020fe40004f45670 */
[----:B------:R-:W-:-:S04]  /*0960*/  ISETP.EQ.OR P1, PT, R3, 0x3, !P4 ;  /* 0x000000030300780c */ /* 0x000fc80006722670 */
[----:B------:R-:W-:-:S04]  /*0970*/  ISETP.EQ.AND P1, PT, R6, RZ, P1 ;  /* 0x000000ff0600720c */ /* 0x000fc80000f22270 */
[----:B------:R-:W-:Y:S01]  /*0980*/  SEL R19, RZ, 0x1, !P1 ;  /* 0x00000001ff137807 */ /* 0x000fe20004800000 */
[----:B---3--:R-:W-:Y:S02]  /*0990*/  @P6 IMAD.MOV.U32 R4, RZ, RZ, R7 ;  /* 0x000000ffff046224 */ /* 0x008fe400078e0007 */
[----:B------:R-:W-:Y:S01]  /*09a0*/  VOTEU.ALL UP0, P2 ;  /* 0x00000000003f7886 */ /* 0x000fe20001000000 */
[----:B------:R-:W-:Y:S01]  /*09b0*/  VOTEU.ALL UP1, P2 ;  /* 0x00000000003f7886 */ /* 0x000fe20001020000 */
[----:B-1----:R-:W-:Y:S01]  /*09c0*/  @P6 IMAD.WIDE.U32 R16, R10, R17, R4 ;  /* 0x000000110a106225 */ /* 0x002fe200078e0004 */
[----:B------:R-:W-:Y:S02]  /*09d0*/  @P6 MOV R5, RZ ;  /* 0x000000ff00056202 */ /* 0x000fe40000000f00 */
[----:B------:R-:W-:Y:S01]  /*09e0*/  @!UP0 UMOV UR6, 0x400 ;  /* 0x0000040000068882 */ /* 0x000fe20000000000 */
[----:B------:R-:W-:-:S04]  /*09f0*/  @!UP0 UIADD3 UR4, -UR4, 0x100000, URZ ;  /* 0x0010000004048890 */ /* 0x000fc8000fffe13f */
[----:B------:R-:W-:Y:S02]  /*0a00*/  @!UP0 USHF.L.U32 UR5, UR4, 0xb, URZ ;  /* 0x0000000b04058899 */ /* 0x000fe4000800063f */
[----:B------:R-:W-:Y:S02]  /*0a10*/  @!UP0 USHF.L.U32 UR4, UR4, 0x1, URZ ;  /* 0x0000000104048899 */ /* 0x000fe4000800063f */
[----:B--2---:R-:W-:Y:S01]  /*0a20*/  @!UP0 ULEA UR8, UR36, UR6, 0x18 ;  /* 0x0000000624088291 */ /* 0x004fe2000f8ec03f */
[----:B------:R-:W-:Y:S01]  /*0a30*/  @P6 IMAD.IADD R17, R17, 0x1, R5 ;  /* 0x0000000111116824 */ /* 0x000fe200078e0205 */
[----:B------:R-:W-:Y:S01]  /*0a40*/  VOTEU.ALL UP0, P2 ;  /* 0x00000000003f7886 */ /* 0x000fe20001000000 */
[C---:B------:R-:W-:Y:S01]  /*0a50*/  ISETP.NE.AND P2, PT, R6.reuse, RZ, PT ;  /* 0x000000ff0600720c */ /* 0x040fe20003f45270 */
[----:B------:R-:W-:Y:S01]  /*0a60*/  ULDC UR6, c[0x0][0xc] ;  /* 0x0000030000067ab9 */ /* 0x000fe20000000800 */
[----:B------:R-:W-:Y:S01]  /*0a70*/  ULDC UR7, c[0x0][0x10] ;  /* 0x0000040000077ab9 */ /* 0x000fe20000000800 */
[----:B------:R-:W-:Y:S01]  /*0a80*/  IADD3 R6, R6, -0x1, RZ ;  /* 0xffffffff06067810 */ /* 0x000fe20007ffe0ff */
[----:B----4-:R-:W-:Y:S01]  /*0a90*/  @!P6 IMAD.WIDE.U32 R4, R12, R7, R10 ;  /* 0x000000070c04e225 */ /* 0x010fe200078e000a */
[----:B------:R-:W-:-:S02]  /*0aa0*/  ISETP.EQ.AND P5, PT, R3, 0x2, !P2 ;  /* 0x000000020300780c */ /* 0x000fc400057a2270 */
[----:B------:R-:W-:Y:S01]  /*0ab0*/  ISETP.GE.U32.AND P1, PT, R6, 0x2, PT ;  /* 0x000000020600780c */ /* 0x000fe20003f26070 */
[----:B------:R-:W-:Y:S01]  /*0ac0*/  @!P6 IMAD.MOV.U32 R16, RZ, RZ, R4 ;  /* 0x000000ffff10e224 */ /* 0x000fe200078e0004 */
[----:B------:R-:W1:Y:S02]  /*0ad0*/  FENCE.VIEW.ASYNC.S ;  /* 0x00000000000073c6 */ /* 0x000e640000000000 */
[----:B-1----:R-:W1:Y:S01]  /*0ae0*/  @!UP0 SYNCS.EXCH.64 URZ, [UR8+0xe0], UR4 ;  /* 0x0000e004083f85b2 */ /* 0x002e620008000100 */
[----:B------:R-:W-:Y:S02]  /*0af0*/  SEL R0, RZ, 0x1, !P5 ;  /* 0x00000001ff007807 */ /* 0x000fe40006800000 */
[----:B------:R-:W-:Y:S02]  /*0b00*/  @!P6 MOV R17, R5 ;  /* 0x000000050011e202 */ /* 0x000fe40000000f00 */
[----:B------:R-:W-:Y:S02]  /*0b10*/  SEL R0, R0, 0x2, P1 ;  /* 0x0000000200007807 */ /* 0x000fe40000800000 */
[----:B------:R-:W-:Y:S01]  /*0b20*/  SEL R19, R19, 0x2, P1 ;  /* 0x0000000213137807 */ /* 0x000fe20000800000 */
[----:B------:R2:W1:Y:S01]  /*0b30*/  @!UP1 SYNCS.EXCH.64 URZ, [UR8+0xe8], UR4 ;  /* 0x0000e804083f95b2 */ /* 0x0004620008000100 */
[----:B------:R-:W-:Y:S01]  /*0b40*/  NOP ;  /* 0x0000000000007918 */ /* 0x000fe20000000000 */
[----:B--2---:R-:W-:-:S03]  /*0b50*/  UIMAD.WIDE.U32 UR4, UR6, UR7, URZ ;  /* 0x00000007060472a5 */ /* 0x004fc6000f8e003f */
[----:B------:R-:W-:Y:S02]  /*0b60*/  ULDC UR6, c[0x0][0x14] ;  /* 0x0000050000067ab9 */ /* 0x000fe40000000800 */
[----:B------:R-:W-:Y:S02]  /*0b70*/  UIMAD.WIDE.U32 UR38, UR4, UR6, URZ ;  /* 0x00000006042672a5 */ /* 0x000fe4000f8e003f */
[----:B------:R-:W-:-:S04]  /*0b80*/  UIMAD UR37, UR5, UR6, URZ ;  /* 0x00000006052572a4 */ /* 0x000fc8000f8e023f */
[----:B------:R-:W-:Y:S01]  /*0b90*/  UIADD3 UR37, UR39, UR37, URZ ;  /* 0x0000002527257290 */ /* 0x000fe2000fffe03f */
[----:B-1----:R-:W-:Y:S06]  /*0ba0*/  BAR.SYNC.DEFER_BLOCKING 0x0 ;  /* 0x0000000000007b1d */ /* 0x002fec0000010000 */
[----:B------:R-:W-:Y:S05]  /*0bb0*/  @!P2 BRA `(.L_x_9) ;  /* 0x000000b4007ca947 */ /* 0x000fea0003800000 */
[----:B------:R-:W-:-:S13]  /*0bc0*/  ISETP.GT.U32.AND P0, PT, R6, 0x1, PT ;  /* 0x000000010600780c */ /* 0x000fda0003f04070 */
[----:B------:R-:W-:Y:S05]  /*0bd0*/  @P0 EXIT ;  /* 0x000000000000094d */ /* 0x000fea0003800000 */
[----:B------:R-:W-:Y:S01]  /*0be0*/  ULDC.64 UR4, c[0x0][0x8f8] ;  /* 0x00023e0000047ab9 */ /* 0x000fe20000000a00 */
[----:B------:R-:W-:Y:S01]  /*0bf0*/  UMOV UR47, 0xffffffff ;  /* 0xffffffff002f7882 */ /* 0x000fe20000000000 */
[----:B------:R-:W-:Y:S01]  /*0c00*/  ISETP.GE.U32.AND P0, PT, R16, UR4, PT ;  /* 0x0000000410007c0c */ /* 0x000fe2000bf06070 */
[----:B------:R-:W-:Y:S01]  /*0c10*/  IMAD.MOV.U32 R8, RZ, RZ, -0x1 ;  /* 0xffffffffff087424 */ /* 0x000fe200078e00ff */
[----:B------:R-:W-:Y:S02]  /*0c20*/  PRMT R22, RZ, 0x7610, R22 ;  /* 0x00007610ff167816 */ /* 0x000fe40000000016 */
[----:B------:R-:W-:Y:S02]  /*0c30*/  ISETP.GE.U32.AND.EX P0, PT, R17, UR5, PT, P0 ;  /* 0x0000000511007c0c */ /* 0x000fe4000bf06100 */
[----:B------:R-:W-:Y:S02]  /*0c40*/  MOV R3, 0xffffffff ;  /* 0xffffffff00037802 */ /* 0x000fe40000000f00 */
[----:B------:R-:W-:-:S09]  /*0c50*/  PRMT R6, RZ, 0x7610, R6 ;  /* 0x00007610ff067816 */ /* 0x000fd20000000006 */
[----:B------:R-:W-:Y:S05]  /*0c60*/  @P0 BRA `(.L_x_10) ;  /* 0x0000000400580947 */ /* 0x000fea0003800000 */
[----:B------:R-:W1:Y:S01]  /*0c70*/  LDC.64 R20, c[0x0][0x8d0] ;  /* 0x00023400ff147b82 */ /* 0x000e620000000a00 */
[----:B------:R-:W-:Y:S02]  /*0c80*/  MOV R4, R16 ;  /* 0x0000001000047202 */ /* 0x000fe40000000f00 */
[----:B------:R-:W-:-:S05]  /*0c90*/  MOV R5, R17 ;  /* 0x0000001100057202 */ /* 0x000fca0000000f00 */
[----:B------:R-:W2:Y:S08]  /*0ca0*/  LDC R6, c[0x0][0x8d8] ;  /* 0x00023600ff067b82 */ /* 0x000eb00000000800 */
[----:B------:R-:W3:Y:S01]  /*0cb0*/  LDC.64 R24, c[0x0][0x8c8] ;  /* 0x00023200ff187b82 */ /* 0x000ee20000000a00 */
[----:B-1----:R-:W-:-:S04]  /*0cc0*/  ISETP.NE.U32.AND P0, PT, R20, RZ, PT ;  /* 0x000000ff1400720c */ /* 0x002fc80003f05070 */
[----:B------:R-:W-:-:S13]  /*0cd0*/  ISETP.NE.AND.EX P0, PT, R21, RZ, PT, P0 ;  /* 0x000000ff1500720c */ /* 0x000fda0003f05300 */
[----:B--23--:R-:W-:Y:S05]  /*0ce0*/  @!P0 BRA `(.L_x_11) ;  /* 0x0000000000288947 */ /* 0x00cfea0003800000 */
[----:B------:R-:W1:Y:S02]  /*0cf0*/  LDC R3, c[0x0][0x8dc] ;  /* 0x00023700ff037b82 */ /* 0x000e640000000800 */
[----:B-1----:R-:W-:-:S05]  /*0d00*/  IADD3 R3, P0, R16, R3, RZ ;  /* 0x0000000310037210 */ /* 0x002fca0007f1e0ff */
[----:B------:R-:W-:-:S04]  /*0d10*/  IMAD.X R15, RZ, RZ, R17, P0 ;  /* 0x000000ffff0f7224 */ /* 0x000fc800000e0611 */
[----:B------:R-:W-:-:S04]  /*0d20*/  IMAD.WIDE.U32 R4, R15, R20, RZ ;  /* 0x000000140f047225 */ /* 0x000fc800078e00ff */
[----:B------:R-:W-:-:S04]  /*0d30*/  IMAD.WIDE.U32 R8, P0, R3, R21, R4 ;  /* 0x0000001503087225 */ /* 0x000fc80007800004 */
[----:B------:R-:W-:Y:S01]  /*0d40*/  IMAD.WIDE.U32 R4, R3, R20, RZ ;  /* 0x0000001403047225 */ /* 0x000fe200078e00ff */
[----:B------:R-:W-:Y:S02]  /*0d50*/  IADD3.X R13, RZ, RZ, RZ, P0, !PT ;  /* 0x000000ffff0d7210 */ /* 0x000fe400007fe4ff */
[----:B------:R-:W-:Y:S02]  /*0d60*/  MOV R12, R9 ;  /* 0x00000009000c7202 */ /* 0x000fe40000000f00 */
[----:B------:R-:W-:-:S05]  /*0d70*/  IADD3 RZ, P0, R5, R8, RZ ;  /* 0x0000000805ff7210 */ /* 0x000fca0007f1e0ff */
[----:B------:R-:W-:-:S08]  /*0d80*/  IMAD.WIDE.U32.X R4, R15, R21, R12, P0 ;  /* 0x000000150f047225 */ /* 0x000fd000000e040c */
.L_x_11:
[-CC-:B------:R-:W-:Y:S01]  /*0d90*/  SHF.R.U64 R30, R4, R6.reuse, R5.reuse ;  /* 0x00000006041e7219 */ /* 0x180fe20000001205 */
[----:B------:R-:W1:Y:S01]  /*0da0*/  LDC.64 R26, c[0x0][0x8e8] ;  /* 0x00023a00ff1a7b82 */ /* 0x000e620000000a00 */
[----:B------:R-:W-:Y:S01]  /*0db0*/  SHF.R.U32.HI R4, RZ, R6, R5 ;  /* 0x00000006ff047219 */ /* 0x000fe20000011605 */
[----:B------:R-:W-:Y:S01]  /*0dc0*/  ULDC UR4, c[0x0][0x150] ;  /* 0x0000540000047ab9 */ /* 0x000fe20000000800 */
[----:B------:R-:W-:Y:S02]  /*0dd0*/  IADD3 R11, P0, RZ, -R30, RZ ;  /* 0x8000001eff0b7210 */ /* 0x000fe40007f1e0ff */
[----:B------:R-:W-:-:S03]  /*0de0*/  I2FP.F32.U32 R3, R10 ;  /* 0x0000000a00037245 */ /* 0x000fc60000201000 */
[----:B------:R-:W2:Y:S01]  /*0df0*/  LDC R8, c[0x0][0x8c0] ;  /* 0x00023000ff087b82 */ /* 0x000ea20000000800 */
[----:B------:R-:W-:Y:S02]  /*0e00*/  IMAD.X R13, RZ, RZ, ~R4, P0 ;  /* 0x000000ffff0d7224 */ /* 0x000fe400000e0e04 */
[----:B------:R-:W-:Y:S01]  /*0e10*/  FMUL R3, R3, UR4 ;  /* 0x0000000403037c20 */ /* 0x000fe20008400000 */
[----:B------:R-:W-:Y:S01]  /*0e20*/  IMAD.WIDE.U32 R4, R11, R24, R16 ;  /* 0x000000180b047225 */ /* 0x000fe200078e0010 */
[----:B------:R-:W-:-:S03]  /*0e30*/  ULDC UR4, c[0x0][0x154] ;  /* 0x0000550000047ab9 */ /* 0x000fc60000000800 */
[----:B------:R-:W-:Y:S01]  /*0e40*/  IMAD R6, R13, R24, RZ ;  /* 0x000000180d067224 */ /* 0x000fe200078e02ff */
[----:B------:R-:W3:Y:S01]  /*0e50*/  LDC R15, c[0x0][0x900] ;  /* 0x00024000ff0f7b82 */ /* 0x000ee20000000800 */
[----:B------:R-:W4:Y:S02]  /*0e60*/  F2I.U32.TRUNC.NTZ R3, R3 ;  /* 0x0000000300037305 */ /* 0x000f24000020f000 */
[----:B------:R-:W-:-:S05]  /*0e70*/  IMAD R11, R11, R25, R6 ;  /* 0x000000190b0b7224 */ /* 0x000fca00078e0206 */
[----:B------:R-:W5:Y:S01]  /*0e80*/  LDC R13, c[0x0][0x8b0] ;  /* 0x00022c00ff0d7b82 */ /* 0x000f620000000800 */
[----:B------:R-:W-:Y:S02]  /*0e90*/  IADD3 R5, R5, R11, RZ ;  /* 0x0000000b05057210 */ /* 0x000fe40007ffe0ff */
[----:B-1----:R-:W-:-:S04]  /*0ea0*/  ISETP.NE.U32.AND P0, PT, R26, RZ, PT ;  /* 0x000000ff1a00720c */ /* 0x002fc80003f05070 */
[----:B------:R-:W-:Y:S01]  /*0eb0*/  ISETP.NE.AND.EX P0, PT, R27, RZ, PT, P0 ;  /* 0x000000ff1b00720c */ /* 0x000fe20003f05300 */
[----:B------:R-:W1:Y:S01]  /*0ec0*/  LDC R9, c[0x0][0x144] ;  /* 0x00005100ff097b82 */ /* 0x000e620000000800 */
[-CC-:B--2---:R-:W-:Y:S02]  /*0ed0*/  SHF.R.U64 R21, R4, R8.reuse, R5.reuse ;  /* 0x0000000804157219 */ /* 0x184fe40000001205 */
[----:B------:R-:W-:Y:S02]  /*0ee0*/  I2FP.F32.U32 R4, R7 ;  /* 0x0000000700047245 */ /* 0x000fe40000201000 */
[----:B------:R-:W-:Y:S02]  /*0ef0*/  SHF.R.U32.HI R6, RZ, R8, R5 ;  /* 0x00000008ff067219 */ /* 0x000fe40000011605 */
[----:B----4-:R-:W-:Y:S01]  /*0f00*/  IADD3 R11, -R3, RZ, RZ ;  /* 0x000000ff030b7210 */ /* 0x010fe20007ffe1ff */
[----:B------:R-:W2:Y:S01]  /*0f10*/  LDC R14, c[0x0][0x148] ;  /* 0x00005200ff0e7b82 */ /* 0x000ea20000000800 */
[----:B------:R-:W-:Y:S01]  /*0f20*/  FMUL R5, R4, UR4 ;  /* 0x0000000404057c20 */ /* 0x000fe20008400000 */
[----:B------:R-:W-:Y:S01]  /*0f30*/  IMAD.MOV.U32 R4, RZ, RZ, -0x1 ;  /* 0xffffffffff047424 */ /* 0x000fe200078e00ff */
[----:B------:R-:W-:-:S04]  /*0f40*/  MOV R8, 0x1 ;  /* 0x0000000100087802 */ /* 0x000fc80000000f00 */
[----:B---3--:R-:W-:Y:S01]  /*0f50*/  SHF.L.U32 R4, R4, R15, RZ ;  /* 0x0000000f04047219 */ /* 0x008fe200000006ff */
[----:B------:R-:W3:Y:S01]  /*0f60*/  LDC R23, c[0x0][0x8a8] ;  /* 0x00022a00ff177b82 */ /* 0x000ee20000000800 */
[-CC-:B-----5:R-:W-:Y:S02]  /*0f70*/  SHF.R.U64 R29, R21, R13.reuse, R6.reuse ;  /* 0x0000000d151d7219 */ /* 0x1a0fe40000001206 */
[----:B------:R-:W-:Y:S02]  /*0f80*/  SHF.R.U32.HI R6, RZ, R13, R6 ;  /* 0x0000000dff067219 */ /* 0x000fe40000011606 */
[----:B------:R4:W1:Y:S01]  /*0f90*/  F2I.U32.TRUNC.NTZ R13, R5 ;  /* 0x00000005000d7305 */ /* 0x000862000020f000 */
[----:B------:R-:W-:Y:S02]  /*0fa0*/  LOP3.LUT R12, RZ, R4, RZ, 0x33, !PT ;  /* 0x00000004ff0c7212 */ /* 0x000fe400078e33ff */
[----:B------:R-:W2:Y:S01]  /*0fb0*/  LDC R20, c[0x0][0x8f0] ;  /* 0x00023c00ff147b82 */ /* 0x000ea20000000800 */
[----:B------:R-:W-:Y:S01]  /*0fc0*/  SHF.R.U64 R28, R29, R15, R6 ;  /* 0x0000000f1d1c7219 */ /* 0x000fe20000001206 */
[----:B-1----:R-:W-:-:S03]  /*0fd0*/  IMAD R3, R9, R11, R10 ;  /* 0x0000000b09037224 */ /* 0x002fc600078e020a */
[----:B------:R-:W-:Y:S02]  /*0fe0*/  MOV R4, R28 ;  /* 0x0000001c00047202 */ /* 0x000fe40000000f00 */
[-C--:B----4-:R-:W-:Y:S01]  /*0ff0*/  SHF.R.U32.HI R5, RZ, R15.reuse, R6 ;  /* 0x0000000fff057219 */ /* 0x090fe20000011606 */
[----:B------:R-:W1:Y:S01]  /*1000*/  LDC R24, c[0x0][0x8e0] ;  /* 0x00023800ff187b82 */ /* 0x000e620000000800 */
[----:B------:R-:W-:-:S07]  /*1010*/  SHF.L.U32 R6, R8, R15, RZ ;  /* 0x0000000f08067219 */ /* 0x000fce00000006ff */
[----:B------:R-:W4:Y:S01]  /*1020*/  LDC R25, c[0x0][0x8b8] ;  /* 0x00022e00ff197b82 */ /* 0x000f220000000800 */
[----:B------:R-:W-:Y:S05]  /*1030*/  @!P0 BRA `(.L_x_12) ;  /* 0x0000000000288947 */ /* 0x000fea0003800000 */
[----:B------:R-:W5:Y:S02]  /*1040*/  LDC R11, c[0x0][0x8f4] ;  /* 0x00023d00ff0b7b82 */ /* 0x000f640000000800 */
[----:B-----5:R-:W-:-:S05]  /*1050*/  IADD3 R11, P0, R28, R11, RZ ;  /* 0x0000000b1c0b7210 */ /* 0x020fca0007f1e0ff */
        /* <DEDUP_REMOVED lines=8> */
.L_x_12:
[----:B--2---:R-:W-:Y:S01]  /*10e0*/  SHF.R.U64 R4, R4, R20, R5 ;  /* 0x0000001404047219 */ /* 0x004fe20000001205 */
[----:B------:R-:W-:Y:S01]  /*10f0*/  IMAD.MOV R13, RZ, RZ, -R13 ;  /* 0x000000ffff0d7224 */ /* 0x000fe200078e0a0d */
[----:B------:R-:W-:Y:S02]  /*1100*/  LOP3.LUT R5, R29, R12, RZ, 0xc0, !PT ;  /* 0x0000000c1d057212 */ /* 0x000fe400078ec0ff */
[----:B---3--:R-:W-:Y:S01]  /*1110*/  IADD3 R8, R23, -0x1, RZ ;  /* 0xffffffff17087810 */ /* 0x008fe20007ffe0ff */
[----:B------:R-:W-:Y:S01]  /*1120*/  @P6 IMAD R3, R14, R13, R7 ;  /* 0x0000000d0e036224 */ /* 0x000fe200078e0207 */
[----:B------:R-:W-:Y:S01]  /*1130*/  IADD3 R9, -R4, RZ, RZ ;  /* 0x000000ff04097210 */ /* 0x000fe20007ffe1ff */
[----:B------:R-:W-:Y:S01]  /*1140*/  IMAD R6, R6, R4, R5 ;  /* 0x0000000406067224 */ /* 0x000fe200078e0205 */
[----:B------:R-:W-:Y:S02]  /*1150*/  LOP3.LUT R8, R21, R8, RZ, 0xc0, !PT ;  /* 0x0000000815087212 */ /* 0x000fe400078ec0ff */
[----:B------:R-:W-:Y:S01]  /*1160*/  R2UR UR47, R30 ;  /* 0x000000001e2f72ca */ /* 0x000fe200000e0000 */
[----:B-1----:R-:W-:-:S02]  /*1170*/  IMAD R4, R9, R24, R28 ;  /* 0x0000001809047224 */ /* 0x002fc400078e021c */
[----:B----4-:R-:W-:Y:S02]  /*1180*/  IMAD R3, R6, R25, R3 ;  /* 0x0000001906037224 */ /* 0x010fe400078e0203 */
[----:B------:R-:W-:Y:S02]  /*1190*/  IMAD R4, R4, R23, R8 ;  /* 0x0000001704047224 */ /* 0x000fe400078e0208 */
[----:B------:R-:W-:-:S03]  /*11a0*/  IMAD.MOV.U32 R6, RZ, RZ, 0x1 ;  /* 0x00000001ff067424 */ /* 0x000fc600078e00ff */
[----:B------:R-:W-:Y:S02]  /*11b0*/  SEL R8, R4, R3, !P6 ;  /* 0x0000000304087207 */ /* 0x000fe40007000000 */
[----:B------:R-:W-:-:S07]  /*11c0*/  SEL R3, R3, R4, !P6 ;  /* 0x0000000403037207 */ /* 0x000fce0007000000 */
.L_x_10:
[----:B------:R-:W-:-:S08]  /*11d0*/  NOP ;  /* 0x0000000000007918 */ /* 0x000fd00000000000 */
[----:B------:R-:W1:Y:S02]  /*11e0*/  USETMAXREG.TRY_ALLOC.CTAPOOL UP0, 0xe8 ;  /* 0x000000e8000079c8 */ /* 0x000e640008000600 */
[----:B-1----:R-:W-:-:S13]  /*11f0*/  PLOP3.LUT P0, PT, PT, PT, UP0, 0x80, 0x0 ;  /* 0x000000000000781c */ /* 0x002fda0003f0f008 */
[----:B------:R-:W-:Y:S05]  /*1200*/  @!P0 BRA `(.L_x_10) ;  /* 0xfffffffc00f08947 */ /* 0x000fea000383ffff */
[----:B------:R-:W-:Y:S02]  /*1210*/  ULDC.64 UR4, c[0x0][0x590] ;  /* 0x0001640000047ab9 */ /* 0x000fe40000000a00 */
[----:B------:R-:W-:-:S04]  /*1220*/  ISETP.NE.U32.AND P0, PT, RZ, UR4, PT ;  /* 0x00000004ff007c0c */ /* 0x000fc8000bf05070 */
[----:B------:R-:W-:-:S13]  /*1230*/  ISETP.NE.AND.EX P0, PT, RZ, UR5, PT, P0 ;  /* 0x00000005ff007c0c */ /* 0x000fda000bf05300 */
[----:B------:R-:W-:Y:S05]  /*1240*/  @P0 BRA `(.L_x_13) ;  /* 0x00000000002c0947 */ /* 0x000fea0003800000 */
[----:B------:R-:W-:Y:S02]  /*1250*/  ULDC.64 UR4, c[0x0][0x588] ;  /* 0x0001620000047ab9 */ /* 0x000fe40000000a00 */
[----:B------:R-:W-:-:S04]  /*1260*/  ISETP.NE.U32.AND P0, PT, RZ, UR4, PT ;  /* 0x00000004ff007c0c */ /* 0x000fc8000bf05070 */
[----:B------:R-:W-:-:S13]  /*1270*/  ISETP.NE.AND.EX P0, PT, RZ, UR5, PT, P0 ;  /* 0x00000005ff007c0c */ /* 0x000fda000bf05300 */
[----:B------:R-:W-:Y:S05]  /*1280*/  @!P0 BRA `(.L_x_14) ;  /* 0x0000000000108947 */ /* 0x000fea0003800000 */
[----:B------:R-:W1:Y:S02]  /*1290*/  LDC.64 R88, c[0x0][0x588] ;  /* 0x00016200ff587b82 */ /* 0x000e640000000a00 */
[----:B-1----:R1:W5:Y:S01]  /*12a0*/  LDG.E R88, desc[UR40][R88.64] ;  /* 0x0000002858587981 */ /* 0x002362000c1e1900 */
[----:B------:R-:W-:Y:S01]  /*12b0*/  MOV R22, 0x1 ;  /* 0x0000000100167802 */ /* 0x000fe20000000f00 */
[----:B------:R-:W-:Y:S06]  /*12c0*/  BRA `(.L_x_13) ;  /* 0x00000000000c7947 */ /* 0x000fec0003800000 */
.L_x_14:
[----:B------:R-:W-:Y:S01]  /*12d0*/  ULDC UR4, c[0x0][0x580] ;  /* 0x0001600000047ab9 */ /* 0x000fe20000000800 */
[----:B------:R-:W-:Y:S01]  /*12e0*/  MOV R22, 0x1 ;  /* 0x0000000100167802 */ /* 0x000fe20000000f00 */
[----:B------:R-:W-:-:S07]  /*12f0*/  IMAD.U32 R88, RZ, RZ, UR4 ;  /* 0x00000004ff587e24 */ /* 0x000fce000f8e00ff */
.L_x_13:
        /* <DEDUP_REMOVED lines=10> */
[----:B------:R-:W-:Y:S05]  /*13a0*/  BRA `(.L_x_15) ;  /* 0x0000000000087947 */ /* 0x000fea0003800000 */
.L_x_16:
[----:B------:R-:W-:Y:S02]  /*13b0*/  ULDC UR4, c[0x0][0x5a0] ;  /* 0x0001680000047ab9 */ /* 0x000fe40000000800 */
[----:B-1----:R-:W-:-:S07]  /*13c0*/  MOV R89, UR4 ;  /* 0x0000000400597c02 */ /* 0x002fce0008000f00 */
.L_x_15:
[----:B------:R-:W-:-:S13]  /*13d0*/  LOP3.LUT P0, RZ, R6, 0xff, RZ, 0xc0, !PT ;  /* 0x000000ff06ff7812 */ /* 0x000fda000780c0ff */
[----:B------:R-:W-:Y:S05]  /*13e0*/  @!P0 EXIT ;  /* 0x000000000000894d */ /* 0x000fea0003800000 */
[----:B------:R-:W-:Y:S01]  /*13f0*/  ULDC UR4, c[0x0][0x28c] ;  /* 0x0000a30000047ab9 */ /* 0x000fe20000000800 */
[----:B------:R-:W-:Y:S01]  /*1400*/  LOP3.LUT R23, R0, 0x1, RZ, 0xfc, !PT ;  /* 0x0000000100177812 */ /* 0x000fe200078efcff */
[----:B------:R-:W-:Y:S01]  /*1410*/  UIADD3 UR4, UR4, 0x3f, URZ ;  /* 0x0000003f04047890 */ /* 0x000fe2000fffe03f */
[----:B------:R-:W-:Y:S02]  /*1420*/  LOP3.LUT R156, R19, 0x1, RZ, 0xfc, !PT ;  /* 0x00000001139c7812 */ /* 0x000fe400078efcff */
[----:B------:R-:W-:Y:S01]  /*1430*/  CS2R R90, SRZ ;  /* 0x00000000005a7805 */ /* 0x000fe2000001ff00 */
[----:B------:R-:W-:Y:S01]  /*1440*/  ULDC.64 UR42, c[0x0][0x198] ;  /* 0x00006600002a7ab9 */ /* 0x000fe20000000a00 */
[----:B------:R-:W-:Y:S01]  /*1450*/  USHF.R.S32.HI UR5, URZ, 0x1f, UR4 ;  /* 0x0000001f3f057899 */ /* 0x000fe20008011404 */
[----:B------:R-:W-:-:S03]  /*1460*/  UMOV UR48, URZ ;  /* 0x0000003f00307c82 */ /* 0x000fc60008000000 */
[----:B------:R-:W-:-:S03]  /*1470*/  ULEA.HI UR5, UR5, UR4, URZ, 0x6 ;  /* 0x0000000405057291 */ /* 0x000fc6000f8f303f */
[----:B------:R-:W-:Y:S01]  /*1480*/  UMOV UR4, URZ ;  /* 0x0000003f00047c82 */ /* 0x000fe20008000000 */
[----:B------:R-:W-:-:S12]  /*1490*/  USHF.R.S32.HI UR49, URZ, 0x6, UR5 ;  /* 0x000000063f317899 */ /* 0x000fd80008011405 */
.L_x_286:
[----:B------:R-:W-:Y:S01]  /*14a0*/  LOP3.LUT R0, R18, 0x80, RZ, 0xc0, !PT ;  /* 0x0000008012007812 */ /* 0x000fe200078ec0ff */
[----:B------:R-:W3:Y:S01]  /*14b0*/  S2UR UR9, SR_CgaCtaId ;  /* 0x00000000000979c3 */ /* 0x000ee20000008800 */
[----:B------:R-:W-:Y:S01]  /*14c0*/  UMOV UR50, 0x400 ;  /* 0x0000040000327882 */ /* 0x000fe20000000000 */
[----:B------:R-:W-:Y:S01]  /*14d0*/  UMOV UR6, URZ ;  /* 0x0000003f00067c82 */ /* 0x000fe20008000000 */
[----:B------:R-:W-:Y:S01]  /*14e0*/  SHF.R.U32.HI R0, RZ, 0x7, R0 ;  /* 0x00000007ff007819 */ /* 0x000fe20000011600 */
[----:B------:R-:W-:Y:S01]  /*14f0*/  UMOV UR5, URZ ;  /* 0x0000003f00057c82 */ /* 0x000fe20008000000 */
[----:B------:R-:W-:Y:S01]  /*1500*/  UMOV UR13, UR4 ;  /* 0x00000004000d7c82 */ /* 0x000fe20008000000 */
[----:B------:R-:W-:Y:S02]  /*1510*/  CS2R R92, SRZ ;  /* 0x00000000005c7805 */ /* 0x000fe4000001ff00 */
[----:B------:R-:W-:Y:S01]  /*1520*/  CS2R R94, SRZ ;  /* 0x00000000005e7805 */ /* 0x000fe2000001ff00 */
[----:B--2---:R-:W2:Y:S01]  /*1530*/  LDC R4, c[0x0][0x28c] ;  /* 0x0000a300ff047b82 */ /* 0x004ea20000000800 */
[----:B------:R-:W4:Y:S01]  /*1540*/  SHFL.IDX PT, R0, R0, RZ, 0x1f ;  /* 0x00001fff00007589 */ /* 0x000f2200000e0000 */
[----:B------:R-:W-:-:S02]  /*1550*/  CS2R R96, SRZ ;  /* 0x0000000000607805 */ /* 0x000fc4000001ff00 */
[----:B------:R-:W-:Y:S02]  /*1560*/  CS2R R98, SRZ ;  /* 0x0000000000627805 */ /* 0x000fe4000001ff00 */
[----:B------:R-:W-:Y:S02]  /*1570*/  CS2R R100, SRZ ;  /* 0x0000000000647805 */ /* 0x000fe4000001ff00 */
[----:B------:R-:W-:Y:S02]  /*1580*/  CS2R R102, SRZ ;  /* 0x0000000000667805 */ /* 0x000fe4000001ff00 */
[----:B------:R-:W-:Y:S02]  /*1590*/  CS2R R104, SRZ ;  /* 0x0000000000687805 */ /* 0x000fe4000001ff00 */
[----:B------:R-:W-:Y:S02]  /*15a0*/  CS2R R106, SRZ ;  /* 0x00000000006a7805 */ /* 0x000fe4000001ff00 */
[----:B------:R-:W-:-:S02]  /*15b0*/  CS2R R124, SRZ ;  /* 0x00000000007c7805 */ /* 0x000fc4000001ff00 */
[----:B------:R-:W-:Y:S02]  /*15c0*/  CS2R R126, SRZ ;  /* 0x00000000007e7805 */ /* 0x000fe4000001ff00 */
[----:B------:R-:W-:Y:S02]  /*15d0*/  CS2R R128, SRZ ;  /* 0x0000000000807805 */ /* 0x000fe4000001ff00 */
[----:B------:R-:W-:Y:S02]  /*15e0*/  CS2R R130, SRZ ;  /* 0x0000000000827805 */ /* 0x000fe4000001ff00 */
[----:B------:R-:W-:Y:S02]  /*15f0*/  CS2R R132, SRZ ;  /* 0x0000000000847805 */ /* 0x000fe4000001ff00 */
[----:B------:R-:W-:Y:S02]  /*1600*/  CS2R R134, SRZ ;  /* 0x0000000000867805 */ /* 0x000fe4000001ff00 */
[----:B------:R-:W-:-:S02]  /*1610*/  CS2R R136, SRZ ;  /* 0x0000000000887805 */ /* 0x000fc4000001ff00 */
[----:B------:R-:W-:Y:S01]  /*1620*/  CS2R R138, SRZ ;  /* 0x00000000008a7805 */ /* 0x000fe2000001ff00 */
[----:B---3--:R-:W-:Y:S01]  /*1630*/  ULEA UR50, UR9, UR50, 0x18 ;  /* 0x0000003209327291 */ /* 0x008fe2000f8ec03f */
[----:B------:R-:W-:Y:S02]  /*1640*/  CS2R R108, SRZ ;  /* 0x00000000006c7805 */ /* 0x000fe4000001ff00 */
[----:B------:R-:W-:Y:S02]  /*1650*/  CS2R R110, SRZ ;  /* 0x00000000006e7805 */ /* 0x000fe4000001ff00 */
[----:B------:R-:W-:Y:S02]  /*1660*/  CS2R R112, SRZ ;  /* 0x0000000000707805 */ /* 0x000fe4000001ff00 */
[----:B------:R-:W-:Y:S02]  /*1670*/  CS2R R114, SRZ ;  /* 0x0000000000727805 */ /* 0x000fe4000001ff00 */
[----:B------:R-:W-:-:S02]  /*1680*/  CS2R R116, SRZ ;  /* 0x0000000000747805 */ /* 0x000fc4000001ff00 */
[----:B------:R-:W-:Y:S02]  /*1690*/  CS2R R118, SRZ ;  /* 0x0000000000767805 */ /* 0x000fe4000001ff00 */
[----:B------:R-:W-:Y:S02]  /*16a0*/  CS2R R120, SRZ ;  /* 0x0000000000787805 */ /* 0x000fe4000001ff00 */
[----:B--2---:R-:W-:Y:S02]  /*16b0*/  ISETP.GE.AND P0, PT, R4, 0x1, PT ;  /* 0x000000010400780c */ /* 0x004fe40003f06270 */
[----:B------:R-:W-:Y:S02]  /*16c0*/  CS2R R122, SRZ ;  /* 0x00000000007a7805 */ /* 0x000fe4000001ff00 */
[----:B----4-:R-:W-:Y:S02]  /*16d0*/  R2UR UR7, R0 ;  /* 0x00000000000772ca */ /* 0x010fe400000e0000 */
        /* <DEDUP_REMOVED lines=8> */
[----:B------:R-:W-:Y:S02]  /*1760*/  MOV R6, UR48 ;  /* 0x0000003000067c02 */ /* 0x000fe40008000f00 */
[----:B------:R-:W-:Y:S02]  /*1770*/  CS2R R56, SRZ ;  /* 0x0000000000387805 */ /* 0x000fe4000001ff00 */
[----:B------:R-:W-:Y:S02]  /*1780*/  CS2R R58, SRZ ;  /* 0x00000000003a7805 */ /* 0x000fe4000001ff00 */
[----:B------:R-:W-:Y:S01]  /*1790*/  CS2R R60, SRZ ;  /* 0x00000000003c7805 */ /* 0x000fe2000001ff00 */
[----:B------:R-:W-:Y:S01]  /*17a0*/  ULEA.HI UR8, UR7, UR7, URZ, 0x1 ;  /* 0x0000000707087291 */ /* 0x000fe2000f8f083f */
[----:B------:R-:W-:-:S02]  /*17b0*/  CS2R R62, SRZ ;  /* 0x00000000003e7805 */ /* 0x000fc4000001ff00 */
[----:B------:R-:W-:Y:S02]  /*17c0*/  CS2R R64, SRZ ;  /* 0x0000000000407805 */ /* 0x000fe4000001ff00 */
[----:B------:R-:W-:Y:S01]  /*17d0*/  CS2R R66, SRZ ;  /* 0x0000000000427805 */ /* 0x000fe2000001ff00 */
[----:B------:R-:W-:Y:S01]  /*17e0*/  ULOP3.LUT UR8, UR8, 0xffffe, URZ, 0xc0, !UPT ;  /* 0x000ffffe08087892 */ /* 0x000fe2000f8ec03f */
[----:B------:R-:W-:Y:S02]  /*17f0*/  CS2R R68, SRZ ;  /* 0x0000000000447805 */ /* 0x000fe4000001ff00 */
[----:B------:R-:W-:Y:S02]  /*1800*/  CS2R R70, SRZ ;  /* 0x0000000000467805 */ /* 0x000fe4000001ff00 */
[----:B------:R-:W-:Y:S01]  /*1810*/  CS2R R72, SRZ ;  /* 0x0000000000487805 */ /* 0x000fe2000001ff00 */
[----:B------:R-:W-:Y:S01]  /*1820*/  UIADD3 UR8, UR7, -UR8, URZ ;  /* 0x8000000807087290 */ /* 0x000fe2000fffe03f */
[----:B------:R-:W-:-:S02]  /*1830*/  CS2R R74, SRZ ;  /* 0x00000000004a7805 */ /* 0x000fc4000001ff00 */
[----:B------:R-:W-:Y:S01]  /*1840*/  CS2R R76, SRZ ;  /* 0x00000000004c7805 */ /* 0x000fe2000001ff00 */
[----:B------:R-:W-:Y:S01]  /*1850*/  UMOV UR7, URZ ;  /* 0x0000003f00077c82 */ /* 0x000fe20008000000 */
[----:B------:R-:W-:Y:S01]  /*1860*/  ULEA UR8, UR8, UR50, 0xc ;  /* 0x0000003208087291 */ /* 0x000fe2000f8e603f */
[----:B------:R-:W-:Y:S02]  /*1870*/  CS2R R78, SRZ ;  /* 0x00000000004e7805 */ /* 0x000fe4000001ff00 */
[----:B------:R-:W-:Y:S02]  /*1880*/  CS2R R80, SRZ ;  /* 0x0000000000507805 */ /* 0x000fe4000001ff00 */
[----:B------:R-:W-:Y:S01]  /*1890*/  CS2R R82, SRZ ;  /* 0x0000000000527805 */ /* 0x000fe2000001ff00 */
[----:B------:R-:W-:Y:S01]  /*18a0*/  UIADD3 UR8, UR8, 0x6200, URZ ;  /* 0x0000620008087890 */ /* 0x000fe2000fffe03f */
[----:B------:R-:W-:Y:S02]  /*18b0*/  CS2R R84, SRZ ;  /* 0x0000000000547805 */ /* 0x000fe4000001ff00 */
[----:B------:R-:W-:-:S02]  /*18c0*/  CS2R R86, SRZ ;  /* 0x0000000000567805 */ /* 0x000fc4000001ff00 */
[----:B------:R-:W-:Y:S01]  /*18d0*/  CS2R R24, SRZ ;  /* 0x0000000000187805 */ /* 0x000fe2000001ff00 */
[----:B------:R-:W-:Y:S01]  /*18e0*/  USHF.R.U32.HI UR8, URZ, 0x4, UR8 ;  /* 0x000000043f087899 */ /* 0x000fe20008011608 */
[----:B------:R-:W-:Y:S02]  /*18f0*/  CS2R R26, SRZ ;  /* 0x00000000001a7805 */ /* 0x000fe4000001ff00 */
[----:B------:R-:W-:Y:S02]  /*1900*/  CS2R R28, SRZ ;  /* 0x00000000001c7805 */ /* 0x000fe4000001ff00 */
[----:B------:R-:W-:Y:S01]  /*1910*/  CS2R R30, SRZ ;  /* 0x00000000001e7805 */ /* 0x000fe2000001ff00 */
[----:B------:R-:W-:Y:S01]  /*1920*/  ULOP3.LUT UR12, UR8, 0x3fff, URZ, 0xc0, !UPT ;  /* 0x00003fff080c7892 */ /* 0x000fe2000f8ec03f */
        /* <DEDUP_REMOVED lines=11> */
[----:B------:R-:W-:Y:S01]  /*19e0*/  CS2R R54, SRZ ;  /* 0x0000000000367805 */ /* 0x000fe2000001ff00 */
[----:B------:R-:W-:Y:S06]  /*19f0*/  @!P0 BRA `(.L_x_17) ;  /* 0x00000008006c8947 */ /* 0x000fec0003800000 */
[----:B------:R-:W-:-:S13]  /*1a00*/  ISETP.NE.AND P1, PT, R156, 0x3, PT ;  /* 0x000000039c00780c */ /* 0x000fda0003f25270 */
[----:B------:R-:W-:Y:S05]  /*1a10*/  @!P1 BRA `(.L_x_18) ;  /* 0x0000000000049947 */ /* 0x000fea0003800000 */
[----:B------:R-:W-:Y:S01]  /*1a20*/  BPT.TRAP 0x1 ;  /* 0x000000040000795c */ /* 0x000fe20000300000 */
.L_x_18:
[----:B------:R-:W-:Y:S01]  /*1a30*/  ULEA UR5, UR4, UR50, 0x3 ;  /* 0x0000003204057291 */ /* 0x000fe2000f8e183f */
[----:B------:R-:W-:-:S05]  /*1a40*/  IMAD.U32 R0, RZ, RZ, UR48 ;  /* 0x00000030ff007e24 */ /* 0x000fca000f8e00ff */
[----:B------:R-:W-:-:S04]  /*1a50*/  SHF.L.U32 R0, R0, 0x1f, RZ ;  /* 0x0000001f00007819 */ /* 0x000fc800000006ff */
[----:B------:R2:W3:Y:S01]  /*1a60*/  SYNCS.PHASECHK.TRANS64.TRYWAIT P0, [UR5], R0 ;  /* 0x00000000ff0075a7 */ /* 0x0004e20008000145 */
[----:B------:R-:W-:Y:S05]  /*1a70*/  @!P1 BRA `(.L_x_19) ;  /* 0x0000000000049947 */ /* 0x000fea0003800000 */
[----:B------:R-:W-:Y:S01]  /*1a80*/  BPT.TRAP 0x1 ;  /* 0x000000040000795c */ /* 0x000fe20000300000 */
.L_x_19:
[----:B---3--:R-:W-:Y:S05]  /*1a90*/  @P0 BRA `(.L_x_20) ;  /* 0x0000000000080947 */ /* 0x008fea0003800000 */
[----:B------:R-:W3:Y:S02]  /*1aa0*/  SYNCS.PHASECHK.TRANS64.TRYWAIT P0, [UR5], R0 ;  /* 0x00000000ff0075a7 */ /* 0x000ee40008000145 */
[----:B---3--:R-:W-:Y:S05]  /*1ab0*/  @!P0 BRA `(.L_x_21) ;  /* 0x000000d000bc8947 */ /* 0x008fea0003800000 */
.L_x_20:
[----:B------:R-:W-:Y:S01]  /*1ac0*/  UIADD3 UR5, UR50, 0x2e200, URZ ;  /* 0x0002e20032057890 */ /* 0x000fe2000fffe03f */
[----:B------:R-:W-:Y:S01]  /*1ad0*/  WARPGROUP.ARRIVE ;  /* 0x00000000000079c5 */ /* 0x000fe20000000000 */
[----:B------:R-:W-:Y:S01]  /*1ae0*/  ULOP3.LUT UR7, UR12, 0x10000, URZ, 0xfc, !UPT ;  /* 0x000100000c077892 */ /* 0x000fe2000f8efc3f */
[----:B------:R-:W-:Y:S01]  /*1af0*/  CS2R R92, SRZ ;  /* 0x00000000005c7805 */ /* 0x000fe2000001ff00 */
[----:B------:R-:W-:Y:S01]  /*1b00*/  USHF.R.U32.HI UR5, URZ, 0x4, UR5 ;  /* 0x000000043f057899 */ /* 0x000fe20008011605 */
[----:B------:R-:W-:Y:S01]  /*1b10*/  CS2R R94, SRZ ;  /* 0x00000000005e7805 */ /* 0x000fe2000001ff00 */
[----:B------:R-:W-:Y:S01]  /*1b20*/  ULEA UR7, UR4, UR7, 0xa ;  /* 0x0000000704077291 */ /* 0x000fe2000f8e503f */
[----:B------:R-:W-:Y:S01]  /*1b30*/  CS2R R96, SRZ ;  /* 0x0000000000607805 */ /* 0x000fe2000001ff00 */
[----:B------:R-:W-:Y:S01]  /*1b40*/  ULOP3.LUT UR5, UR5, 0x3fff, URZ, 0xc0, !UPT ;  /* 0x00003fff05057892 */ /* 0x000fe2000f8ec03f */
[----:B------:R-:W-:Y:S01]  /*1b50*/  CS2R R98, SRZ ;  /* 0x0000000000627805 */ /* 0x000fe2000001ff00 */
[----:B------:R-:W-:Y:S01]  /*1b60*/  UMOV UR9, 0x80000020 ;  /* 0x8000002000097882 */ /* 0x000fe20000000000 */
[----:B------:R-:W-:Y:S01]  /*1b70*/  UMOV UR11, 0x80000020 ;  /* 0x80000020000b7882 */ /* 0x000fe20000000000 */
[----:B------:R-:W-:Y:S01]  /*1b80*/  ULOP3.LUT UR5, UR5, 0x10000, URZ, 0xfc, !UPT ;  /* 0x0001000005057892 */ /* 0x000fe2000f8efc3f */
[----:B------:R-:W-:Y:S01]  /*1b90*/  CS2R R100, SRZ ;  /* 0x0000000000647805 */ /* 0x000fe2000001ff00 */
[----:B------:R-:W-:Y:S01]  /*1ba0*/  UMOV UR8, UR7 ;  /* 0x0000000700087c82 */ /* 0x000fe20008000000 */
[----:B------:R-:W-:Y:S01]  /*1bb0*/  CS2R R102, SRZ ;  /* 0x0000000000667805 */ /* 0x000fe2000001ff00 */
[----:B------:R-:W-:Y:S01]  /*1bc0*/  ULEA UR6, UR4, UR5, 0x8 ;  /* 0x0000000504067291 */ /* 0x000fe2000f8e403f */
[----:B------:R-:W-:Y:S01]  /*1bd0*/  CS2R R104, SRZ ;  /* 0x0000000000687805 */ /* 0x000fe2000001ff00 */
[----:B------:R-:W-:Y:S01]  /*1be0*/  UIADD3 UR5, UR7, 0x200, URZ ;  /* 0x0000020007057890 */ /* 0x000fe2000fffe03f */
[----:B------:R-:W-:-:S02]  /*1bf0*/  CS2R R106, SRZ ;  /* 0x00000000006a7805 */ /* 0x000fc4000001ff00 */
[----:B------:R-:W-:Y:S02]  /*1c00*/  CS2R R124, SRZ ;  /* 0x00000000007c7805 */ /* 0x000fe4000001ff00 */
[----:B------:R-:W-:Y:S02]  /*1c10*/  CS2R R126, SRZ ;  /* 0x00000000007e7805 */ /* 0x000fe4000001ff00 */
[----:B------:R-:W-:Y:S01]  /*1c20*/  CS2R R128, SRZ ;  /* 0x0000000000807805 */ /* 0x000fe2000001ff00 */
[----:B------:R-:W-:Y:S01]  /*1c30*/  UMOV UR10, UR6 ;  /* 0x00000006000a7c82 */ /* 0x000fe20008000000 */
[----:B------:R-:W-:Y:S01]  /*1c40*/  CS2R R130, SRZ ;  /* 0x0000000000827805 */ /* 0x000fe2000001ff00 */
[----:B------:R-:W-:Y:S01]  /*1c50*/  QGMMA.64x64x32.F32.E4M3.E4M3 R56, gdesc[UR8], RZ, !UPT, gsb0 ;  /* 0x00e00000083879f3 */ /* 0x000fe2000c0008ff */
[----:B------:R-:W-:Y:S01]  /*1c60*/  UMOV UR8, UR5 ;  /* 0x0000000500087c82 */ /* 0x000fe20008000000 */
[----:B------:R-:W-:Y:S01]  /*1c70*/  UMOV UR9, 0x80000020 ;  /* 0x8000002000097882 */ /* 0x000fe20000000000 */
[----:B------:R-:W-:Y:S01]  /*1c80*/  UMOV UR5, 0x2 ;  /* 0x0000000200057882 */ /* 0x000fe20000000000 */
        /* <DEDUP_REMOVED lines=20> */
[----:B------:R-:W-:Y:S02]  /*1dd0*/  WARPGROUP.DEPBAR.LE gsb0, 0x0 ;  /* 0x00008000000079c5 */ /* 0x000fe40000010000 */
[----:B------:R-:W-:-:S06]  /*1de0*/  WARPGROUP.ARRIVE ;  /* 0x00000000000079c5 */ /* 0x000fcc0000000000 */
[----:B------:R-:W-:Y:S01]  /*1df0*/  QGMMA.64x64x32.F32.E4M3.E4M3 R24, gdesc[UR8], RZ, !UPT, gsb0 ;  /* 0x00e00000081879f3 */ /* 0x000fe2000c0008ff */
[----:B------:R-:W-:Y:S02]  /*1e00*/  UIADD3 UR8, UR7, 0x2, URZ ;  /* 0x0000000207087890 */ /* 0x000fe4000fffe03f */
[----:B------:R-:W-:Y:S01]  /*1e10*/  UIADD3 UR10, UR6, 0x2, URZ ;  /* 0x00000002060a7890 */ /* 0x000fe2000fffe03f */
[----:B------:R-:W-:Y:S01]  /*1e20*/  UMOV UR9, 0x80000020 ;  /* 0x8000002000097882 */ /* 0x000fe20000000000 */
[----:B------:R-:W-:Y:S01]  /*1e30*/  UMOV UR11, 0x80000020 ;  /* 0x80000020000b7882 */ /* 0x000fe20000000000 */
[----:B------:R-:W-:Y:S01]  /*1e40*/  UIADD3 UR7, UR7, 0x202, URZ ;  /* 0x0000020207077890 */ /* 0x000fe2000fffe03f */
[----:B------:R-:W-:Y:S02]  /*1e50*/  ULDC UR6, c[0x0][0x50c] ;  /* 0x0001430000067ab9 */ /* 0x000fe40000000800 */
[----:B------:R-:W-:-:S04]  /*1e60*/  UISETP.NE.AND UP0, UPT, UR6, 0x2, UPT ;  /* 0x000000020600788c */ /* 0x000fc8000bf05270 */
[----:B------:R-:W-:-:S06]  /*1e70*/  USEL UR6, URZ, 0x1, UP0 ;  /* 0x000000013f067887 */ /* 0x000fcc0008000000 */
[----:B------:R-:W-:Y:S01]  /*1e80*/  ISETP.NE.AND P0, PT, RZ, UR6, PT ;  /* 0x00000006ff007c0c */ /* 0x000fe2000bf05270 */
[----:B------:R-:W-:Y:S02]  /*1e90*/  WARPGROUP.DEPBAR.LE gsb0, 0x0 ;  /* 0x00008000000079c5 */ /* 0x000fe40000010000 */
[----:B------:R-:W-:-:S06]  /*1ea0*/  WARPGROUP.ARRIVE ;  /* 0x00000000000079c5 */ /* 0x000fcc0000000000 */
[----:B------:R-:W-:Y:S01]  /*1eb0*/  QGMMA.64x64x32.F32.E4M3.E4M3 R56, gdesc[UR8], R56, gsb0 ;  /* 0x00e00000083879f3 */ /* 0x000fe20008000838 */
[----:B------:R-:W-:Y:S01]  /*1ec0*/  UMOV UR8, UR7 ;  /* 0x0000000700087c82 */ /* 0x000fe20008000000 */
[----:B------:R-:W-:Y:S01]  /*1ed0*/  UMOV UR9, 0x80000020 ;  /* 0x8000002000097882 */ /* 0x000fe20000000000 */
[----:B------:R-:W-:Y:S02]  /*1ee0*/  WARPGROUP.DEPBAR.LE gsb0, 0x0 ;  /* 0x00008000000079c5 */ /* 0x000fe40000010000 */
[----:B------:R-:W-:-:S06]  /*1ef0*/  WARPGROUP.ARRIVE ;  /* 0x00000000000079c5 */ /* 0x000fcc0000000000 */
[----:B------:R-:W-:Y:S03]  /*1f00*/  QGMMA.64x64x32.F32.E4M3.E4M3 R24, gdesc[UR8], R24, gsb0 ;  /* 0x00e00000081879f3 */ /* 0x000fe60008000818 */
[----:B------:R-:W-:Y:S02]  /*1f10*/  WARPGROUP.DEPBAR.LE gsb0, 0x0 ;  /* 0x00008000000079c5 */ /* 0x000fe40000010000 */
[----:B------:R-:W-:Y:S05]  /*1f20*/  @!P0 BRA `(.L_x_22) ;  /* 0x0000000400048947 */ /* 0x000fea0003800000 */
[----:B------:R-:W-:Y:S01]  /*1f30*/  FADD R155, RZ, R56 ;  /* 0x00000038ff9b7221 */ /* 0x000fe20000000000 */
[----:B------:R-:W-:-:S01]  /*1f40*/  FADD R154, RZ, R57 ;  /* 0x00000039ff9a7221 */ /* 0x000fc20000000000 */
        /* <DEDUP_REMOVED lines=62> */
[----:B------:R-:W-:-:S06]  /*2330*/  UMOV UR5, URZ ;  /* 0x0000003f00057c82 */ /* 0x000fcc0008000000 */
.L_x_22:
[----:B------:R-:W-:-:S04]  /*2340*/  UIADD3 UR13, UR4, 0x1, URZ ;  /* 0x00000001040d7890 */ /* 0x000fc8000fffe03f */
[----:B------:R-:W-:-:S04]  /*2350*/  UISETP.NE.AND UP0, UPT, UR13, 0xa, UPT ;  /* 0x0000000a0d00788c */ /* 0x000fc8000bf05270 */
[----:B------:R-:W-:Y:S02]  /*2360*/  USEL UR7, URZ, 0x1, UP0 ;  /* 0x000000013f077887 */ /* 0x000fe40008000000 */
[----:B------:R-:W-:Y:S02]  /*2370*/  USEL UR13, UR13, URZ, UP0 ;  /* 0x0000003f0d0d7287 */ /* 0x000fe40008000000 */
[----:B------:R-:W-:-:S06]  /*2380*/  ULOP3.LUT UR7, UR48, UR7, URZ, 0x3c, !UPT ;  /* 0x0000000730077292 */ /* 0x000fcc000f8e3c3f */
[----:B------:R-:W-:Y:S01]  /*2390*/  MOV R6, UR7 ;  /* 0x0000000700067c02 */ /* 0x000fe20008000f00 */
[----:B------:R-:W-:-:S06]  /*23a0*/  UMOV UR7, 0x1 ;  /* 0x0000000100077882 */ /* 0x000fcc0000000000 */
.L_x_17:
[----:B------:R-:W-:-:S04]  /*23b0*/  UISETP.LT.AND UP0, UPT, UR49, 0x1, UPT ;  /* 0x000000013100788c */ /* 0x000fc8000bf01270 */
[----:B------:R-:W-:-:S04]  /*23c0*/  USEL UR8, UR49, 0x1, UP0 ;  /* 0x0000000131087887 */ /* 0x000fc80008000000 */
[----:B------:R-:W-:-:S04]  /*23d0*/  UIADD3 UR8, UR49, -UR8, URZ ;  /* 0x8000000831087290 */ /* 0x000fc8000fffe03f */
[----:B------:R-:W-:-:S06]  /*23e0*/  UISETP.GE.AND UP0, UPT, UR8, 0x1, UPT ;  /* 0x000000010800788c */ /* 0x000fcc000bf06270 */
[----:B------:R-:W-:-:S13]  /*23f0*/  PLOP3.LUT P0, PT, PT, PT, UP0, 0x80, 0x0 ;  /* 0x000000000000781c */ /* 0x000fda0003f0f008 */
[----:B------:R-:W-:Y:S05]  /*2400*/  @!P0 BRA `(.L_x_23) ;  /* 0x0000000800348947 */ /* 0x000fea0003800000 */
[----:B--23--:R-:W-:Y:S01]  /*2410*/  MOV R0, UR8 ;  /* 0x0000000800007c02 */ /* 0x00cfe20008000f00 */
[----:B------:R-:W-:Y:S01]  /*2420*/  UMOV UR14, UR4 ;  /* 0x00000004000e7c82 */ /* 0x000fe20008000000 */
[----:B------:R-:W-:-:S05]  /*2430*/  ULDC UR16, c[0x0][0x50c] ;  /* 0x0001430000107ab9 */ /* 0x000fca0000000800 */
.L_x_31:
[----:B------:R-:W-:-:S13]  /*2440*/  ISETP.NE.AND P1, PT, R156, 0x3, PT ;  /* 0x000000039c00780c */ /* 0x000fda0003f25270 */
[----:B--23--:R-:W-:Y:S05]  /*2450*/  @!P1 BRA `(.L_x_24) ;  /* 0x0000000000049947 */ /* 0x00cfea0003800000 */
[----:B------:R-:W-:Y:S01]  /*2460*/  BPT.TRAP 0x1 ;  /* 0x000000040000795c */ /* 0x000fe20000300000 */
.L_x_24:
[----:B------:R-:W-:Y:S01]  /*2470*/  ULEA UR8, UR13, UR50, 0x3 ;  /* 0x000000320d087291 */ /* 0x000fe2000f8e183f */
[----:B------:R-:W-:-:S08]  /*2480*/  SHF.L.U32 R4, R6, 0x1f, RZ ;  /* 0x0000001f06047819 */ /* 0x000fd000000006ff */
[----:B------:R2:W3:Y:S01]  /*2490*/  SYNCS.PHASECHK.TRANS64.TRYWAIT P0, [UR8], R4 ;  /* 0x00000004ff0075a7 */ /* 0x0004e20008000148 */
[----:B------:R-:W-:Y:S05]  /*24a0*/  @!P1 BRA `(.L_x_25) ;  /* 0x0000000000049947 */ /* 0x000fea0003800000 */
[----:B------:R-:W-:Y:S01]  /*24b0*/  BPT.TRAP 0x1 ;  /* 0x000000040000795c */ /* 0x000fe20000300000 */
.L_x_25:
[----:B---3--:R-:W-:Y:S05]  /*24c0*/  @P0 BRA `(.L_x_26) ;  /* 0x0000000000080947 */ /* 0x008fea0003800000 */
[----:B------:R-:W3:Y:S02]  /*24d0*/  SYNCS.PHASECHK.TRANS64.TRYWAIT P0, [UR8], R4 ;  /* 0x00000004ff0075a7 */ /* 0x000ee40008000148 */
[----:B---3--:R-:W-:Y:S05]  /*24e0*/  @!P0 BRA `(.L_x_27) ;  /* 0x000000c800488947 */ /* 0x008fea0003800000 */
.L_x_26:
[----:B------:R-:W-:Y:S01]  /*24f0*/  UIADD3 UR8, UR50, 0x2e200, URZ ;  /* 0x0002e20032087890 */ /* 0x000fe2000fffe03f */
[----:B------:R-:W-:Y:S01]  /*2500*/  WARPGROUP.ARRIVE ;  /* 0x00000000000079c5 */ /* 0x000fe20000000000 */
[----:B------:R-:W-:Y:S02]  /*2510*/  UISETP.NE.AND UP0, UPT, UR6, URZ, UPT ;  /* 0x0000003f0600728c */ /* 0x000fe4000bf05270 */
[----:B------:R-:W-:Y:S02]  /*2520*/  USHF.R.U32.HI UR8, URZ, 0x4, UR8 ;  /* 0x000000043f087899 */ /* 0x000fe40008011608 */
[----:B------:R-:W-:Y:S02]  /*2530*/  USEL UR7, UR7, URZ, !UP0 ;  /* 0x0000003f07077287 */ /* 0x000fe4000c000000 */
[----:B------:R-:W-:Y:S02]  /*2540*/  ULOP3.LUT UR8, UR8, 0x3fff, URZ, 0xc0, !UPT ;  /* 0x00003fff08087892 */ /* 0x000fe4000f8ec03f */
[----:B------:R-:W-:-:S02]  /*2550*/  ULOP3.LUT UR6, UR12, 0x10000, URZ, 0xfc, !UPT ;  /* 0x000100000c067892 */ /* 0x000fc4000f8efc3f */
[----:B------:R-:W-:Y:S02]  /*2560*/  ULOP3.LUT UR8, UR8, 0x10000, URZ, 0xfc, !UPT ;  /* 0x0001000008087892 */ /* 0x000fe4000f8efc3f */
[----:B------:R-:W-:Y:S02]  /*2570*/  UISETP.NE.U32.AND UP0, UPT, UR7, URZ, UPT ;  /* 0x0000003f0700728c */ /* 0x000fe4000bf05070 */
[----:B------:R-:W-:Y:S02]  /*2580*/  ULEA UR7, UR13, UR6, 0xa ;  /* 0x000000060d077291 */ /* 0x000fe4000f8e503f */
[----:B------:R-:W-:Y:S01]  /*2590*/  ULEA UR6, UR13, UR8, 0x8 ;  /* 0x000000080d067291 */ /* 0x000fe2000f8e403f */
[----:B------:R-:W-:Y:S01]  /*25a0*/  UMOV UR9, 0x80000020 ;  /* 0x8000002000097882 */ /* 0x000fe20000000000 */
[----:B------:R-:W-:Y:S01]  /*25b0*/  UMOV UR11, 0x80000020 ;  /* 0x80000020000b7882 */ /* 0x000fe20000000000 */
[----:B------:R-:W-:Y:S02]  /*25c0*/  UIADD3 UR15, UR7, 0x200, URZ ;  /* 0x00000200070f7890 */ /* 0x000fe4000fffe03f */
[----:B------:R-:W-:-:S02]  /*25d0*/  UMOV UR8, UR7 ;  /* 0x0000000700087c82 */ /* 0x000fc40008000000 */
[----:B------:R-:W-:Y:S01]  /*25e0*/  UMOV UR10, UR6 ;  /* 0x00000006000a7c82 */ /* 0x000fe20008000000 */
[----:B------:R-:W-:Y:S01]  /*25f0*/  UIADD3 UR5, UR5, 0x2, URZ ;  /* 0x0000000205057890 */ /* 0x000fe2000fffe03f */
[----:B------:R-:W-:Y:S01]  /*2600*/  QGMMA.64x64x32.F32.E4M3.E4M3 R56, gdesc[UR8], R56, UP0, gsb0 ;  /* 0x00e00000083879f3 */ /* 0x000fe2000b800838 */
[----:B------:R-:W-:Y:S01]  /*2610*/  UMOV UR9, 0x80000020 ;  /* 0x8000002000097882 */ /* 0x000fe20000000000 */
[----:B------:R-:W-:Y:S01]  /*2620*/  UMOV UR8, UR15 ;  /* 0x0000000f00087c82 */ /* 0x000fe20008000000 */
[----:B------:R-:W-:Y:S02]  /*2630*/  WARPGROUP.DEPBAR.LE gsb0, 0x0 ;  /* 0x00008000000079c5 */ /* 0x000fe40000010000 */
[----:B------:R-:W-:-:S06]  /*2640*/  WARPGROUP.ARRIVE ;  /* 0x00000000000079c5 */ /* 0x000fcc0000000000 */
[----:B------:R-:W-:Y:S01]  /*2650*/  QGMMA.64x64x32.F32.E4M3.E4M3 R24, gdesc[UR8], R24, UP0, gsb0 ;  /* 0x00e00000081879f3 */ /* 0x000fe2000b800818 */
[----:B------:R-:W-:Y:S02]  /*2660*/  UIADD3 UR8, UR7, 0x2, URZ ;  /* 0x0000000207087890 */ /* 0x000fe4000fffe03f */
[----:B------:R-:W-:Y:S01]  /*2670*/  UIADD3 UR10, UR6, 0x2, URZ ;  /* 0x00000002060a7890 */ /* 0x000fe2000fffe03f */
[----:B------:R-:W-:Y:S01]  /*2680*/  UMOV UR9, 0x80000020 ;  /* 0x8000002000097882 */ /* 0x000fe20000000000 */
[----:B------:R-:W-:Y:S01]  /*2690*/  UMOV UR11, 0x80000020 ;  /* 0x80000020000b7882 */ /* 0x000fe20000000000 */
[----:B------:R-:W-:Y:S02]  /*26a0*/  UIADD3 UR7, UR7, 0x202, URZ ;  /* 0x0000020207077890 */ /* 0x000fe4000fffe03f */
[----:B------:R-:W-:-:S04]  /*26b0*/  UISETP.NE.AND UP0, UPT, UR5, UR16, UPT ;  /* 0x000000100500728c */ /* 0x000fc8000bf05270 */
        /* <DEDUP_REMOVED lines=12> */
[----:B------:R-:W-:Y:S01]  /*2780*/  FADD R155, R56, R155 ;  /* 0x0000009b389b7221 */ /* 0x000fe20000000000 */
[----:B------:R-:W-:-:S01]  /*2790*/  FADD R154, R57, R154 ;  /* 0x0000009a399a7221 */ /* 0x000fc20000000000 */
        /* <DEDUP_REMOVED lines=62> */
[----:B------:R-:W-:-:S06]  /*2b80*/  UMOV UR5, URZ ;  /* 0x0000003f00057c82 */ /* 0x000fcc0008000000 */
.L_x_28:
[----:B------:R-:W-:Y:S05]  /*2b90*/  @!P1 BRA `(.L_x_29) ;  /* 0x0000000000049947 */ /* 0x000fea0003800000 */
[----:B------:R-:W-:Y:S01]  /*2ba0*/  BPT.TRAP 0x1 ;  /* 0x000000040000795c */ /* 0x000fe20000300000 */
.L_x_29:
[----:B------:R-:W-:Y:S01]  /*2bb0*/  ULEA UR7, UR14, UR50, 0x3 ;  /* 0x000000320e077291 */ /* 0x000fe2000f8e183f */
[----:B------:R-:W-:-:S03]  /*2bc0*/  ISETP.GT.U32.AND P0, PT, R19, 0x1, PT ;  /* 0x000000011300780c */ /* 0x000fc60003f04070 */
[----:B------:R-:W-:-:S04]  /*2bd0*/  UIADD3 UR7, UR7, 0x50, URZ ;  /* 0x0000005007077890 */ /* 0x000fc8000fffe03f */
[----:B------:R-:W-:-:S09]  /*2be0*/  UPRMT UR7, URZ, 0x654, UR7 ;  /* 0x000006543f077896 */ /* 0x000fd20008000007 */
[----:B------:R-:W-:Y:S01]  /*2bf0*/  SYNCS.ARRIVE.TRANS64.RED.A1T0 RZ, [UR7], RZ ;  /* 0x000000ffffff79a7 */ /* 0x000fe20008100407 */
[----:B------:R-:W-:Y:S05]  /*2c00*/  @P0 BRA `(.L_x_30) ;  /* 0x0000000000040947 */ /* 0x000fea0003800000 */
[----:B------:R-:W-:Y:S01]  /*2c10*/  BPT.TRAP 0x1 ;  /* 0x000000040000795c */ /* 0x000fe20000300000 */
.L_x_30:
[----:B------:R-:W-:Y:S01]  /*2c20*/  UIADD3 UR13, UR13, 0x1, URZ ;  /* 0x000000010d0d7890 */ /* 0x000fe2000fffe03f */
[C---:B------:R-:W-:Y:S01]  /*2c30*/  ISETP.GT.AND P0, PT, R0.reuse, 0x1, PT ;  /* 0x000000010000780c */ /* 0x040fe20003f04270 */
[----:B------:R-:W-:Y:S01]  /*2c40*/  UIADD3 UR14, UR14, 0x1, URZ ;  /* 0x000000010e0e7890 */ /* 0x000fe2000fffe03f */
[----:B------:R-:W-:Y:S01]  /*2c50*/  VIADD R0, R0, 0xffffffff ;  /* 0xffffffff00007836 */ /* 0x000fe20000000000 */
[----:B------:R-:W-:Y:S02]  /*2c60*/  UISETP.NE.AND UP0, UPT, UR13, 0xa, UPT ;  /* 0x0000000a0d00788c */ /* 0x000fe4000bf05270 */
[----:B------:R-:W-:Y:S02]  /*2c70*/  UISETP.NE.AND UP1, UPT, UR14, 0xa, UPT ;  /* 0x0000000a0e00788c */ /* 0x000fe4000bf25270 */
[----:B------:R-:W-:Y:S02]  /*2c80*/  USEL UR7, URZ, 0x1, UP0 ;  /* 0x000000013f077887 */ /* 0x000fe40008000000 */
[----:B------:R-:W-:-:S02]  /*2c90*/  USEL UR13, UR13, URZ, UP0 ;  /* 0x0000003f0d0d7287 */ /* 0x000fc40008000000 */
[----:B------:R-:W-:Y:S02]  /*2ca0*/  USEL UR14, UR14, URZ, UP1 ;  /* 0x0000003f0e0e7287 */ /* 0x000fe40008800000 */
[----:B------:R-:W-:Y:S01]  /*2cb0*/  LOP3.LUT R6, R6, UR7, RZ, 0x3c, !PT ;  /* 0x0000000706067c12 */ /* 0x000fe2000f8e3cff */
[----:B------:R-:W-:Y:S01]  /*2cc0*/  UMOV UR7, 0x1 ;  /* 0x0000000100077882 */ /* 0x000fe20000000000 */
[----:B------:R-:W-:Y:S08]  /*2cd0*/  @P0 BRA `(.L_x_31) ;  /* 0xfffffff400d80947 */ /* 0x000ff0000383ffff */
.L_x_23:
[----:B------:R-:W-:Y:S01]  /*2ce0*/  UISETP.NE.AND UP0, UPT, UR5, URZ, UPT ;  /* 0x0000003f0500728c */ /* 0x000fe2000bf05270 */
[----:B--23--:R-:W2:Y:S03]  /*2cf0*/  LDC R0, c[0x0][0x28c] ;  /* 0x0000a300ff007b82 */ /* 0x00cea60000000800 */
[----:B------:R-:W-:-:S06]  /*2d00*/  USEL UR5, URZ, 0x1, !UP0 ;  /* 0x000000013f057887 */ /* 0x000fcc000c000000 */
[----:B------:R-:W-:Y:S02]  /*2d10*/  ISETP.NE.AND P0, PT, RZ, UR5, PT ;  /* 0x00000005ff007c0c */ /* 0x000fe4000bf05270 */
[----:B--2---:R-:W-:-:S11]  /*2d20*/  ISETP.GE.AND P1, PT, R0, 0x1, PT ;  /* 0x000000010000780c */ /* 0x004fd60003f26270 */
[----:B------:R-:W-:Y:S05]  /*2d30*/  @!P0 BRA `(.L_x_32) ;  /* 0x0000000400008947 */ /* 0x000fea0003800000 */
[----:B------:R-:W-:Y:S01]  /*2d40*/  FADD R155, R56, R155 ;  /* 0x0000009b389b7221 */ /* 0x000fe20000000000 */
        /* <DEDUP_REMOVED lines=62> */
[----:B------:R-:W-:-:S07]  /*3130*/  FADD R92, R92, R55 ;  /* 0x000000375c5c7221 */ /* 0x000fce0000000000 */
.L_x_32:
[----:B------:R-:W-:Y:S05]  /*3140*/  @!P1 BRA `(.L_x_33) ;  /* 0x0000000000409947 */ /* 0x000fea0003800000 */
[----:B------:R-:W-:-:S13]  /*3150*/  ISETP.NE.AND P0, PT, R156, 0x3, PT ;  /* 0x000000039c00780c */ /* 0x000fda0003f05270 */
[----:B------:R-:W-:Y:S05]  /*3160*/  @!P0 BRA `(.L_x_34) ;  /* 0x0000000000048947 */ /* 0x000fea0003800000 */
[----:B------:R-:W-:Y:S01]  /*3170*/  BPT.TRAP 0x1 ;  /* 0x000000040000795c */ /* 0x000fe20000300000 */
.L_x_34:
[----:B------:R-:W-:Y:S01]  /*3180*/  UISETP.LT.AND UP0, UPT, UR49, 0x1, UPT ;  /* 0x000000013100788c */ /* 0x000fe2000bf01270 */
[----:B------:R-:W-:-:S03]  /*3190*/  ISETP.GT.U32.AND P0, PT, R19, 0x1, PT ;  /* 0x000000011300780c */ /* 0x000fc60003f04070 */
[----:B------:R-:W-:-:S04]  /*31a0*/  USEL UR5, UR49, 0x1, UP0 ;  /* 0x0000000131057887 */ /* 0x000fc80008000000 */
[----:B------:R-:W-:-:S04]  /*31b0*/  UIADD3 UR5, UR4, UR49, -UR5 ;  /* 0x0000003104057290 */ /* 0x000fc8000fffe805 */
[----:B------:R-:W-:-:S04]  /*31c0*/  UIMAD.WIDE.U32 UR6, UR5, -0x33333333, URZ ;  /* 0xcccccccd050678a5 */ /* 0x000fc8000f8e003f */
[----:B------:R-:W-:-:S04]  /*31d0*/  USHF.R.U32.HI UR6, URZ, 0x3, UR7 ;  /* 0x000000033f067899 */ /* 0x000fc80008011607 */
[----:B------:R-:W-:-:S04]  /*31e0*/  UIMAD UR5, UR6, -0xa, UR5 ;  /* 0xfffffff6060578a4 */ /* 0x000fc8000f8e0205 */
[----:B------:R-:W-:-:S04]  /*31f0*/  ULEA UR5, UR5, UR50, 0x3 ;  /* 0x0000003205057291 */ /* 0x000fc8000f8e183f */
[----:B------:R-:W-:-:S04]  /*3200*/  UIADD3 UR5, UR5, 0x50, URZ ;  /* 0x0000005005057890 */ /* 0x000fc8000fffe03f */
[----:B------:R-:W-:-:S09]  /*3210*/  UPRMT UR5, URZ, 0x654, UR5 ;  /* 0x000006543f057896 */ /* 0x000fd20008000005 */
[----:B------:R-:W-:Y:S01]  /*3220*/  SYNCS.ARRIVE.TRANS64.RED.A1T0 RZ, [UR5], RZ ;  /* 0x000000ffffff79a7 */ /* 0x000fe20008100405 */
[----:B------:R-:W-:Y:S05]  /*3230*/  @P0 BRA `(.L_x_33) ;  /* 0x0000000000040947 */ /* 0x000fea0003800000 */
[----:B------:R-:W-:Y:S01]  /*3240*/  BPT.TRAP 0x1 ;  /* 0x000000040000795c */ /* 0x000fe20000300000 */
.L_x_33:
[----:B------:R-:W-:Y:S01]  /*3250*/  UIADD3 UR6, UR50, 0x100, URZ ;  /* 0x0000010032067890 */ /* 0x000fe2000fffe03f */
[----:B------:R-:W-:Y:S01]  /*3260*/  R2UR UR46, R3 ;  /* 0x00000000032e72ca */ /* 0x000fe200000e0000 */
[----:B------:R-:W-:Y:S01]  /*3270*/  UIADD3 UR51, UR49, UR4, URZ ;  /* 0x0000000431337290 */ /* 0x000fe2000fffe03f */
[----:B------:R-:W-:Y:S01]  /*3280*/  R2UR UR45, R8 ;  /* 0x00000000082d72ca */ /* 0x000fe200000e0000 */
[----:B------:R-:W-:Y:S02]  /*3290*/  UISETP.GE.U32.AND UP1, UPT, UR49, 0xa, UPT ;  /* 0x0000000a3100788c */ /* 0x000fe4000bf26070 */
[----:B------:R-:W-:Y:S02]  /*32a0*/  ULOP3.LUT UP2, URZ, UR6, 0x9f, URZ, 0xc0, !UPT ;  /* 0x0000009f063f7892 */ /* 0x000fe4000f84c03f */
[----:B------:R-:W-:-:S04]  /*32b0*/  UISETP.GT.U32.AND UP0, UPT, UR51, 0x9, UPT ;  /* 0x000000093300788c */ /* 0x000fc8000bf04070 */
[----:B------:R-:W-:Y:S01]  /*32c0*/  UISETP.LT.U32.AND UP0, UPT, UR49, 0xa, UP0 ;  /* 0x0000000a3100788c */ /* 0x000fe20008701070 */
[----:B------:R-:W-:Y:S01]  /*32d0*/  PLOP3.LUT P0, PT, PT, PT, UP2, 0x80, 0x0 ;  /* 0x000000000000781c */ /* 0x000fe20003f0f028 */
[----:B------:R-:W-:Y:S02]  /*32e0*/  USHF.L.U32 UR46, UR46, 0x8, URZ ;  /* 0x000000082e2e7899 */ /* 0x000fe4000800063f */
[----:B------:R-:W-:Y:S02]  /*32f0*/  @UP1 UIMAD.WIDE.U32 UR4, UR51, -0x33333333, URZ ;  /* 0xcccccccd330418a5 */ /* 0x000fe4000f8e003f */
[----:B------:R-:W-:Y:S02]  /*3300*/  USEL UR6, URZ, 0x1, !UP0 ;  /* 0x000000013f067887 */ /* 0x000fe4000c000000 */
[----:B------:R-:W-:Y:S02]  /*3310*/  @UP1 USHF.R.U32.HI UR4, URZ, 0x3, UR5 ;  /* 0x000000033f041899 */ /* 0x000fe40008011605 */
[----:B------:R-:W-:-:S02]  /*3320*/  ULOP3.LUT UR48, UR48, UR6, URZ, 0x3c, !UPT ;  /* 0x0000000630307292 */ /* 0x000fc4000f8e3c3f */
[----:B------:R-:W-:Y:S02]  /*3330*/  USHF.L.U32 UR45, UR45, 0x6, URZ ;  /* 0x000000062d2d7899 */ /* 0x000fe4000800063f */
[----:B------:R-:W-:Y:S01]  /*3340*/  @UP1 ULOP3.LUT UR48, UR48, 0x1, UR4, 0x78, !UPT ;  /* 0x0000000130301892 */ /* 0x000fe2000f8e7804 */
[----:B------:R-:W-:Y:S11]  /*3350*/  @!P0 BRA `(.L_x_35) ;  /* 0x0000000000408947 */ /* 0x000ff60003800000 */
[----:B------:R-:W-:Y:S01]  /*3360*/  MOV R0, 0x0 ;  /* 0x0000000000007802 */ /* 0x000fe20000000f00 */
[----:B------:R-:W-:Y:S01]  /*3370*/  ULDC.64 UR4, c[0x4][0x70] ;  /* 0x01001c0000047ab9 */ /* 0x000fe20000000a00 */
[----:B------:R-:W-:Y:S01]  /*3380*/  ULDC.64 UR6, c[0x4][0x8] ;  /* 0x0100020000067ab9 */ /* 0x000fe20000000a00 */
[----:B------:R-:W-:Y:S01]  /*3390*/  MOV R4, UR4 ;  /* 0x0000000400047c02 */ /* 0x000fe20008000f00 */
[----:B------:R2:W3:Y:S01]  /*33a0*/  LDC.64 R14, c[0x4][R0] ;  /* 0x01000000000e7b82 */ /* 0x0004e20000000a00 */
[----:B------:R-:W-:Y:S01]  /*33b0*/  MOV R5, UR5 ;  /* 0x0000000500057c02 */ /* 0x000fe20008000f00 */
[----:B------:R-:W-:Y:S01]  /*33c0*/  ULDC.64 UR4, c[0x4][0x78] ;  /* 0x01001e0000047ab9 */ /* 0x000fe20000000a00 */
[----:B------:R-:W-:Y:S01]  /*33d0*/  MOV R10, UR6 ;  /* 0x00000006000a7c02 */ /* 0x000fe20008000f00 */
[----:B------:R-:W-:Y:S01]  /*33e0*/  IMAD.U32 R6, RZ, RZ, UR4 ;  /* 0x00000004ff067e24 */ /* 0x000fe2000f8e00ff */
[----:B------:R-:W-:Y:S01]  /*33f0*/  MOV R7, UR5 ;  /* 0x0000000500077c02 */ /* 0x000fe20008000f00 */
[----:B------:R-:W-:Y:S01]  /*3400*/  IMAD.U32 R11, RZ, RZ, UR7 ;  /* 0x00000007ff0b7e24 */ /* 0x000fe2000f8e00ff */
[----:B------:R-:W-:Y:S01]  /*3410*/  MOV R8, 0x70 ;  /* 0x0000007000087802 */ /* 0x000fe20000000f00 */
[----:B------:R-:W-:Y:S01]  /*3420*/  IMAD.MOV.U32 R13, RZ, RZ, RZ ;  /* 0x000000ffff0d7224 */ /* 0x000fe200078e00ff */
[----:B--2---:R-:W-:-:S07]  /*3430*/  MOV R12, 0x1 ;  /* 0x00000001000c7802 */ /* 0x004fce0000000f00 */
[----:B------:R-:W-:-:S07]  /*3440*/  LEPC R20, `(.L_x_35) ;  /* 0x000000001014794e */ /* 0x000fce0000000000 */
[----:B-1-3-5:R-:W-:Y:S05]  /*3450*/  CALL.ABS.NOINC R14 ;  /* 0x000000000e007343 */ /* 0x02afea0003c00000 */
.L_x_35:
[----:B------:R-:W-:-:S04]  /*3460*/  UIADD3 UR4, UR50, 0x4100, URZ ;  /* 0x0000410032047890 */ /* 0x000fc8000fffe03f */
[----:B------:R-:W-:-:S06]  /*3470*/  ULOP3.LUT UP0, URZ, UR4, 0x9f, URZ, 0xc0, !UPT ;  /* 0x0000009f043f7892 */ /* 0x000fcc000f80c03f */
[----:B------:R-:W-:-:S13]  /*3480*/  PLOP3.LUT P0, PT, PT, PT, UP0, 0x80, 0x0 ;  /* 0x000000000000781c */ /* 0x000fda0003f0f008 */
[----:B------:R-:W-:Y:S05]  /*3490*/  @!P0 BRA `(.L_x_36) ;  /* 0x0000000000408947 */ /* 0x000fea0003800000 */
[----:B------:R-:W-:Y:S01]  /*34a0*/  MOV R0, 0x0 ;  /* 0x0000000000007802 */ /* 0x000fe20000000f00 */
[----:B------:R-:W-:Y:S01]  /*34b0*/  ULDC.64 UR4, c[0x4][0x70] ;  /* 0x01001c0000047ab9 */ /* 0x000fe20000000a00 */
[----:B------:R-:W-:Y:S01]  /*34c0*/  ULDC.64 UR6, c[0x4][0x78] ;  /* 0x01001e0000067ab9 */ /* 0x000fe20000000a00 */
[----:B------:R-:W-:Y:S01]  /*34d0*/  MOV R4, UR4 ;  /* 0x0000000400047c02 */ /* 0x000fe20008000f00 */
[----:B------:R2:W3:Y:S01]  /*34e0*/  LDC.64 R14, c[0x4][R0] ;  /* 0x01000000000e7b82 */ /* 0x0004e20000000a00 */
[----:B------:R-:W-:Y:S01]  /*34f0*/  MOV R5, UR5 ;  /* 0x0000000500057c02 */ /* 0x000fe20008000f00 */
[----:B------:R-:W-:Y:S01]  /*3500*/  ULDC.64 UR4, c[0x4][0x10] ;  /* 0x0100040000047ab9 */ /* 0x000fe20000000a00 */
[----:B------:R-:W-:Y:S01]  /*3510*/  IMAD.U32 R6, RZ, RZ, UR6 ;  /* 0x00000006ff067e24 */ /* 0x000fe2000f8e00ff */
[----:B------:R-:W-:Y:S01]  /*3520*/  MOV R7, UR7 ;  /* 0x0000000700077c02 */ /* 0x000fe20008000f00 */
[----:B------:R-:W-:Y:S01]  /*3530*/  IMAD.U32 R11, RZ, RZ, UR5 ;  /* 0x00000005ff0b7e24 */ /* 0x000fe2000f8e00ff */
[----:B------:R-:W-:Y:S01]  /*3540*/  MOV R10, UR4 ;  /* 0x00000004000a7c02 */ /* 0x000fe20008000f00 */
[----:B------:R-:W-:Y:S01]  /*3550*/  IMAD.MOV.U32 R13, RZ, RZ, RZ ;  /* 0x000000ffff0d7224 */ /* 0x000fe200078e00ff */
[----:B------:R-:W-:-:S02]  /*3560*/  MOV R8, 0x70 ;  /* 0x0000007000087802 */ /* 0x000fc40000000f00 */
[----:B--2---:R-:W-:-:S07]  /*3570*/  MOV R12, 0x1 ;  /* 0x00000001000c7802 */ /* 0x004fce0000000f00 */
[----:B------:R-:W-:-:S07]  /*3580*/  LEPC R20, `(.L_x_36) ;  /* 0x000000001014794e */ /* 0x000fce0000000000 */
[----:B-1-3-5:R-:W-:Y:S05]  /*3590*/  CALL.ABS.NOINC R14 ;  /* 0x000000000e007343 */ /* 0x02afea0003c00000 */
.L_x_36:
[----:B------:R-:W2:Y:S02]  /*35a0*/  LDC.64 R8, c[0x0][0x590] ;  /* 0x00016400ff087b82 */ /* 0x000ea40000000a00 */
[----:B--2---:R-:W-:-:S04]  /*35b0*/  ISETP.NE.U32.AND P2, PT, R8, RZ, PT ;  /* 0x000000ff0800720c */ /* 0x004fc80003f45070 */
[----:B------:R-:W-:-:S13]  /*35c0*/  ISETP.NE.AND.EX P2, PT, R9, RZ, PT, P2 ;  /* 0x000000ff0900720c */ /* 0x000fda0003f45320 */
[----:B------:R-:W-:Y:S05]  /*35d0*/  @!P2 BRA `(.L_x_37) ;  /* 0x000000000034a947 */ /* 0x000fea0003800000 */
[----:B------:R-:W-:Y:S02]  /*35e0*/  ULDC.64 UR4, c[0x0][0x588] ;  /* 0x0001620000047ab9 */ /* 0x000fe40000000a00 */
[----:B------:R-:W-:-:S04]  /*35f0*/  ISETP.NE.U32.AND P0, PT, RZ, UR4, PT ;  /* 0x00000004ff007c0c */ /* 0x000fc8000bf05070 */
[----:B------:R-:W-:-:S13]  /*3600*/  ISETP.NE.AND.EX P0, PT, RZ, UR5, PT, P0 ;  /* 0x00000005ff007c0c */ /* 0x000fda000bf05300 */
[----:B------:R-:W-:Y:S05]  /*3610*/  @!P0 BRA `(.L_x_38) ;  /* 0x0000000000188947 */ /* 0x000fea0003800000 */
[----:B------:R-:W2:Y:S01]  /*3620*/  LDC.64 R4, c[0x0][0x588] ;  /* 0x00016200ff047b82 */ /* 0x000ea20000000a00 */
[----:B------:R-:W-:-:S04]  /*3630*/  IMAD R3, R8, UR47, RZ ;  /* 0x0000002f08037c24 */ /* 0x000fc8000f8e02ff */
[----:B--2---:R-:W-:-:S05]  /*3640*/  IMAD.WIDE R4, R3, 0x4, R4 ;  /* 0x0000000403047825 */ /* 0x004fca00078e0204 */
[----:B-----5:R2:W5:Y:S01]  /*3650*/  LDG.E R88, desc[UR40][R4.64] ;  /* 0x0000002804587981 */ /* 0x020562000c1e1900 */
[----:B------:R-:W-:Y:S01]  /*3660*/  MOV R22, 0x1 ;  /* 0x0000000100167802 */ /* 0x000fe20000000f00 */
[----:B------:R-:W-:Y:S06]  /*3670*/  BRA `(.L_x_37) ;  /* 0x00000000000c7947 */ /* 0x000fec0003800000 */
.L_x_38:
[----:B------:R-:W-:Y:S01]  /*3680*/  ULDC UR4, c[0x0][0x580] ;  /* 0x0001600000047ab9 */ /* 0x000fe20000000800 */
[----:B------:R-:W-:Y:S01]  /*3690*/  MOV R22, 0x1 ;  /* 0x0000000100167802 */ /* 0x000fe20000000f00 */
[----:B-----5:R-:W-:-:S07]  /*36a0*/  IMAD.U32 R88, RZ, RZ, UR4 ;  /* 0x00000004ff587e24 */ /* 0x020fce000f8e00ff */
.L_x_37:
[----:B------:R-:W3:Y:S02]  /*36b0*/  LDC.64 R6, c[0x0][0x5b0] ;  /* 0x00016c00ff067b82 */ /* 0x000ee40000000a00 */
[----:B---3--:R-:W-:-:S04]  /*36c0*/  ISETP.NE.U32.AND P0, PT, R6, RZ, PT ;  /* 0x000000ff0600720c */ /* 0x008fc80003f05070 */
[----:B------:R-:W-:-:S13]  /*36d0*/  ISETP.NE.AND.EX P0, PT, R7, RZ, PT, P0 ;  /* 0x000000ff0700720c */ /* 0x000fda0003f05300 */
[----:B------:R-:W-:Y:S05]  /*36e0*/  @!P0 BRA `(.L_x_39) ;  /* 0x00000000002c8947 */ /* 0x000fea0003800000 */
[----:B------:R-:W-:Y:S02]  /*36f0*/  ULDC.64 UR4, c[0x0][0x5a8] ;  /* 0x00016a0000047ab9 */ /* 0x000fe40000000a00 */
[----:B------:R-:W-:-:S04]  /*3700*/  ISETP.NE.U32.AND P0, PT, RZ, UR4, PT ;  /* 0x00000004ff007c0c */ /* 0x000fc8000bf05070 */
[----:B------:R-:W-:-:S13]  /*3710*/  ISETP.NE.AND.EX P0, PT, RZ, UR5, PT, P0 ;  /* 0x00000005ff007c0c */ /* 0x000fda000bf05300 */
[----:B------:R-:W-:Y:S05]  /*3720*/  @!P0 BRA `(.L_x_40) ;  /* 0x0000000000148947 */ /* 0x000fea0003800000 */
[----:B--2---:R-:W2:Y:S01]  /*3730*/  LDC.64 R4, c[0x0][0x5a8] ;  /* 0x00016a00ff047b82 */ /* 0x004ea20000000a00 */
[----:B------:R-:W-:-:S04]  /*3740*/  IMAD R3, R6, UR47, RZ ;  /* 0x0000002f06037c24 */ /* 0x000fc8000f8e02ff */
[----:B--2---:R-:W-:-:S05]  /*3750*/  IMAD.WIDE R4, R3, 0x4, R4 ;  /* 0x0000000403047825 */ /* 0x004fca00078e0204 */
[----:B-1---5:R3:W5:Y:S01]  /*3760*/  LDG.E R89, desc[UR40][R4.64] ;  /* 0x0000002804597981 */ /* 0x022762000c1e1900 */
[----:B------:R-:W-:Y:S05]  /*3770*/  BRA `(.L_x_39) ;  /* 0x0000000000087947 */ /* 0x000fea0003800000 */
.L_x_40:
[----:B------:R-:W-:Y:S02]  /*3780*/  ULDC UR4, c[0x0][0x5a0] ;  /* 0x0001680000047ab9 */ /* 0x000fe40000000800 */
[----:B-1---5:R-:W-:-:S07]  /*3790*/  MOV R89, UR4 ;  /* 0x0000000400597c02 */ /* 0x022fce0008000f00 */
.L_x_39:
[----:B------:R-:W-:Y:S01]  /*37a0*/  ULDC.64 UR4, c[0x0][0x588] ;  /* 0x0001620000047ab9 */ /* 0x000fe20000000a00 */
[----:B------:R-:W-:Y:S01]  /*37b0*/  ISETP.NE.U32.AND P3, PT, R8, RZ, PT ;  /* 0x000000ff0800720c */ /* 0x000fe20003f65070 */
[----:B------:R-:W-:Y:S02]  /*37c0*/  UISETP.NE.U32.AND UP0, UPT, UR4, URZ, UPT ;  /* 0x0000003f0400728c */ /* 0x000fe4000bf05070 */
[----:B------:R-:W-:Y:S02]  /*37d0*/  ISETP.NE.U32.AND P4, PT, RZ, UR4, PT ;  /* 0x00000004ff007c0c */ /* 0x000fe4000bf85070 */
[----:B------:R-:W-:Y:S01]  /*37e0*/  ISETP.NE.AND.EX P3, PT, R9, RZ, PT, P3 ;  /* 0x000000ff0900720c */ /* 0x000fe20003f65330 */
[----:B------:R-:W-:Y:S02]  /*37f0*/  UISETP.NE.AND.EX UP0, UPT, UR5, URZ, UPT, UP0 ;  /* 0x0000003f0500728c */ /* 0x000fe4000bf05300 */
[----:B------:R-:W-:Y:S02]  /*3800*/  ISETP.NE.AND.EX P4, PT, RZ, UR5, PT, P4 ;  /* 0x00000005ff007c0c */ /* 0x000fe4000bf85340 */
[----:B------:R-:W-:-:S02]  /*3810*/  PLOP3.LUT P0, PT, PT, PT, PT, 0x8, 0x0 ;  /* 0x000000000000781c */ /* 0x000fc40003f0e170 */
[----:B------:R-:W-:-:S04]  /*3820*/  PLOP3.LUT P1, PT, PT, PT, UP0, 0x80, 0x0 ;  /* 0x000000000000781c */ /* 0x000fc80003f2f008 */
[----:B------:R-:W-:-:S05]  /*3830*/  PLOP3.LUT P1, PT, P1, PT, PT, 0x8, 0x0 ;  /* 0x000000000000781c */ /* 0x000fca0000f2e170 */
[----:B------:R-:W-:Y:S08]  /*3840*/  @P4 BRA P3, `(.L_x_41) ;  /* 0x0000000000244947 */ /* 0x000ff00001800000 */
[----:B------:R-:W-:Y:S04]  /*3850*/  BSSY B0, `(.L_x_41) ;  /* 0x0000008000007945 */ /* 0x000fe80003800000 */
[----:B------:R-:W-:Y:S05]  /*3860*/  @!P2 BRA `(.L_x_42) ;  /* 0x000000000014a947 */ /* 0x000fea0003800000 */
[----:B------:R-:W-:Y:S02]  /*3870*/  LOP3.LUT P3, RZ, R22, 0xff, RZ, 0xc0, !PT ;  /* 0x000000ff16ff7812 */ /* 0x000fe4000786c0ff */
[----:B------:R-:W-:-:S11]  /*3880*/  PLOP3.LUT P0, PT, P1, PT, PT, 0x80, 0x0 ;  /* 0x000000000000781c */ /* 0x000fd60000f0f070 */
[----:B------:R-:W-:Y:S05]  /*3890*/  @!P3 BRA `(.L_x_43) ;  /* 0x00000000000cb947 */ /* 0x000fea0003800000 */
[----:B-----5:R-:W-:Y:S01]  /*38a0*/  FSETP.EQ.AND P0, PT, R88, RZ, PT ;  /* 0x000000ff5800720b */ /* 0x020fe20003f02000 */
[----:B------:R-:W-:-:S12]  /*38b0*/  BRA `(.L_x_43) ;  /* 0x0000000000047947 */ /* 0x000fd80003800000 */
.L_x_42:
[----:B-----5:R-:W-:-:S13]  /*38c0*/  FSETP.EQ.AND P0, PT, R88, RZ, PT ;  /* 0x000000ff5800720b */ /* 0x020fda0003f02000 */
.L_x_43:
[----:B------:R-:W-:Y:S05]  /*38d0*/  BSYNC B0 ;  /* 0x0000000000007941 */ /* 0x000fea0003800000 */
.L_x_41:
[----:B------:R-:W-:Y:S04]  /*38e0*/  BSSY B0, `(.L_x_44) ;  /* 0x0000007000007945 */ /* 0x000fe80003800000 */
[----:B------:R-:W-:Y:S05]  /*38f0*/  @!P2 BRA `(.L_x_45) ;  /* 0x000000000010a947 */ /* 0x000fea0003800000 */
[----:B------:R-:W-:-:S13]  /*3900*/  LOP3.LUT P2, RZ, R22, 0xff, RZ, 0xc0, !PT ;  /* 0x000000ff16ff7812 */ /* 0x000fda000784c0ff */
[----:B------:R-:W-:Y:S05]  /*3910*/  @!P2 BRA `(.L_x_46) ;  /* 0x00000000000ca947 */ /* 0x000fea0003800000 */
[----:B-----5:R-:W-:Y:S01]  /*3920*/  FSETP.EQ.AND P1, PT, R88, RZ, PT ;  /* 0x000000ff5800720b */ /* 0x020fe20003f22000 */
[----:B------:R-:W-:-:S12]  /*3930*/  BRA `(.L_x_46) ;  /* 0x0000000000047947 */ /* 0x000fd80003800000 */
.L_x_45:
[----:B-----5:R-:W-:-:S13]  /*3940*/  FSETP.EQ.AND P1, PT, R88, RZ, PT ;  /* 0x000000ff5800720b */ /* 0x020fda0003f22000 */
.L_x_46:
[----:B------:R-:W-:Y:S05]  /*3950*/  BSYNC B0 ;  /* 0x0000000000007941 */ /* 0x000fea0003800000 */
.L_x_44:
[----:B------:R-:W-:Y:S01]  /*3960*/  BSSY B0, `(.L_x_47) ;  /* 0x000003f000007945 */ /* 0x000fe20003800000 */
[----:B------:R-:W-:Y:S02]  /*3970*/  CS2R R6, SRZ ;  /* 0x0000000000067805 */ /* 0x000fe4000001ff00 */
[----:B--23--:R-:W-:Y:S01]  /*3980*/  CS2R R4, SRZ ;  /* 0x0000000000047805 */ /* 0x00cfe2000001ff00 */
[----:B------:R-:W-:Y:S06]  /*3990*/  @P0 BRA `(.L_x_48) ;  /* 0x0000000000ec0947 */ /* 0x000fec0003800000 */
[----:B------:R-:W-:-:S13]  /*39a0*/  ISETP.NE.AND P3, PT, R23, 0x3, PT ;  /* 0x000000031700780c */ /* 0x000fda0003f65270 */
[----:B------:R-:W-:Y:S05]  /*39b0*/  @!P3 BRA `(.L_x_49) ;  /* 0x000000000004b947 */ /* 0x000fea0003800000 */
[----:B------:R-:W-:Y:S01]  /*39c0*/  BPT.TRAP 0x1 ;  /* 0x000000040000795c */ /* 0x000fe20000300000 */
.L_x_49:
[----:B------:R-:W-:Y:S01]  /*39d0*/  LEA R13, R91, UR50, 0x3 ;  /* 0x000000325b0d7c11 */ /* 0x000fe2000f8e18ff */
[----:B------:R-:W-:Y:S01]  /*39e0*/  BSSY B1, `(.L_x_50) ;  /* 0x0000005000017945 */ /* 0x000fe20003800000 */
[----:B------:R-:W-:Y:S02]  /*39f0*/  SHF.L.U32 R0, R90, 0x1f, RZ ;  /* 0x0000001f5a007819 */ /* 0x000fe400000006ff */
[----:B------:R-:W-:Y:S02]  /*3a00*/  CS2R R6, SRZ ;  /* 0x0000000000067805 */ /* 0x000fe4000001ff00 */
[----:B------:R-:W2:Y:S02]  /*3a10*/  SYNCS.PHASECHK.TRANS64.TRYWAIT P2, [R13+URZ+0xa0], R0 ;  /* 0x0000a0000d0075a7 */ /* 0x000ea4000804017f */
[----:B--2---:R-:W-:Y:S05]  /*3a20*/  @!P2 BRA `(.L_x_51) ;  /* 0x000000b40010a947 */ /* 0x004fea0003800000 */
.L_x_365:
[----:B------:R-:W-:Y:S05]  /*3a30*/  BSYNC B1 ;  /* 0x0000000000017941 */ /* 0x000fea0003800000 */
.L_x_50:
[----:B------:R-:W-:Y:S01]  /*3a40*/  BSSY B1, `(.L_x_52) ;  /* 0x000001f000017945 */ /* 0x000fe20003800000 */
[----:B------:R-:W-:-:S03]  /*3a50*/  CS2R R4, SRZ ;  /* 0x0000000000047805 */ /* 0x000fc6000001ff00 */
[----:B------:R-:W-:Y:S05]  /*3a60*/  @P1 BRA `(.L_x_53) ;  /* 0x0000000000701947 */ /* 0x000fea0003800000 */
[C---:B--2---:R-:W-:Y:S01]  /*3a70*/  SHF.L.U32 R0, R18.reuse, 0x4, RZ ;  /* 0x0000000412007819 */ /* 0x044fe200000006ff */
[C---:B------:R-:W-:Y:S01]  /*3a80*/  IMAD.SHL.U32 R3, R18.reuse, 0x2, RZ ;  /* 0x0000000212037824 */ /* 0x040fe200078e00ff */
[----:B------:R-:W-:Y:S02]  /*3a90*/  SHF.L.U32 R5, R18, 0x3, RZ ;  /* 0x0000000312057819 */ /* 0x000fe400000006ff */
[----:B------:R-:W-:Y:S02]  /*3aa0*/  LOP3.LUT R0, R0, 0xe00, RZ, 0xc0, !PT ;  /* 0x00000e0000007812 */ /* 0x000fe400078ec0ff */
[----:B------:R-:W-:Y:S02]  /*3ab0*/  LOP3.LUT R7, R5, 0x80, RZ, 0xc0, !PT ;  /* 0x0000008005077812 */ /* 0x000fe400078ec0ff */
[----:B------:R-:W-:Y:S02]  /*3ac0*/  LOP3.LUT R0, R0, 0x6, R3, 0xf8, !PT ;  /* 0x0000000600007812 */ /* 0x000fe400078ef803 */
[----:B------:R-:W-:-:S02]  /*3ad0*/  LOP3.LUT R7, R7, 0x10, R18, 0xf8, !PT ;  /* 0x0000001007077812 */ /* 0x000fc400078ef812 */
[----:B------:R-:W-:Y:S02]  /*3ae0*/  LOP3.LUT R0, R0, 0x60, R5, 0xf8, !PT ;  /* 0x0000006000007812 */ /* 0x000fe400078ef805 */
[----:B------:R-:W-:Y:S02]  /*3af0*/  SHF.R.U32.HI R3, RZ, 0x4, R18 ;  /* 0x00000004ff037819 */ /* 0x000fe40000011612 */
[----:B------:R-:W-:Y:S02]  /*3b00*/  LOP3.LUT R0, R0, R7, RZ, 0xfc, !PT ;  /* 0x0000000700007212 */ /* 0x000fe400078efcff */
[----:B------:R-:W-:Y:S02]  /*3b10*/  LOP3.LUT P2, RZ, R3, 0x1, RZ, 0xc0, !PT ;  /* 0x0000000103ff7812 */ /* 0x000fe4000784c0ff */
[----:B------:R-:W-:-:S05]  /*3b20*/  LEA R0, R91, R0, 0xc ;  /* 0x000000005b007211 */ /* 0x000fca00078e60ff */
[----:B------:R-:W-:Y:S01]  /*3b30*/  VIADD R3, R0, UR50 ;  /* 0x0000003200037c36 */ /* 0x000fe20008000000 */
[----:B------:R-:W-:Y:S04]  /*3b40*/  LDS.U16 R5, [R0+UR50+0x208] ;  /* 0x0002083200057984 */ /* 0x000fe80008000400 */
[C---:B------:R-:W-:Y:S01]  /*3b50*/  IADD3 R4, R3.reuse, 0x100, RZ ;  /* 0x0000010003047810 */ /* 0x040fe20007ffe0ff */
[----:B------:R-:W2:Y:S01]  /*3b60*/  LDS.U16 R6, [R0+UR50+0x108] ;  /* 0x0001083200067984 */ /* 0x000ea20008000400 */
[----:B------:R-:W-:-:S03]  /*3b70*/  IADD3 R7, R3, 0x110, RZ ;  /* 0x0000011003077810 */ /* 0x000fc60007ffe0ff */
[----:B------:R-:W-:Y:S01]  /*3b80*/  @P2 VIADD R7, R4, 0xfffffff0 ;  /* 0xfffffff004072836 */ /* 0x000fe20000000000 */
[----:B------:R-:W-:Y:S04]  /*3b90*/  LDS.U16 R3, [R0+UR50+0x100] ;  /* 0x0001003200037984 */ /* 0x000fe80008000400 */
[----:B------:R-:W3:Y:S04]  /*3ba0*/  LDS.U16 R4, [R0+UR50+0x200] ;  /* 0x0002003200047984 */ /* 0x000ee80008000400 */
[----:B------:R-:W-:Y:S04]  /*3bb0*/  LDS.U16 R8, [R7+0x100] ;  /* 0x0001000007087984 */ /* 0x000fe80000000400 */
[----:B------:R-:W4:Y:S04]  /*3bc0*/  LDS.U16 R9, [R7] ;  /* 0x0000000007097984 */ /* 0x000f280000000400 */
[----:B------:R-:W-:Y:S04]  /*3bd0*/  LDS.U16 R10, [R7+0x108] ;  /* 0x00010800070a7984 */ /* 0x000fe80000000400 */
[----:B------:R-:W1:Y:S01]  /*3be0*/  LDS.U16 R11, [R7+0x8] ;  /* 0x00000800070b7984 */ /* 0x000e620000000400 */
[----:B--2---:R-:W-:-:S02]  /*3bf0*/  PRMT R5, R6, 0x5410, R5 ;  /* 0x0000541006057816 */ /* 0x004fc40000000005 */
[----:B---3--:R-:W-:Y:S02]  /*3c00*/  PRMT R4, R3, 0x5410, R4 ;  /* 0x0000541003047816 */ /* 0x008fe40000000004 */
[----:B----4-:R-:W-:Y:S02]  /*3c10*/  PRMT R6, R9, 0x5410, R8 ;  /* 0x0000541009067816 */ /* 0x010fe40000000008 */
[----:B-1----:R-:W-:-:S07]  /*3c20*/  PRMT R7, R11, 0x5410, R10 ;  /* 0x000054100b077816 */ /* 0x002fce000000000a */
.L_x_53:
[----:B------:R-:W-:Y:S05]  /*3c30*/  BSYNC B1 ;  /* 0x0000000000017941 */ /* 0x000fea0003800000 */
.L_x_52:
[----:B------:R-:W-:Y:S01]  /*3c40*/  @!PT LDS RZ, [RZ] ;  /* 0x00000000fffff984 */ /* 0x000fe20000000800 */
[----:B------:R-:W-:Y:S01]  /*3c50*/  @!PT LDS RZ, [RZ] ;  /* 0x00000000fffff984 */ /* 0x000fe20000000800 */
[----:B------:R-:W-:Y:S01]  /*3c60*/  @!PT LDS RZ, [RZ] ;  /* 0x00000000fffff984 */ /* 0x000fe20000000800 */
[----:B------:R-:W-:Y:S01]  /*3c70*/  @!PT LDS RZ, [RZ] ;  /* 0x00000000fffff984 */ /* 0x000fe20000000800 */
[----:B------:R3:W-:Y:S06]  /*3c80*/  MEMBAR.ALL.CTA ;  /* 0x0000000000007992 */ /* 0x0007ec0000008000 */
[----:B---3--:R-:W3:Y:S01]  /*3c90*/  FENCE.VIEW.ASYNC.S ;  /* 0x00000000000073c6 */ /* 0x008ee20000000000 */
[----:B------:R-:W-:Y:S05]  /*3ca0*/  @!P3 BRA `(.L_x_54) ;  /* 0x000000000004b947 */ /* 0x000fea0003800000 */
[----:B------:R-:W-:Y:S01]  /*3cb0*/  BPT.TRAP 0x1 ;  /* 0x000000040000795c */ /* 0x000fe20000300000 */
.L_x_54:
[----:B------:R-:W4:Y:S01]  /*3cc0*/  S2R R3, SR_CgaCtaId ;  /* 0x0000000000037919 */ /* 0x000f220000008800 */
[----:B--2---:R-:W-:Y:S02]  /*3cd0*/  IADD3 R0, R13, 0xc0, RZ ;  /* 0x000000c00d007810 */ /* 0x004fe40007ffe0ff */
[----:B------:R-:W-:-:S04]  /*3ce0*/  IADD3 R91, R91, 0x1, RZ ;  /* 0x000000015b5b7810 */ /* 0x000fc80007ffe0ff */
[----:B------:R-:W-:-:S04]  /*3cf0*/  ISETP.NE.AND P2, PT, R91, 0x4, PT ;  /* 0x000000045b00780c */ /* 0x000fc80003f45270 */
[----:B------:R-:W-:Y:S02]  /*3d00*/  SEL R91, R91, RZ, P2 ;  /* 0x000000ff5b5b7207 */ /* 0x000fe40001000000 */
[----:B----4-:R-:W-:Y:S02]  /*3d10*/  PRMT R0, R3, 0x654, R0 ;  /* 0x0000065403007816 */ /* 0x010fe40000000000 */
[----:B------:R-:W-:Y:S02]  /*3d20*/  SEL R3, RZ, 0x1, P2 ;  /* 0x00000001ff037807 */ /* 0x000fe40001000000 */
[----:B---3--:R2:W-:Y:S02]  /*3d30*/  SYNCS.ARRIVE.TRANS64.RED.A1T0 RZ, [R0+URZ], RZ ;  /* 0x000000ff00ff79a7 */ /* 0x0085e4000810043f */
[----:B------:R-:W-:-:S07]  /*3d40*/  LOP3.LUT R90, R90, R3, RZ, 0x3c, !PT ;  /* 0x000000035a5a7212 */ /* 0x000fce00078e3cff */
.L_x_48:
[----:B------:R-:W-:Y:S05]  /*3d50*/  BSYNC B0 ;  /* 0x0000000000007941 */ /* 0x000fea0003800000 */
.L_x_47:
[-C--:B--2---:R-:W-:Y:S01]  /*3d60*/  F2FP.F16.E4M3.UNPACK_B R0, R4.reuse ;  /* 0x00000004ff00723e */ /* 0x084fe200020006ff */
[C---:B-----5:R-:W-:Y:S01]  /*3d70*/  FMUL R155, R89.reuse, R155 ;  /* 0x0000009b599b7220 */ /* 0x060fe20000400000 */
[----:B------:R-:W-:Y:S01]  /*3d80*/  F2FP.F16.E4M3.UNPACK_B R3, R4.H1 ;  /* 0x00000004ff03723e */ /* 0x000fe200030006ff */
[C---:B------:R-:W-:Y:S01]  /*3d90*/  FMUL R8, R89.reuse, R153 ;  /* 0x0000009959087220 */ /* 0x040fe20000400000 */
[C---:B------:R-:W-:Y:S01]  /*3da0*/  FMUL R154, R89.reuse, R154 ;  /* 0x0000009a599a7220 */ /* 0x040fe20000400000 */
[--C-:B------:R-:W-:Y:S02]  /*3db0*/  HADD2.F32 R9, -RZ, R0.reuse.H0_H0 ;  /* 0x20000000ff097230 */ /* 0x100fe40000004100 */
[----:B------:R-:W-:Y:S01]  /*3dc0*/  FMUL R15, R89, R152 ;  /* 0x00000098590f7220 */ /* 0x000fe20000400000 */
[----:B------:R-:W-:Y:S01]  /*3dd0*/  HADD2.F32 R11, -RZ, R0.H1_H1 ;  /* 0x30000000ff0b7230 */ /* 0x000fe20000004100 */
[----:B------:R-:W-:Y:S01]  /*3de0*/  F2FP.F16.E4M3.UNPACK_B R0, R5 ;  /* 0x00000005ff00723e */ /* 0x000fe200020006ff */
[----:B------:R-:W-:-:S02]  /*3df0*/  HADD2.F32 R13, -RZ, R3.H0_H0 ;  /* 0x20000003ff0d7230 */ /* 0x000fc40000004100 */
[C---:B------:R-:W-:Y:S01]  /*3e00*/  FFMA R155, R88.reuse, R9, R155 ;  /* 0x00000009589b7223 */ /* 0x040fe2000000009b */
[----:B------:R-:W-:Y:S02]  /*3e10*/  HADD2.F32 R3, -RZ, R3.H1_H1 ;  /* 0x30000003ff037230 */ /* 0x000fe40000004100 */
[C---:B------:R-:W-:Y:S01]  /*3e20*/  FFMA R154, R88.reuse, R11, R154 ;  /* 0x0000000b589a7223 */ /* 0x040fe2000000009a */
[--C-:B------:R-:W-:Y:S02]  /*3e30*/  HADD2.F32 R9, -RZ, R0.reuse.H0_H0 ;  /* 0x20000000ff097230 */ /* 0x100fe40000004100 */
[C---:B------:R-:W-:Y:S01]  /*3e40*/  FFMA R13, R88.reuse, R13, R8 ;  /* 0x0000000d580d7223 */ /* 0x040fe20000000008 */
[C---:B------:R-:W-:Y:S01]  /*3e50*/  FMUL R8, R89.reuse, R151 ;  /* 0x0000009759087220 */ /* 0x040fe20000400000 */
[----:B------:R-:W-:Y:S02]  /*3e60*/  HADD2.F32 R11, -RZ, R0.H1_H1 ;  /* 0x30000000ff0b7230 */ /* 0x000fe40000004100 */
[----:B------:R-:W-:Y:S01]  /*3e70*/  FMUL R150, R89, R150 ;  /* 0x0000009659967220 */ /* 0x000fe20000400000 */
[----:B------:R-:W-:Y:S01]  /*3e80*/  F2FP.F16.E4M3.UNPACK_B R0, R5.H1 ;  /* 0x00000005ff00723e */ /* 0x000fe200030006ff */
[C---:B------:R-:W-:Y:S01]  /*3e90*/  FFMA R10, R88.reuse, R9, R8 ;  /* 0x00000009580a7223 */ /* 0x040fe20000000008 */
[----:B------:R-:W-:Y:S01]  /*3ea0*/  F2FP.F16.E4M3.UNPACK_B R8, R6 ;  /* 0x00000006ff08723e */ /* 0x000fe200020006ff */
[C---:B------:R-:W-:Y:S01]  /*3eb0*/  FFMA R15, R88.reuse, R3, R15 ;  /* 0x00000003580f7223 */ /* 0x040fe2000000000f */
[----:B------:R-:W-:Y:S01]  /*3ec0*/  FFMA R150, R88, R11, R150 ;  /* 0x0000000b58967223 */ /* 0x000fe20000000096 */
[----:B------:R-:W-:-:S02]  /*3ed0*/  HADD2.F32 R3, -RZ, R0.H0_H0 ;  /* 0x20000000ff037230 */ /* 0x000fc40000004100 */
[C---:B------:R-:W-:Y:S01]  /*3ee0*/  FMUL R148, R89.reuse, R148 ;  /* 0x0000009459947220 */ /* 0x040fe20000400000 */
[----:B------:R-:W-:Y:S02]  /*3ef0*/  HADD2.F32 R9, -RZ, R0.H1_H1 ;  /* 0x30000000ff097230 */ /* 0x000fe40000004100 */
[C---:B------:R-:W-:Y:S01]  /*3f00*/  FMUL R0, R89.reuse, R147 ;  /* 0x0000009359007220 */ /* 0x040fe20000400000 */
[--C-:B------:R-:W-:Y:S01]  /*3f10*/  HADD2.F32 R11, -RZ, R8.reuse.H0_H0 ;  /* 0x20000008ff0b7230 */ /* 0x100fe20000004100 */
[----:B------:R-:W-:Y:S01]  /*3f20*/  MOV R46, 0x437c0000 ;  /* 0x437c0000002e7802 */ /* 0x000fe20000000f00 */
[----:B------:R-:W-:Y:S02]  /*3f30*/  IMAD.MOV.U32 R44, RZ, RZ, 0x3bbb989d ;  /* 0x3bbb989dff2c7424 */ /* 0x000fe400078e00ff */
[C---:B------:R-:W-:Y:S01]  /*3f40*/  FFMA R148, R88.reuse, R9, R148 ;  /* 0x0000000958947223 */ /* 0x040fe20000000094 */
[----:B------:R-:W-:Y:S01]  /*3f50*/  FMUL R149, R89, R149 ;  /* 0x0000009559957220 */ /* 0x000fe20000400000 */
[C---:B------:R-:W-:Y:S01]  /*3f60*/  FFMA R11, R88.reuse, R11, R0 ;  /* 0x0000000b580b7223 */ /* 0x040fe20000000000 */
[----:B------:R-:W-:Y:S01]  /*3f70*/  FFMA.SAT R9, -R155, R44, 0.5 ;  /* 0x3f0000009b097423 */ /* 0x000fe2000000212c */
[----:B------:R-:W-:Y:S01]  /*3f80*/  F2FP.F16.E4M3.UNPACK_B R0, R6.H1 ;  /* 0x00000006ff00723e */ /* 0x000fe200030006ff */
[----:B------:R-:W-:Y:S01]  /*3f90*/  FFMA R149, R88, R3, R149 ;  /* 0x0000000358957223 */ /* 0x000fe20000000095 */
[----:B------:R-:W-:-:S02]  /*3fa0*/  HADD2.F32 R3, -RZ, R8.H1_H1 ;  /* 0x30000008ff037230 */ /* 0x000fc40000004100 */
[----:B------:R-:W-:Y:S01]  /*3fb0*/  FFMA.RM R12, R9, R46, 12582913 ;  /* 0x4b400001090c7423 */ /* 0x000fe2000000402e */
[C---:B------:R-:W-:Y:S01]  /*3fc0*/  FMUL R8, R89.reuse, R145 ;  /* 0x0000009159087220 */ /* 0x040fe20000400000 */
[--C-:B------:R-:W-:Y:S02]  /*3fd0*/  HADD2.F32 R9, -RZ, R0.reuse.H0_H0 ;  /* 0x20000000ff097230 */ /* 0x100fe40000004100 */
[----:B------:R-:W-:Y:S01]  /*3fe0*/  FFMA.SAT R14, -R154, R44, 0.5 ;  /* 0x3f0000009a0e7423 */ /* 0x000fe2000000212c */
[----:B------:R-:W-:Y:S01]  /*3ff0*/  FMUL R21, R89, R146 ;  /* 0x0000009259157220 */ /* 0x000fe20000400000 */
[-C--:B------:R-:W-:Y:S01]  /*4000*/  FFMA.SAT R27, -R15, R44.reuse, 0.5 ;  /* 0x3f0000000f1b7423 */ /* 0x080fe2000000212c */
[-C--:B------:R-:W-:Y:S01]  /*4010*/  FFMA.SAT R29, -R10, R44.reuse, 0.5 ;  /* 0x3f0000000a1d7423 */ /* 0x080fe2000000212c */
[----:B------:R-:W-:Y:S01]  /*4020*/  FFMA R8, R88, R9, R8 ;  /* 0x0000000958087223 */ /* 0x000fe20000000008 */
[----:B------:R-:W-:Y:S01]  /*4030*/  FFMA.SAT R9, -R13, R44, 0.5 ;  /* 0x3f0000000d097423 */ /* 0x000fe2000000212c */
[-C--:B------:R-:W-:Y:S01]  /*4040*/  FFMA.RM R20, R14, R46.reuse, 12582913 ;  /* 0x4b4000010e147423 */ /* 0x080fe2000000402e */
[----:B------:R-:W-:Y:S01]  /*4050*/  FADD R14, R12, -12583039 ;  /* 0xcb40007f0c0e7421 */ /* 0x000fe20000000000 */
[----:B------:R-:W-:Y:S01]  /*4060*/  FFMA R21, R88, R3, R21 ;  /* 0x0000000358157223 */ /* 0x000fe20000000015 */
[-C--:B------:R-:W-:Y:S01]  /*4070*/  FFMA.RM R24, R9, R46.reuse, 12582913 ;  /* 0x4b40000109187423 */ /* 0x080fe2000000402e */
[----:B------:R-:W-:Y:S01]  /*4080*/  FADD R25, R20, -12583039 ;  /* 0xcb40007f14197421 */ /* 0x000fe20000000000 */
[----:B------:R-:W-:Y:S01]  /*4090*/  FFMA R14, -R155, 1.4426950216293334961, -R14 ;  /* 0x3fb8aa3b9b0e7823 */ /* 0x000fe2000000090e */
[----:B------:R-:W-:Y:S01]  /*40a0*/  FFMA.RM R28, R27, R46, 12582913 ;  /* 0x4b4000011b1c7423 */ /* 0x000fe2000000402e */
[----:B------:R-:W-:Y:S01]  /*40b0*/  FADD R26, R24, -12583039 ;  /* 0xcb40007f181a7421 */ /* 0x000fe20000000000 */
[----:B------:R-:W-:Y:S01]  /*40c0*/  FFMA R25, -R154, 1.4426950216293334961, -R25 ;  /* 0x3fb8aa3b9a197823 */ /* 0x000fe20000000919 */
[----:B------:R-:W-:Y:S01]  /*40d0*/  FFMA R14, -R155, 1.925963033500011079e-08, R14 ;  /* 0x32a570609b0e7823 */ /* 0x000fe2000000010e */
[----:B------:R-:W-:-:S02]  /*40e0*/  HADD2.F32 R3, -RZ, R0.H1_H1 ;  /* 0x30000000ff037230 */ /* 0x000fc40000004100 */
[----:B------:R-:W-:Y:S01]  /*40f0*/  FFMA R26, -R13, 1.4426950216293334961, -R26 ;  /* 0x3fb8aa3b0d1a7823 */ /* 0x000fe2000000091a */
[----:B------:R-:W-:Y:S01]  /*4100*/  FFMA.RM R30, R29, R46, 12582913 ;  /* 0x4b4000011d1e7423 */ /* 0x000fe2000000402e */
[----:B------:R-:W-:Y:S01]  /*4110*/  FFMA R154, -R154, 1.925963033500011079e-08, R25 ;  /* 0x32a570609a9a7823 */ /* 0x000fe20000000119 */
[----:B------:R-:W-:Y:S01]  /*4120*/  FMUL R9, R89, R144 ;  /* 0x0000009059097220 */ /* 0x000fe20000400000 */
[----:B------:R-:W-:Y:S01]  /*4130*/  F2FP.F16.E4M3.UNPACK_B R0, R7 ;  /* 0x00000007ff00723e */ /* 0x000fe200020006ff */
[----:B------:R2:W3:Y:S01]  /*4140*/  MUFU.EX2 R25, R14 ;  /* 0x0000000e00197308 */ /* 0x0004e20000000800 */
[----:B------:R-:W-:Y:S01]  /*4150*/  FFMA R26, -R13, 1.925963033500011079e-08, R26 ;  /* 0x32a570600d1a7823 */ /* 0x000fe2000000011a */
[----:B------:R-:W-:Y:S01]  /*4160*/  FADD R13, R30, -12583039 ;  /* 0xcb40007f1e0d7421 */ /* 0x000fe20000000000 */
[----:B------:R-:W-:Y:S01]  /*4170*/  FFMA.SAT R31, -R150, R44, 0.5 ;  /* 0x3f000000961f7423 */ /* 0x000fe2000000212c */
[----:B------:R-:W-:Y:S01]  /*4180*/  FFMA R9, R88, R3, R9 ;  /* 0x0000000358097223 */ /* 0x000fe20000000009 */
[----:B------:R-:W-:-:S02]  /*4190*/  HADD2.F32 R3, -RZ, R0.H0_H0 ;  /* 0x20000000ff037230 */ /* 0x000fc40000004100 */
[----:B------:R-:W-:Y:S01]  /*41a0*/  FMUL R143, R89, R143 ;  /* 0x0000008f598f7220 */ /* 0x000fe20000400000 */
[----:B------:R-:W-:Y:S01]  /*41b0*/  FFMA R13, -R10, 1.4426950216293334961, -R13 ;  /* 0x3fb8aa3b0a0d7823 */ /* 0x000fe2000000090d */
[----:B------:R-:W-:Y:S01]  /*41c0*/  FFMA.RM R32, R31, R46, 12582913 ;  /* 0x4b4000011f207423 */ /* 0x000fe2000000402e */
[----:B--2---:R-:W-:Y:S01]  /*41d0*/  FADD R14, R28, -12583039 ;  /* 0xcb40007f1c0e7421 */ /* 0x004fe20000000000 */
[----:B------:R-:W-:Y:S01]  /*41e0*/  FFMA R143, R88, R3, R143 ;  /* 0x00000003588f7223 */ /* 0x000fe2000000008f */
[----:B------:R-:W-:Y:S01]  /*41f0*/  FFMA R10, -R10, 1.925963033500011079e-08, R13 ;  /* 0x32a570600a0a7823 */ /* 0x000fe2000000010d */
[----:B------:R-:W-:Y:S02]  /*4200*/  HADD2.F32 R3, -RZ, R0.H1_H1 ;  /* 0x30000000ff037230 */ /* 0x000fe40000004100 */
[----:B------:R-:W-:Y:S01]  /*4210*/  FFMA R14, -R15, 1.4426950216293334961, -R14 ;  /* 0x3fb8aa3b0f0e7823 */ /* 0x000fe2000000090e */
[----:B------:R-:W-:Y:S01]  /*4220*/  FFMA.SAT R33, -R149, R44, 0.5 ;  /* 0x3f00000095217423 */ /* 0x000fe2000000212c */
[----:B------:R-:W-:Y:S01]  /*4230*/  FMUL R13, R89, R142 ;  /* 0x0000008e590d7220 */ /* 0x000fe20000400000 */
[----:B------:R-:W-:Y:S01]  /*4240*/  F2FP.F16.E4M3.UNPACK_B R0, R7.H1 ;  /* 0x00000007ff00723e */ /* 0x000fe200030006ff */
[----:B------:R-:W-:Y:S01]  /*4250*/  FFMA R14, -R15, 1.925963033500011079e-08, R14 ;  /* 0x32a570600f0e7823 */ /* 0x000fe2000000010e */
[----:B------:R-:W-:Y:S01]  /*4260*/  FADD R15, R32, -12583039 ;  /* 0xcb40007f200f7421 */ /* 0x000fe20000000000 */
[----:B------:R2:W4:Y:S01]  /*4270*/  MUFU.EX2 R29, R26 ;  /* 0x0000001a001d7308 */ /* 0x0005220000000800 */
[----:B------:R-:W-:Y:S01]  /*4280*/  FFMA R13, R88, R3, R13 ;  /* 0x00000003580d7223 */ /* 0x000fe2000000000d */
[----:B------:R-:W-:-:S02]  /*4290*/  HADD2.F32 R3, -RZ, R0.H0_H0 ;  /* 0x20000000ff037230 */ /* 0x000fc40000004100 */
[----:B------:R-:W-:Y:S01]  /*42a0*/  FFMA R15, -R150, 1.4426950216293334961, -R15 ;  /* 0x3fb8aa3b960f7823 */ /* 0x000fe2000000090f */
[-C--:B------:R-:W-:Y:S01]  /*42b0*/  FFMA.SAT R34, -R148, R44.reuse, 0.5 ;  /* 0x3f00000094227423 */ /* 0x080fe2000000212c */
[----:B------:R-:W-:Y:S01]  /*42c0*/  FMUL R141, R89, R141 ;  /* 0x0000008d598d7220 */ /* 0x000fe20000400000 */
[----:B------:R-:W-:Y:S01]  /*42d0*/  FFMA.SAT R38, -R21, R44, 0.5 ;  /* 0x3f00000015267423 */ /* 0x000fe2000000212c */
[----:B------:R-:W-:Y:S01]  /*42e0*/  FFMA R15, -R150, 1.925963033500011079e-08, R15 ;  /* 0x32a57060960f7823 */ /* 0x000fe2000000010f */
[----:B------:R1:W-:Y:S01]  /*42f0*/  MUFU.EX2 R31, R14 ;  /* 0x0000000e001f7308 */ /* 0x0003e20000000800 */
[-C--:B--2---:R-:W-:Y:S01]  /*4300*/  FFMA.RM R26, R33, R46.reuse, 12582913 ;  /* 0x4b400001211a7423 */ /* 0x084fe2000000402e */
[-C--:B------:R-:W-:Y:S01]  /*4310*/  FFMA.RM R34, R34, R46.reuse, 12582913 ;  /* 0x4b40000122227423 */ /* 0x080fe2000000402e */
[----:B------:R-:W-:Y:S01]  /*4320*/  FFMA R141, R88, R3, R141 ;  /* 0x00000003588d7223 */ /* 0x000fe2000000008d */
[----:B------:R-:W-:Y:S02]  /*4330*/  HADD2.F32 R3, -RZ, R0.H1_H1 ;  /* 0x30000000ff037230 */ /* 0x000fe40000004100 */
[----:B------:R-:W-:Y:S01]  /*4340*/  FFMA.RM R38, R38, R46, 12582913 ;  /* 0x4b40000126267423 */ /* 0x000fe2000000402e */
[----:B------:R-:W-:Y:S01]  /*4350*/  FADD R37, R34, -12583039 ;  /* 0xcb40007f22257421 */ /* 0x000fe20000000000 */
[----:B------:R-:W-:Y:S01]  /*4360*/  FFMA.SAT R41, -R9, R44, 0.5 ;  /* 0x3f00000009297423 */ /* 0x000fe2000000212c */
[----:B------:R2:W-:Y:S01]  /*4370*/  MUFU.EX2 R35, R15 ;  /* 0x0000000f00237308 */ /* 0x0005e20000000800 */
[----:B-1----:R-:W-:Y:S01]  /*4380*/  FADD R14, R26, -12583039 ;  /* 0xcb40007f1a0e7421 */ /* 0x002fe20000000000 */
[----:B------:R-:W-:Y:S01]  /*4390*/  FADD R0, R38, -12583039 ;  /* 0xcb40007f26007421 */ /* 0x000fe20000000000 */
[----:B------:R-:W-:Y:S01]  /*43a0*/  FFMA R39, -R148, 1.4426950216293334961, -R37 ;  /* 0x3fb8aa3b94277823 */ /* 0x000fe20000000925 */
[----:B------:R-:W-:Y:S01]  /*43b0*/  FFMA.RM R41, R41, R46, 12582913 ;  /* 0x4b40000129297423 */ /* 0x000fe2000000402e */
[----:B------:R-:W-:Y:S01]  /*43c0*/  FFMA R14, -R149, 1.4426950216293334961, -R14 ;  /* 0x3fb8aa3b950e7823 */ /* 0x000fe2000000090e */
[----:B------:R-:W-:-:S02]  /*43d0*/  IMAD.SHL.U32 R12, R12, 0x800000, RZ ;  /* 0x008000000c0c7824 */ /* 0x000fc400078e00ff */
[----:B------:R-:W-:Y:S01]  /*43e0*/  FFMA R39, -R148, 1.925963033500011079e-08, R39 ;  /* 0x32a5706094277823 */ /* 0x000fe20000000127 */
[----:B------:R1:W-:Y:S01]  /*43f0*/  MUFU.EX2 R33, R10 ;  /* 0x0000000a00217308 */ /* 0x0003e20000000800 */
[----:B--2---:R-:W-:Y:S01]  /*4400*/  FMUL R15, R89, R140 ;  /* 0x0000008c590f7220 */ /* 0x004fe20000400000 */
[----:B------:R-:W-:Y:S01]  /*4410*/  FFMA R14, -R149, 1.925963033500011079e-08, R14 ;  /* 0x32a57060950e7823 */ /* 0x000fe2000000010e */
[----:B------:R-:W-:Y:S01]  /*4420*/  FADD R42, R41, -12583039 ;  /* 0xcb40007f292a7421 */ /* 0x000fe20000000000 */
[----:B---3--:R-:W-:Y:S01]  /*4430*/  FFMA R25, R12, R25, 1 ;  /* 0x3f8000000c197423 */ /* 0x008fe20000000019 */
[----:B------:R-:W-:Y:S01]  /*4440*/  FFMA R3, R88, R3, R15 ;  /* 0x0000000358037223 */ /* 0x000fe2000000000f */
[-C--:B------:R-:W-:Y:S01]  /*4450*/  FFMA.SAT R15, -R8, R44.reuse, 0.5 ;  /* 0x3f000000080f7423 */ /* 0x080fe2000000212c */
[----:B------:R-:W-:Y:S01]  /*4460*/  FFMA R42, -R9, 1.4426950216293334961, -R42 ;  /* 0x3fb8aa3b092a7823 */ /* 0x000fe2000000092a */
[----:B------:R2:W-:Y:S01]  /*4470*/  MUFU.EX2 R37, R14 ;  /* 0x0000000e00257308 */ /* 0x0005e20000000800 */
[----:B-1----:R-:W-:Y:S01]  /*4480*/  FFMA.SAT R10, -R11, R44, 0.5 ;  /* 0x3f0000000b0a7423 */ /* 0x002fe2000000212c */
[----:B------:R-:W-:Y:S01]  /*4490*/  FFMA.RM R40, R15, R46, 12582913 ;  /* 0x4b4000010f287423 */ /* 0x000fe2000000402e */
[----:B------:R-:W-:Y:S01]  /*44a0*/  FFMA R42, -R9, 1.925963033500011079e-08, R42 ;  /* 0x32a57060092a7823 */ /* 0x000fe2000000012a */
[----:B------:R-:W-:Y:S01]  /*44b0*/  FFMA.SAT R9, -R141, R44, 0.5 ;  /* 0x3f0000008d097423 */ /* 0x000fe2000000212c */
[-C--:B------:R-:W-:Y:S01]  /*44c0*/  FFMA.RM R10, R10, R46.reuse, 12582913 ;  /* 0x4b4000010a0a7423 */ /* 0x080fe2000000402e */
[----:B------:R-:W-:Y:S01]  /*44d0*/  FADD R15, R40, -12583039 ;  /* 0xcb40007f280f7421 */ /* 0x000fe20000000000 */
[----:B------:R-:W-:Y:S01]  /*44e0*/  SHF.L.U32 R24, R24, 0x17, RZ ;  /* 0x0000001718187819 */ /* 0x000fe200000006ff */
[----:B------:R-:W-:Y:S01]  /*44f0*/  FFMA.RM R43, R9, R46, 12582913 ;  /* 0x4b400001092b7423 */ /* 0x000fe2000000402e */
[C---:B--2---:R-:W-:Y:S01]  /*4500*/  FFMA R14, -R21.reuse, 1.4426950216293334961, -R0 ;  /* 0x3fb8aa3b150e7823 */ /* 0x044fe20000000900 */
[----:B------:R-:W-:Y:S01]  /*4510*/  LOP3.LUT R0, R18, 0xff, RZ, 0xc0, !PT ;  /* 0x000000ff12007812 */ /* 0x000fe200078ec0ff */
[----:B------:R-:W-:Y:S01]  /*4520*/  FADD R36, R10, -12583039 ;  /* 0xcb40007f0a247421 */ /* 0x000fe20000000000 */
[----:B------:R-:W1:Y:S01]  /*4530*/  MUFU.EX2 R27, R154 ;  /* 0x0000009a001b7308 */ /* 0x000e620000000800 */
[----:B------:R-:W-:Y:S01]  /*4540*/  FFMA R14, -R21, 1.925963033500011079e-08, R14 ;  /* 0x32a57060150e7823 */ /* 0x000fe2000000010e */
[----:B------:R-:W-:Y:S01]  /*4550*/  IADD3 R0, R0, 0x1f, RZ ;  /* 0x0000001f00007810 */ /* 0x000fe20007ffe0ff */
[----:B------:R-:W-:Y:S01]  /*4560*/  FFMA R36, -R11, 1.4426950216293334961, -R36 ;  /* 0x3fb8aa3b0b247823 */ /* 0x000fe20000000924 */
[----:B------:R-:W-:Y:S01]  /*4570*/  FFMA R21, -R8, 1.4426950216293334961, -R15 ;  /* 0x3fb8aa3b08157823 */ /* 0x000fe2000000090f */
[----:B------:R-:W-:Y:S01]  /*4580*/  SHF.L.U32 R20, R20, 0x17, RZ ;  /* 0x0000001714147819 */ /* 0x000fe200000006ff */
[----:B------:R-:W-:Y:S01]  /*4590*/  IMAD.SHL.U32 R28, R28, 0x800000, RZ ;  /* 0x008000001c1c7824 */ /* 0x000fe200078e00ff */
[----:B------:R-:W-:Y:S01]  /*45a0*/  ISETP.GT.U32.AND P5, PT, R0, 0x3e, PT ;  /* 0x0000003e0000780c */ /* 0x000fe20003fa4070 */
[-C--:B------:R-:W-:Y:S01]  /*45b0*/  FFMA.SAT R0, -R143, R44.reuse, 0.5 ;  /* 0x3f0000008f007423 */ /* 0x080fe2000000212c */
[----:B------:R-:W-:Y:S01]  /*45c0*/  FFMA R36, -R11, 1.925963033500011079e-08, R36 ;  /* 0x32a570600b247823 */ /* 0x000fe20000000124 */
[----:B------:R-:W-:Y:S01]  /*45d0*/  FFMA R21, -R8, 1.925963033500011079e-08, R21 ;  /* 0x32a5706008157823 */ /* 0x000fe20000000115 */
[----:B------:R-:W-:Y:S01]  /*45e0*/  FFMA.SAT R8, -R13, R44, 0.5 ;  /* 0x3f0000000d087423 */ /* 0x000fe2000000212c */
[----:B------:R-:W-:Y:S01]  /*45f0*/  FFMA.RM R0, R0, R46, 12582913 ;  /* 0x4b40000100007423 */ /* 0x000fe2000000402e */
[----:B------:R-:W-:Y:S01]  /*4600*/  FFMA.SAT R44, -R3, R44, 0.5 ;  /* 0x3f000000032c7423 */ /* 0x000fe2000000212c */
[----:B------:R2:W-:Y:S01]  /*4610*/  MUFU.EX2 R11, R36 ;  /* 0x00000024000b7308 */ /* 0x0005e20000000800 */
[----:B------:R-:W-:Y:S01]  /*4620*/  SHF.L.U32 R30, R30, 0x17, RZ ;  /* 0x000000171e1e7819 */ /* 0x000fe200000006ff */
[----:B------:R-:W-:-:S02]  /*4630*/  IMAD.SHL.U32 R26, R26, 0x800000, RZ ;  /* 0x008000001a1a7824 */ /* 0x000fc400078e00ff */
[-C--:B------:R-:W-:Y:S01]  /*4640*/  FFMA.RM R45, R44, R46.reuse, 12582913 ;  /* 0x4b4000012c2d7423 */ /* 0x080fe2000000402e */
[----:B------:R-:W-:Y:S01]  /*4650*/  FADD R44, R43, -12583039 ;  /* 0xcb40007f2b2c7421 */ /* 0x000fe20000000000 */
[----:B------:R-:W-:Y:S01]  /*4660*/  SHF.L.U32 R34, R34, 0x17, RZ ;  /* 0x0000001722227819 */ /* 0x000fe200000006ff */
[----:B------:R-:W-:Y:S01]  /*4670*/  IMAD.SHL.U32 R38, R38, 0x800000, RZ ;  /* 0x0080000026267824 */ /* 0x000fe200078e00ff */
[----:B------:R-:W-:Y:S01]  /*4680*/  SHF.L.U32 R32, R32, 0x17, RZ ;  /* 0x0000001720207819 */ /* 0x000fe200000006ff */
[----:B------:R3:W-:Y:S01]  /*4690*/  MUFU.EX2 R15, R14 ;  /* 0x0000000e000f7308 */ /* 0x0007e20000000800 */
[----:B--2---:R-:W-:Y:S01]  /*46a0*/  FFMA.RM R36, R8, R46, 12582913 ;  /* 0x4b40000108247423 */ /* 0x004fe2000000402e */
[----:B------:R-:W-:Y:S01]  /*46b0*/  FADD R8, R0, -12583039 ;  /* 0xcb40007f00087421 */ /* 0x000fe20000000000 */
[----:B------:R-:W-:Y:S01]  /*46c0*/  FADD R46, R45, -12583039 ;  /* 0xcb40007f2d2e7421 */ /* 0x000fe20000000000 */
[----:B------:R-:W-:Y:S01]  /*46d0*/  FFMA R44, -R141, 1.4426950216293334961, -R44 ;  /* 0x3fb8aa3b8d2c7823 */ /* 0x000fe2000000092c */
[----:B------:R-:W-:Y:S01]  /*46e0*/  SHF.L.U32 R10, R10, 0x17, RZ ;  /* 0x000000170a0a7819 */ /* 0x000fe200000006ff */
[----:B------:R-:W-:Y:S01]  /*46f0*/  FFMA R8, -R143, 1.4426950216293334961, -R8 ;  /* 0x3fb8aa3b8f087823 */ /* 0x000fe20000000908 */
[----:B------:R-:W-:Y:S01]  /*4700*/  FFMA R46, -R3, 1.4426950216293334961, -R46 ;  /* 0x3fb8aa3b032e7823 */ /* 0x000fe2000000092e */
[----:B------:R-:W-:Y:S01]  /*4710*/  FFMA R44, -R141, 1.925963033500011079e-08, R44 ;  /* 0x32a570608d2c7823 */ /* 0x000fe2000000012c */
[----:B---3--:R-:W-:Y:S01]  /*4720*/  FADD R14, R36, -12583039 ;  /* 0xcb40007f240e7421 */ /* 0x008fe20000000000 */
[----:B------:R-:W-:Y:S01]  /*4730*/  FFMA R8, -R143, 1.925963033500011079e-08, R8 ;  /* 0x32a570608f087823 */ /* 0x000fe20000000108 */
[----:B------:R-:W-:Y:S01]  /*4740*/  FFMA R46, -R3, 1.925963033500011079e-08, R46 ;  /* 0x32a57060032e7823 */ /* 0x000fe2000000012e */
[----:B------:R-:W2:Y:S01]  /*4750*/  MUFU.EX2 R39, R39 ;  /* 0x0000002700277308 */ /* 0x000ea20000000800 */
[----:B------:R-:W-:Y:S01]  /*4760*/  FFMA R14, -R13, 1.4426950216293334961, -R14 ;  /* 0x3fb8aa3b0d0e7823 */ /* 0x000fe2000000090e */
[----:B------:R-:W-:Y:S01]  /*4770*/  SHF.L.U32 R40, R40, 0x17, RZ ;  /* 0x0000001728287819 */ /* 0x000fe200000006ff */
[----:B------:R-:W-:Y:S01]  /*4780*/  IMAD.SHL.U32 R41, R41, 0x800000, RZ ;  /* 0x0080000029297824 */ /* 0x000fe200078e00ff */
[----:B------:R-:W-:Y:S01]  /*4790*/  SHF.L.U32 R0, R0, 0x17, RZ ;  /* 0x0000001700007819 */ /* 0x000fe200000006ff */
[----:B------:R-:W-:Y:S01]  /*47a0*/  FFMA R14, -R13, 1.925963033500011079e-08, R14 ;  /* 0x32a570600d0e7823 */ /* 0x000fe2000000010e */
[----:B------:R-:W-:Y:S01]  /*47b0*/  SHF.L.U32 R36, R36, 0x17, RZ ;  /* 0x0000001724247819 */ /* 0x000fe200000006ff */
[----:B------:R-:W-:Y:S01]  /*47c0*/  IMAD.SHL.U32 R43, R43, 0x800000, RZ ;  /* 0x008000002b2b7824 */ /* 0x000fe200078e00ff */
[----:B------:R3:W2:Y:S01]  /*47d0*/  MUFU.EX2 R9, R8 ;  /* 0x0000000800097308 */ /* 0x0006a20000000800 */
[----:B------:R-:W-:Y:S01]  /*47e0*/  SHF.L.U32 R45, R45, 0x17, RZ ;  /* 0x000000172d2d7819 */ /* 0x000fe200000006ff */
[----:B------:R-:W-:Y:S01]  /*47f0*/  BSSY B1, `(.L_x_55) ;  /* 0x0000022000017945 */ /* 0x000fe20003800000 */
[----:B----4-:R-:W-:Y:S01]  /*4800*/  FFMA R29, R24, R29, 1 ;  /* 0x3f800000181d7423 */ /* 0x010fe2000000001d */
[----:B-1----:R-:W-:Y:S01]  /*4810*/  FFMA R20, R20, R27, 1 ;  /* 0x3f80000014147423 */ /* 0x002fe2000000001b */
[----:B------:R-:W-:Y:S01]  /*4820*/  FFMA R28, R28, R31, 1 ;  /* 0x3f8000001c1c7423 */ /* 0x000fe2000000001f */
[----:B------:R-:W-:Y:S01]  /*4830*/  FFMA R33, R30, R33, 1 ;  /* 0x3f8000001e217423 */ /* 0x000fe20000000021 */
[----:B------:R-:W-:Y:S01]  /*4840*/  FFMA R32, R32, R35, 1 ;  /* 0x3f80000020207423 */ /* 0x000fe20000000023 */
[----:B------:R-:W1:Y:S01]  /*4850*/  MUFU.EX2 R21, R21 ;  /* 0x0000001500157308 */ /* 0x000e620000000800 */
[----:B---3--:R-:W-:Y:S01]  /*4860*/  IADD3 R8, R25, 0x1800000, RZ ;  /* 0x0180000019087810 */ /* 0x008fe20007ffe0ff */
[----:B--2---:R-:W-:Y:S01]  /*4870*/  FFMA R24, R34, R39, 1 ;  /* 0x3f80000022187423 */ /* 0x004fe20000000027 */
[----:B------:R-:W-:Y:S01]  /*4880*/  FFMA R37, R26, R37, 1 ;  /* 0x3f8000001a257423 */ /* 0x000fe20000000025 */
[----:B------:R-:W-:Y:S01]  /*4890*/  FFMA R27, R10, R11, 1 ;  /* 0x3f8000000a1b7423 */ /* 0x000fe2000000000b */
[----:B------:R-:W-:Y:S01]  /*48a0*/  LOP3.LUT R8, R8, 0x7f800000, RZ, 0xc0, !PT ;  /* 0x7f80000008087812 */ /* 0x000fe200078ec0ff */
[----:B------:R-:W-:-:S02]  /*48b0*/  FFMA R38, R38, R15, 1 ;  /* 0x3f80000026267423 */ /* 0x000fc4000000000f */
[----:B------:R-:W2:Y:S01]  /*48c0*/  MUFU.EX2 R42, R42 ;  /* 0x0000002a002a7308 */ /* 0x000ea20000000800 */
[----:B------:R-:W-:Y:S01]  /*48d0*/  ISETP.GT.U32.AND P2, PT, R8, 0x1ffffff, PT ;  /* 0x01ffffff0800780c */ /* 0x000fe20003f44070 */
[----:B------:R-:W-:-:S06]  /*48e0*/  FFMA R39, R0, R9, 1 ;  /* 0x3f80000000277423 */ /* 0x000fcc0000000009 */
[----:B------:R-:W3:Y:S01]  /*48f0*/  MUFU.EX2 R3, R14 ;  /* 0x0000000e00037308 */ /* 0x000ee20000000800 */
[----:B-1----:R-:W-:-:S07]  /*4900*/  FFMA R31, R40, R21, 1 ;  /* 0x3f800000281f7423 */ /* 0x002fce0000000015 */
[----:B------:R-:W1:Y:S01]  /*4910*/  MUFU.EX2 R44, R44 ;  /* 0x0000002c002c7308 */ /* 0x000e620000000800 */
[----:B--2---:R-:W-:-:S07]  /*4920*/  FFMA R42, R41, R42, 1 ;  /* 0x3f800000292a7423 */ /* 0x004fce000000002a */
[----:B------:R-:W2:Y:S01]  /*4930*/  MUFU.EX2 R46, R46 ;  /* 0x0000002e002e7308 */ /* 0x000ea20000000800 */
[----:B---3--:R-:W-:Y:S01]  /*4940*/  FFMA R30, R36, R3, 1 ;  /* 0x3f800000241e7423 */ /* 0x008fe20000000003 */
[----:B-1----:R-:W-:Y:S01]  /*4950*/  FFMA R43, R43, R44, 1 ;  /* 0x3f8000002b2b7423 */ /* 0x002fe2000000002c */
[----:B--2---:R-:W-:Y:S01]  /*4960*/  FFMA R46, R45, R46, 1 ;  /* 0x3f8000002d2e7423 */ /* 0x004fe2000000002e */
[----:B------:R-:W-:Y:S06]  /*4970*/  @P2 BRA `(.L_x_56) ;  /* 0x0000000000142947 */ /* 0x000fec0003800000 */
[----:B------:R-:W-:Y:S02]  /*4980*/  MOV R3, R25 ;  /* 0x0000001900037202 */ /* 0x000fe40000000f00 */
[----:B------:R-:W-:-:S07]  /*4990*/  MOV R36, 0x49b0 ;  /* 0x000049b000247802 */ /* 0x000fce0000000f00 */
[----:B------:R-:W-:Y:S05]  /*49a0*/  CALL.REL.NOINC `($__internal_0_$__cuda_sm20_rcp_rn_f32_slowpath) ;  /* 0x000000ac003c7944 */ /* 0x000fea0003c00000 */
[----:B------:R-:W-:Y:S01]  /*49b0*/  IMAD.MOV.U32 R8, RZ, RZ, R0 ;  /* 0x000000ffff087224 */ /* 0x000fe200078e0000 */
[----:B------:R-:W-:Y:S06]  /*49c0*/  BRA `(.L_x_57) ;  /* 0x0000000000107947 */ /* 0x000fec0003800000 */
.L_x_56:
[----:B------:R-:W1:Y:S02]  /*49d0*/  MUFU.RCP R8, R25 ;  /* 0x0000001900087308 */ /* 0x000e640000001000 */
[----:B-1----:R-:W-:-:S04]  /*49e0*/  FFMA R0, R25, R8, -1 ;  /* 0xbf80000019007423 */ /* 0x002fc80000000008 */
[----:B------:R-:W-:-:S04]  /*49f0*/  FADD.FTZ R3, -R0, -RZ ;  /* 0x800000ff00037221 */ /* 0x000fc80000010100 */
[----:B------:R-:W-:-:S07]  /*4a00*/  FFMA R8, R8, R3, R8 ;  /* 0x0000000308087223 */ /* 0x000fce0000000008 */
.L_x_57:
[----:B------:R-:W-:Y:S05]  /*4a10*/  BSYNC B1 ;  /* 0x0000000000017941 */ /* 0x000fea0003800000 */
.L_x_55:
[----:B------:R-:W-:Y:S01]  /*4a20*/  IADD3 R0, R20, 0x1800000, RZ ;  /* 0x0180000014007810 */ /* 0x000fe20007ffe0ff */
[----:B------:R-:W-:Y:S03]  /*4a30*/  BSSY B1, `(.L_x_58) ;  /* 0x000000d000017945 */ /* 0x000fe60003800000 */
[----:B------:R-:W-:-:S04]  /*4a40*/  LOP3.LUT R0, R0, 0x7f800000, RZ, 0xc0, !PT ;  /* 0x7f80000000007812 */ /* 0x000fc800078ec0ff */
[----:B------:R-:W-:-:S13]  /*4a50*/  ISETP.GT.U32.AND P2, PT, R0, 0x1ffffff, PT ;  /* 0x01ffffff0000780c */ /* 0x000fda0003f44070 */
[----:B------:R-:W-:Y:S05]  /*4a60*/  @P2 BRA `(.L_x_59) ;  /* 0x0000000000142947 */ /* 0x000fea0003800000 */
[----:B------:R-:W-:Y:S02]  /*4a70*/  MOV R3, R20 ;  /* 0x0000001400037202 */ /* 0x000fe40000000f00 */
[----:B------:R-:W-:-:S07]  /*4a80*/  MOV R36, 0x4aa0 ;  /* 0x00004aa000247802 */ /* 0x000fce0000000f00 */
[----:B------:R-:W-:Y:S05]  /*4a90*/  CALL.REL.NOINC `($__internal_0_$__cuda_sm20_rcp_rn_f32_slowpath) ;  /* 0x000000ac00007944 */ /* 0x000fea0003c00000 */
[----:B------:R-:W-:Y:S01]  /*4aa0*/  IMAD.MOV.U32 R9, RZ, RZ, R0 ;  /* 0x000000ffff097224 */ /* 0x000fe200078e0000 */
[----:B------:R-:W-:Y:S06]  /*4ab0*/  BRA `(.L_x_60) ;  /* 0x0000000000107947 */ /* 0x000fec0003800000 */
.L_x_59:
[----:B------:R-:W1:Y:S02]  /*4ac0*/  MUFU.RCP R9, R20 ;  /* 0x0000001400097308 */ /* 0x000e640000001000 */
[----:B-1----:R-:W-:-:S04]  /*4ad0*/  FFMA R0, R20, R9, -1 ;  /* 0xbf80000014007423 */ /* 0x002fc80000000009 */
[----:B------:R-:W-:-:S04]  /*4ae0*/  FADD.FTZ R0, -R0, -RZ ;  /* 0x800000ff00007221 */ /* 0x000fc80000010100 */
[----:B------:R-:W-:-:S07]  /*4af0*/  FFMA R9, R9, R0, R9 ;  /* 0x0000000009097223 */ /* 0x000fce0000000009 */
.L_x_60:
[----:B------:R-:W-:Y:S05]  /*4b00*/  BSYNC B1 ;  /* 0x0000000000017941 */ /* 0x000fea0003800000 */
.L_x_58:
        /* <DEDUP_REMOVED lines=10> */
.L_x_62:
[----:B------:R-:W1:Y:S02]  /*4bb0*/  MUFU.RCP R10, R29 ;  /* 0x0000001d000a7308 */ /* 0x000e640000001000 */
[----:B-1----:R-:W-:-:S04]  /*4bc0*/  FFMA R0, R29, R10, -1 ;  /* 0xbf8000001d007423 */ /* 0x002fc8000000000a */
[----:B------:R-:W-:-:S04]  /*4bd0*/  FADD.FTZ R3, -R0, -RZ ;  /* 0x800000ff00037221 */ /* 0x000fc80000010100 */
[----:B------:R-:W-:-:S07]  /*4be0*/  FFMA R10, R10, R3, R10 ;  /* 0x000000030a0a7223 */ /* 0x000fce000000000a */
.L_x_63:
[----:B------:R-:W-:Y:S05]  /*4bf0*/  BSYNC B1 ;  /* 0x0000000000017941 */ /* 0x000fea0003800000 */
.L_x_61:
        /* <DEDUP_REMOVED lines=10> */
.L_x_65:
[----:B------:R-:W1:Y:S02]  /*4ca0*/  MUFU.RCP R11, R28 ;  /* 0x0000001c000b7308 */ /* 0x000e640000001000 */
[----:B-1----:R-:W-:-:S04]  /*4cb0*/  FFMA R0, R28, R11, -1 ;  /* 0xbf8000001c007423 */ /* 0x002fc8000000000b */
[----:B------:R-:W-:-:S04]  /*4cc0*/  FADD.FTZ R0, -R0, -RZ ;  /* 0x800000ff00007221 */ /* 0x000fc80000010100 */
[----:B------:R-:W-:-:S07]  /*4cd0*/  FFMA R11, R11, R0, R11 ;  /* 0x000000000b0b7223 */ /* 0x000fce000000000b */
.L_x_66:
[----:B------:R-:W-:Y:S05]  /*4ce0*/  BSYNC B1 ;  /* 0x0000000000017941 */ /* 0x000fea0003800000 */
.L_x_64:
        /* <DEDUP_REMOVED lines=10> */
.L_x_68:
[----:B------:R-:W1:Y:S02]  /*4d90*/  MUFU.RCP R14, R33 ;  /* 0x00000021000e7308 */ /* 0x000e640000001000 */
[----:B-1----:R-:W-:-:S04]  /*4da0*/  FFMA R0, R33, R14, -1 ;  /* 0xbf80000021007423 */ /* 0x002fc8000000000e */
[----:B------:R-:W-:-:S04]  /*4db0*/  FADD.FTZ R3, -R0, -RZ ;  /* 0x800000ff00037221 */ /* 0x000fc80000010100 */
[----:B------:R-:W-:-:S07]  /*4dc0*/  FFMA R14, R14, R3, R14 ;  /* 0x000000030e0e7223 */ /* 0x000fce000000000e */
.L_x_69:
[----:B------:R-:W-:Y:S05]  /*4dd0*/  BSYNC B1 ;  /* 0x0000000000017941 */ /* 0x000fea0003800000 */
.L_x_67:
        /* <DEDUP_REMOVED lines=10> */
.L_x_71:
[----:B------:R-:W1:Y:S02]  /*4e80*/  MUFU.RCP R15, R32 ;  /* 0x00000020000f7308 */ /* 0x000e640000001000 */
[----:B-1----:R-:W-:-:S04]  /*4e90*/  FFMA R0, R32, R15, -1 ;  /* 0xbf80000020007423 */ /* 0x002fc8000000000f */
[----:B------:R-:W-:-:S04]  /*4ea0*/  FADD.FTZ R0, -R0, -RZ ;  /* 0x800000ff00007221 */ /* 0x000fc80000010100 */
[----:B------:R-:W-:-:S07]  /*4eb0*/  FFMA R15, R15, R0, R15 ;  /* 0x000000000f0f7223 */ /* 0x000fce000000000f */
.L_x_72:
[----:B------:R-:W-:Y:S05]  /*4ec0*/  BSYNC B1 ;  /* 0x0000000000017941 */ /* 0x000fea0003800000 */
.L_x_70:
        /* <DEDUP_REMOVED lines=10> */
.L_x_74:
[----:B------:R-:W1:Y:S02]  /*4f70*/  MUFU.RCP R20, R37 ;  /* 0x0000002500147308 */ /* 0x000e640000001000 */
[----:B-1----:R-:W-:-:S04]  /*4f80*/  FFMA R0, R37, R20, -1 ;  /* 0xbf80000025007423 */ /* 0x002fc80000000014 */
[----:B------:R-:W-:-:S04]  /*4f90*/  FADD.FTZ R3, -R0, -RZ ;  /* 0x800000ff00037221 */ /* 0x000fc80000010100 */
[----:B------:R-:W-:-:S07]  /*4fa0*/  FFMA R20, R20, R3, R20 ;  /* 0x0000000314147223 */ /* 0x000fce0000000014 */
.L_x_75:
[----:B------:R-:W-:Y:S05]  /*4fb0*/  BSYNC B1 ;  /* 0x0000000000017941 */ /* 0x000fea0003800000 */
.L_x_73:
        /* <DEDUP_REMOVED lines=10> */
.L_x_77:
[----:B------:R-:W1:Y:S02]  /*5060*/  MUFU.RCP R21, R24 ;  /* 0x0000001800157308 */ /* 0x000e640000001000 */
[----:B-1----:R-:W-:-:S04]  /*5070*/  FFMA R0, R24, R21, -1 ;  /* 0xbf80000018007423 */ /* 0x002fc80000000015 */
[----:B------:R-:W-:-:S04]  /*5080*/  FADD.FTZ R0, -R0, -RZ ;  /* 0x800000ff00007221 */ /* 0x000fc80000010100 */
[----:B------:R-:W-:-:S07]  /*5090*/  FFMA R21, R21, R0, R21 ;  /* 0x0000000015157223 */ /* 0x000fce0000000015 */
.L_x_78:
[----:B------:R-:W-:Y:S05]  /*50a0*/  BSYNC B1 ;  /* 0x0000000000017941 */ /* 0x000fea0003800000 */
.L_x_76:
        /* <DEDUP_REMOVED lines=10> */
.L_x_80:
[----:B------:R-:W1:Y:S02]  /*5150*/  MUFU.RCP R24, R27 ;  /* 0x0000001b00187308 */ /* 0x000e640000001000 */
[----:B-1----:R-:W-:-:S04]  /*5160*/  FFMA R0, R27, R24, -1 ;  /* 0xbf8000001b007423 */ /* 0x002fc80000000018 */
[----:B------:R-:W-:-:S04]  /*5170*/  FADD.FTZ R3, -R0, -RZ ;  /* 0x800000ff00037221 */ /* 0x000fc80000010100 */
[----:B------:R-:W-:-:S07]  /*5180*/  FFMA R24, R24, R3, R24 ;  /* 0x0000000318187223 */ /* 0x000fce0000000018 */
.L_x_81:
[----:B------:R-:W-:Y:S05]  /*5190*/  BSYNC B1 ;  /* 0x0000000000017941 */ /* 0x000fea0003800000 */
.L_x_79:
        /* <DEDUP_REMOVED lines=10> */
.L_x_83:
[----:B------:R-:W1:Y:S02]  /*5240*/  MUFU.RCP R25, R38 ;  /* 0x0000002600197308 */ /* 0x000e640000001000 */
[----:B-1----:R-:W-:-:S04]  /*5250*/  FFMA R0, R38, R25, -1 ;  /* 0xbf80000026007423 */ /* 0x002fc80000000019 */
[----:B------:R-:W-:-:S04]  /*5260*/  FADD.FTZ R0, -R0, -RZ ;  /* 0x800000ff00007221 */ /* 0x000fc80000010100 */
[----:B------:R-:W-:-:S07]  /*5270*/  FFMA R25, R25, R0, R25 ;  /* 0x0000000019197223 */ /* 0x000fce0000000019 */
.L_x_84:
[----:B------:R-:W-:Y:S05]  /*5280*/  BSYNC B1 ;  /* 0x0000000000017941 */ /* 0x000fea0003800000 */
.L_x_82:
        /* <DEDUP_REMOVED lines=10> */
.L_x_86:
[----:B------:R-:W1:Y:S02]  /*5330*/  MUFU.RCP R26, R31 ;  /* 0x0000001f001a7308 */ /* 0x000e640000001000 */
[----:B-1----:R-:W-:-:S04]  /*5340*/  FFMA R0, R31, R26, -1 ;  /* 0xbf8000001f007423 */ /* 0x002fc8000000001a */
[----:B------:R-:W-:-:S04]  /*5350*/  FADD.FTZ R3, -R0, -RZ ;  /* 0x800000ff00037221 */ /* 0x000fc80000010100 */
[----:B------:R-:W-:-:S07]  /*5360*/  FFMA R26, R26, R3, R26 ;  /* 0x000000031a1a7223 */ /* 0x000fce000000001a */
.L_x_87:
[----:B------:R-:W-:Y:S05]  /*5370*/  BSYNC B1 ;  /* 0x0000000000017941 */ /* 0x000fea0003800000 */
.L_x_85:
        /* <DEDUP_REMOVED lines=10> */
.L_x_89:
[----:B------:R-:W1:Y:S02]  /*5420*/  MUFU.RCP R27, R42 ;  /* 0x0000002a001b7308 */ /* 0x000e640000001000 */
[----:B-1----:R-:W-:-:S04]  /*5430*/  FFMA R0, R42, R27, -1 ;  /* 0xbf8000002a007423 */ /* 0x002fc8000000001b */
[----:B------:R-:W-:-:S04]  /*5440*/  FADD.FTZ R0, -R0, -RZ ;  /* 0x800000ff00007221 */ /* 0x000fc80000010100 */
[----:B------:R-:W-:-:S07]  /*5450*/  FFMA R27, R27, R0, R27 ;  /* 0x000000001b1b7223 */ /* 0x000fce000000001b */
.L_x_90:
[----:B------:R-:W-:Y:S05]  /*5460*/  BSYNC B1 ;  /* 0x0000000000017941 */ /* 0x000fea0003800000 */
.L_x_88:
        /* <DEDUP_REMOVED lines=10> */
.L_x_92:
[----:B------:R-:W1:Y:S02]  /*5510*/  MUFU.RCP R28, R39 ;  /* 0x00000027001c7308 */ /* 0x000e640000001000 */
[----:B-1----:R-:W-:-:S04]  /*5520*/  FFMA R0, R39, R28, -1 ;  /* 0xbf80000027007423 */ /* 0x002fc8000000001c */
[----:B------:R-:W-:-:S04]  /*5530*/  FADD.FTZ R3, -R0, -RZ ;  /* 0x800000ff00037221 */ /* 0x000fc80000010100 */
[----:B------:R-:W-:-:S07]  /*5540*/  FFMA R28, R28, R3, R28 ;  /* 0x000000031c1c7223 */ /* 0x000fce000000001c */
.L_x_93:
[----:B------:R-:W-:Y:S05]  /*5550*/  BSYNC B1 ;  /* 0x0000000000017941 */ /* 0x000fea0003800000 */
.L_x_91:
        /* <DEDUP_REMOVED lines=10> */
.L_x_95:
[----:B------:R-:W1:Y:S02]  /*5600*/  MUFU.RCP R29, R30 ;  /* 0x0000001e001d7308 */ /* 0x000e640000001000 */
[----:B-1----:R-:W-:-:S04]  /*5610*/  FFMA R0, R30, R29, -1 ;  /* 0xbf8000001e007423 */ /* 0x002fc8000000001d */
[----:B------:R-:W-:-:S04]  /*5620*/  FADD.FTZ R0, -R0, -RZ ;  /* 0x800000ff00007221 */ /* 0x000fc80000010100 */
[----:B------:R-:W-:-:S07]  /*5630*/  FFMA R29, R29, R0, R29 ;  /* 0x000000001d1d7223 */ /* 0x000fce000000001d */
.L_x_96:
[----:B------:R-:W-:Y:S05]  /*5640*/  BSYNC B1 ;  /* 0x0000000000017941 */ /* 0x000fea0003800000 */
.L_x_94:
        /* <DEDUP_REMOVED lines=10> */
.L_x_98:
[----:B------:R-:W1:Y:S02]  /*56f0*/  MUFU.RCP R30, R43 ;  /* 0x0000002b001e7308 */ /* 0x000e640000001000 */
[----:B-1----:R-:W-:-:S04]  /*5700*/  FFMA R0, R43, R30, -1 ;  /* 0xbf8000002b007423 */ /* 0x002fc8000000001e */
[----:B------:R-:W-:-:S04]  /*5710*/  FADD.FTZ R3, -R0, -RZ ;  /* 0x800000ff00037221 */ /* 0x000fc80000010100 */
[----:B------:R-:W-:-:S07]  /*5720*/  FFMA R30, R30, R3, R30 ;  /* 0x000000031e1e7223 */ /* 0x000fce000000001e */
.L_x_99:
[----:B------:R-:W-:Y:S05]  /*5730*/  BSYNC B1 ;  /* 0x0000000000017941 */ /* 0x000fea0003800000 */
.L_x_97:
        /* <DEDUP_REMOVED lines=10> */
.L_x_101:
[----:B------:R-:W1:Y:S02]  /*57e0*/  MUFU.RCP R3, R46 ;  /* 0x0000002e00037308 */ /* 0x000e640000001000 */
[----:B-1----:R-:W-:-:S04]  /*57f0*/  FFMA R0, R46, R3, -1 ;  /* 0xbf8000002e007423 */ /* 0x002fc80000000003 */
[----:B------:R-:W-:-:S04]  /*5800*/  FADD.FTZ R0, -R0, -RZ ;  /* 0x800000ff00007221 */ /* 0x000fc80000010100 */
[----:B------:R-:W-:-:S07]  /*5810*/  FFMA R3, R3, R0, R3 ;  /* 0x0000000003037223 */ /* 0x000fce0000000003 */
.L_x_102:
[----:B------:R-:W-:Y:S05]  /*5820*/  BSYNC B1 ;  /* 0x0000000000017941 */ /* 0x000fea0003800000 */
.L_x_100:
[C---:B------:R-:W-:Y:S01]  /*5830*/  SHF.L.U32 R0, R18.reuse, 0x4, RZ ;  /* 0x0000000412007819 */ /* 0x040fe200000006ff */
[C---:B------:R-:W-:Y:S01]  /*5840*/  IMAD.SHL.U32 R31, R18.reuse, 0x8, RZ ;  /* 0x00000008121f7824 */ /* 0x040fe200078e00ff */
[----:B------:R-:W-:Y:S02]  /*5850*/  F2FP.SATFINITE.E4M3.F32.PACK_AB_MERGE_C R13, R9, R8, RZ ;  /* 0x00000008090d723e */ /* 0x000fe400048070ff */
[----:B------:R-:W-:Y:S02]  /*5860*/  SHF.L.U32 R9, R18, 0x1, RZ ;  /* 0x0000000112097819 */ /* 0x000fe400000006ff */
[----:B------:R-:W-:Y:S02]  /*5870*/  LOP3.LUT R0, R0, 0xe00, RZ, 0xc0, !PT ;  /* 0x00000e0000007812 */ /* 0x000fe400078ec0ff */
[----:B------:R-:W-:Y:S02]  /*5880*/  SHF.R.U32.HI R8, RZ, 0x4, R18 ;  /* 0x00000004ff087819 */ /* 0x000fe40000011612 */
[----:B------:R-:W-:-:S02]  /*5890*/  LOP3.LUT R0, R0, 0x6, R9, 0xf8, !PT ;  /* 0x0000000600007812 */ /* 0x000fc400078ef809 */
[----:B------:R-:W-:Y:S02]  /*58a0*/  LOP3.LUT R9, R31, 0x80, RZ, 0xc0, !PT ;  /* 0x000000801f097812 */ /* 0x000fe400078ec0ff */
[----:B------:R-:W-:Y:S02]  /*58b0*/  LOP3.LUT R0, R0, 0x60, R31, 0xf8, !PT ;  /* 0x0000006000007812 */ /* 0x000fe400078ef81f */
[----:B------:R-:W-:Y:S02]  /*58c0*/  LOP3.LUT R9, R9, 0x10, R18, 0xf8, !PT ;  /* 0x0000001009097812 */ /* 0x000fe400078ef812 */
[----:B------:R-:W-:Y:S02]  /*58d0*/  LOP3.LUT P2, RZ, R8, 0x1, RZ, 0xc0, !PT ;  /* 0x0000000108ff7812 */ /* 0x000fe4000784c0ff */
[----:B------:R-:W-:Y:S02]  /*58e0*/  LOP3.LUT R8, R0, R9, RZ, 0xfc, !PT ;  /* 0x0000000900087212 */ /* 0x000fe400078efcff */
[----:B------:R-:W-:-:S02]  /*58f0*/  F2FP.SATFINITE.E4M3.F32.PACK_AB_MERGE_C R11, R11, R10, RZ ;  /* 0x0000000a0b0b723e */ /* 0x000fc400048070ff */
[----:B------:R-:W-:Y:S02]  /*5900*/  F2FP.SATFINITE.E4M3.F32.PACK_AB_MERGE_C R15, R15, R14, RZ ;  /* 0x0000000e0f0f723e */ /* 0x000fe400048070ff */
[----:B------:R-:W-:Y:S02]  /*5910*/  F2FP.SATFINITE.E4M3.F32.PACK_AB_MERGE_C R21, R21, R20, RZ ;  /* 0x000000141515723e */ /* 0x000fe400048070ff */
[----:B------:R-:W-:Y:S02]  /*5920*/  F2FP.SATFINITE.E4M3.F32.PACK_AB_MERGE_C R25, R25, R24, RZ ;  /* 0x000000181919723e */ /* 0x000fe400048070ff */
[----:B------:R-:W-:Y:S02]  /*5930*/  F2FP.SATFINITE.E4M3.F32.PACK_AB_MERGE_C R27, R27, R26, RZ ;  /* 0x0000001a1b1b723e */ /* 0x000fe400048070ff */
[----:B------:R-:W-:Y:S02]  /*5940*/  F2FP.SATFINITE.E4M3.F32.PACK_AB_MERGE_C R29, R29, R28, RZ ;  /* 0x0000001c1d1d723e */ /* 0x000fe400048070ff */
[----:B------:R-:W-:-:S02]  /*5950*/  F2FP.SATFINITE.E4M3.F32.PACK_AB_MERGE_C R3, R3, R30, RZ ;  /* 0x0000001e0303723e */ /* 0x000fc400048070ff */
[----:B------:R-:W-:Y:S01]  /*5960*/  MOV R9, 0x10 ;  /* 0x0000001000097802 */ /* 0x000fe20000000f00 */
[----:B------:R-:W-:Y:S06]  /*5970*/  @P5 BRA `(.L_x_103) ;  /* 0x0000000000045947 */ /* 0x000fec0003800000 */
[----:B------:R-:W-:-:S04]  /*5980*/  DEPBAR.LE SB0, 0x1 ;  /* 0x000080400000791a */ /* 0x000fc80000000000 */
.L_x_103:
[----:B------:R-:W-:Y:S05]  /*5990*/  WARPSYNC.ALL ;  /* 0x0000000000007948 */ /* 0x000fea0003800000 */
[----:B------:R-:W-:Y:S01]  /*59a0*/  BAR.SYNC.DEFER_BLOCKING 0x1, 0x100 ;  /* 0x0044000000007b1d */ /* 0x000fe20000010000 */
[----:B------:R-:W-:Y:S02]  /*59b0*/  SEL R9, R9, 0xfffffff0, !P2 ;  /* 0xfffffff009097807 */ /* 0x000fe40005000000 */
[----:B------:R-:W-:-:S03]  /*59c0*/  IADD3 R10, R8, UR50, RZ ;  /* 0x00000032080a7c10 */ /* 0x000fc6000fffe0ff */
[----:B------:R-:W-:Y:S02]  /*59d0*/  BSSY B0, `(.L_x_104) ;  /* 0x0000017000007945 */ /* 0x000fe40003800000 */
[----:B------:R-:W-:Y:S01]  /*59e0*/  IMAD.IADD R10, R10, 0x1, R9 ;  /* 0x000000010a0a7824 */ /* 0x000fe200078e0209 */
[----:B------:R1:W-:Y:S04]  /*59f0*/  STS.U16 [R8+UR50+0x4100], R13 ;  /* 0x0041000d08007988 */ /* 0x0003e80008000432 */
[----:B------:R1:W-:Y:S04]  /*5a00*/  STS.U16 [R8+UR50+0x4200], R11 ;  /* 0x0042000b08007988 */ /* 0x0003e80008000432 */
[----:B------:R1:W-:Y:S04]  /*5a10*/  STS.U16 [R8+UR50+0x4108], R15 ;  /* 0x0041080f08007988 */ /* 0x0003e80008000432 */
[----:B------:R1:W-:Y:S04]  /*5a20*/  STS.U16 [R8+UR50+0x4208], R21 ;  /* 0x0042081508007988 */ /* 0x0003e80008000432 */
[----:B------:R1:W-:Y:S04]  /*5a30*/  STS.U16 [R10+0x4100], R25 ;  /* 0x004100190a007388 */ /* 0x0003e80000000400 */
[----:B------:R1:W-:Y:S04]  /*5a40*/  STS.U16 [R10+0x4200], R27 ;  /* 0x0042001b0a007388 */ /* 0x0003e80000000400 */
[----:B------:R1:W-:Y:S04]  /*5a50*/  STS.U16 [R10+0x4108], R29 ;  /* 0x0041081d0a007388 */ /* 0x0003e80000000400 */
[----:B------:R1:W-:Y:S01]  /*5a60*/  STS.U16 [R10+0x4208], R3 ;  /* 0x004208030a007388 */ /* 0x0003e20000000400 */
[----:B------:R-:W-:Y:S01]  /*5a70*/  @!PT LDS RZ, [RZ] ;  /* 0x00000000fffff984 */ /* 0x000fe20000000800 */
[----:B------:R-:W-:Y:S01]  /*5a80*/  @!PT LDS RZ, [RZ] ;  /* 0x00000000fffff984 */ /* 0x000fe20000000800 */
[----:B------:R-:W-:Y:S01]  /*5a90*/  @!PT LDS RZ, [RZ] ;  /* 0x00000000fffff984 */ /* 0x000fe20000000800 */
[----:B------:R-:W-:Y:S01]  /*5aa0*/  @!PT LDS RZ, [RZ] ;  /* 0x00000000fffff984 */ /* 0x000fe20000000800 */
[----:B------:R2:W-:Y:S06]  /*5ab0*/  MEMBAR.ALL.CTA ;  /* 0x0000000000007992 */ /* 0x0005ec0000008000 */
[----:B--2---:R-:W2:Y:S02]  /*5ac0*/  FENCE.VIEW.ASYNC.S ;  /* 0x00000000000073c6 */ /* 0x004ea40000000000 */
[----:B--2---:R-:W-:Y:S06]  /*5ad0*/  BAR.SYNC.DEFER_BLOCKING 0x1, 0x100 ;  /* 0x0044000000007b1d */ /* 0x004fec0000010000 */
[----:B-1----:R-:W-:Y:S05]  /*5ae0*/  @P5 BRA `(.L_x_105) ;  /* 0x0000000000145947 */ /* 0x002fea0003800000 */
[----:B------:R-:W-:Y:S02]  /*5af0*/  UIADD3 UR4, UP0, UR42, 0x4f0, URZ ;  /* 0x000004f02a047890 */ /* 0x000fe4000ff1e03f */
[----:B------:R-:W-:Y:S02]  /*5b00*/  UIADD3 UR44, UR50, 0x4100, URZ ;  /* 0x00004100322c7890 */ /* 0x000fe4000fffe03f */
[----:B------:R-:W-:-:S09]  /*5b10*/  UIADD3.X UR5, URZ, UR43, URZ, UP0, !UPT ;  /* 0x0000002b3f057290 */ /* 0x000fd200087fe43f */
[----:B------:R1:W-:Y:S02]  /*5b20*/  UTMASTG.3D [UR44], [UR4] ;  /* 0x0000002c040073b5 */ /* 0x0003e40008010000 */
[----:B-1----:R0:W-:Y:S02]  /*5b30*/  UTMACMDFLUSH ;  /* 0x00000000000079b7 */ /* 0x0021e40000000000 */
.L_x_105:
[----:B------:R-:W-:Y:S05]  /*5b40*/  BSYNC B0 ;  /* 0x0000000000007941 */ /* 0x000fea0003800000 */
.L_x_104:
[----:B------:R-:W-:Y:S04]  /*5b50*/  BSSY B0, `(.L_x_106) ;  /* 0x000002e000007945 */ /* 0x000fe80003800000 */
[----:B------:R-:W-:Y:S05]  /*5b60*/  @P0 BRA `(.L_x_107) ;  /* 0x0000000000b00947 */ /* 0x000fea0003800000 */
[----:B------:R-:W-:-:S13]  /*5b70*/  ISETP.NE.AND P3, PT, R23, 0x3, PT ;  /* 0x000000031700780c */ /* 0x000fda0003f65270 */
[----:B------:R-:W-:Y:S05]  /*5b80*/  @!P3 BRA `(.L_x_108) ;  /* 0x000000000004b947 */ /* 0x000fea0003800000 */
[----:B------:R-:W-:Y:S01]  /*5b90*/  BPT.TRAP 0x1 ;  /* 0x000000040000795c */ /* 0x000fe20000300000 */
.L_x_108:
[----:B------:R-:W-:Y:S01]  /*5ba0*/  LEA R14, R91, UR50, 0x3 ;  /* 0x000000325b0e7c11 */ /* 0x000fe2000f8e18ff */
[----:B------:R-:W-:Y:S01]  /*5bb0*/  BSSY B1, `(.L_x_109) ;  /* 0x0000004000017945 */ /* 0x000fe20003800000 */
[----:B------:R-:W-:-:S04]  /*5bc0*/  SHF.L.U32 R3, R90, 0x1f, RZ ;  /* 0x0000001f5a037819 */ /* 0x000fc800000006ff */
[----:B------:R-:W1:Y:S02]  /*5bd0*/  SYNCS.PHASECHK.TRANS64.TRYWAIT P2, [R14+URZ+0xa0], R3 ;  /* 0x0000a0030e0075a7 */ /* 0x000e64000804017f */
[----:B-1----:R-:W-:Y:S05]  /*5be0*/  @!P2 BRA `(.L_x_110) ;  /* 0x0000009000b4a947 */ /* 0x002fea0003800000 */
.L_x_366:
[----:B------:R-:W-:Y:S05]  /*5bf0*/  BSYNC B1 ;  /* 0x0000000000017941 */ /* 0x000fea0003800000 */
.L_x_109:
[----:B------:R-:W-:Y:S04]  /*5c00*/  BSSY B1, `(.L_x_111) ;  /* 0x0000011000017945 */ /* 0x000fe80003800000 */
[----:B------:R-:W-:Y:S05]  /*5c10*/  @P1 BRA `(.L_x_112) ;  /* 0x00000000003c1947 */ /* 0x000fea0003800000 */
[----:B------:R-:W-:-:S04]  /*5c20*/  LEA R15, R91, R8, 0xc ;  /* 0x000000085b0f7211 */ /* 0x000fc800078e60ff */
[----:B------:R-:W-:Y:S01]  /*5c30*/  IADD3 R0, R15, UR50, RZ ;  /* 0x000000320f007c10 */ /* 0x000fe2000fffe0ff */
[----:B------:R-:W-:Y:S04]  /*5c40*/  LDS.U16 R4, [R15+UR50+0x200] ;  /* 0x000200320f047984 */ /* 0x000fe80008000400 */
[----:B------:R-:W-:Y:S01]  /*5c50*/  IMAD.IADD R13, R0, 0x1, R9 ;  /* 0x00000001000d7824 */ /* 0x000fe200078e0209 */
[----:B-1----:R-:W1:Y:S04]  /*5c60*/  LDS.U16 R3, [R15+UR50+0x100] ;  /* 0x000100320f037984 */ /* 0x002e680008000400 */
[----:B------:R-:W-:Y:S04]  /*5c70*/  LDS.U16 R6, [R13+0x200] ;  /* 0x000200000d067984 */ /* 0x000fe80000000400 */
[----:B------:R-:W2:Y:S04]  /*5c80*/  LDS.U16 R7, [R13+0x100] ;  /* 0x000100000d077984 */ /* 0x000ea80000000400 */
[----:B------:R-:W-:Y:S04]  /*5c90*/  LDS.U16 R5, [R15+UR50+0x208] ;  /* 0x000208320f057984 */ /* 0x000fe80008000400 */
[----:B------:R-:W3:Y:S04]  /*5ca0*/  LDS.U16 R0, [R15+UR50+0x108] ;  /* 0x000108320f007984 */ /* 0x000ee80008000400 */
[----:B------:R-:W-:Y:S04]  /*5cb0*/  LDS.U16 R11, [R13+0x208] ;  /* 0x000208000d0b7984 */ /* 0x000fe80000000400 */
[----:B------:R-:W4:Y:S01]  /*5cc0*/  LDS.U16 R12, [R13+0x108] ;  /* 0x000108000d0c7984 */ /* 0x000f220000000400 */
[----:B-1----:R-:W-:-:S02]  /*5cd0*/  PRMT R4, R3, 0x5410, R4 ;  /* 0x0000541003047816 */ /* 0x002fc40000000004 */
[----:B--2---:R-:W-:Y:S02]  /*5ce0*/  PRMT R6, R7, 0x5410, R6 ;  /* 0x0000541007067816 */ /* 0x004fe40000000006 */
[----:B---3--:R-:W-:Y:S02]  /*5cf0*/  PRMT R5, R0, 0x5410, R5 ;  /* 0x0000541000057816 */ /* 0x008fe40000000005 */
[----:B----4-:R-:W-:-:S07]  /*5d00*/  PRMT R7, R12, 0x5410, R11 ;  /* 0x000054100c077816 */ /* 0x010fce000000000b */
.L_x_112:
[----:B------:R-:W-:Y:S05]  /*5d10*/  BSYNC B1 ;  /* 0x0000000000017941 */ /* 0x000fea0003800000 */
.L_x_111:
[----:B------:R-:W-:Y:S01]  /*5d20*/  @!PT LDS RZ, [RZ] ;  /* 0x00000000fffff984 */ /* 0x000fe20000000800 */
[----:B------:R-:W-:Y:S01]  /*5d30*/  @!PT LDS RZ, [RZ] ;  /* 0x00000000fffff984 */ /* 0x000fe20000000800 */
[----:B------:R-:W-:Y:S01]  /*5d40*/  @!PT LDS RZ, [RZ] ;  /* 0x00000000fffff984 */ /* 0x000fe20000000800 */
[----:B------:R-:W-:Y:S01]  /*5d50*/  @!PT LDS RZ, [RZ] ;  /* 0x00000000fffff984 */ /* 0x000fe20000000800 */
[----:B------:R2:W-:Y:S06]  /*5d60*/  MEMBAR.ALL.CTA ;  /* 0x0000000000007992 */ /* 0x0005ec0000008000 */
[----:B--2---:R-:W2:Y:S01]  /*5d70*/  FENCE.VIEW.ASYNC.S ;  /* 0x00000000000073c6 */ /* 0x004ea20000000000 */
[----:B------:R-:W-:Y:S05]  /*5d80*/  @!P3 BRA `(.L_x_113) ;  /* 0x000000000004b947 */ /* 0x000fea0003800000 */
[----:B------:R-:W-:Y:S01]  /*5d90*/  BPT.TRAP 0x1 ;  /* 0x000000040000795c */ /* 0x000fe20000300000 */
.L_x_113:
[----:B-1----:R-:W1:Y:S01]  /*5da0*/  S2R R3, SR_CgaCtaId ;  /* 0x0000000000037919 */ /* 0x002e620000008800 */
[----:B------:R-:W-:Y:S02]  /*5db0*/  IADD3 R0, R14, 0xc0, RZ ;  /* 0x000000c00e007810 */ /* 0x000fe40007ffe0ff */
[----:B------:R-:W-:-:S04]  /*5dc0*/  IADD3 R91, R91, 0x1, RZ ;  /* 0x000000015b5b7810 */ /* 0x000fc80007ffe0ff */
[----:B------:R-:W-:-:S04]  /*5dd0*/  ISETP.NE.AND P2, PT, R91, 0x4, PT ;  /* 0x000000045b00780c */ /* 0x000fc80003f45270 */
[----:B------:R-:W-:Y:S02]  /*5de0*/  SEL R91, R91, RZ, P2 ;  /* 0x000000ff5b5b7207 */ /* 0x000fe40001000000 */
[----:B-1----:R-:W-:Y:S02]  /*5df0*/  PRMT R0, R3, 0x654, R0 ;  /* 0x0000065403007816 */ /* 0x002fe40000000000 */
[----:B------:R-:W-:Y:S02]  /*5e00*/  SEL R3, RZ, 0x1, P2 ;  /* 0x00000001ff037807 */ /* 0x000fe40001000000 */
[----:B--2---:R1:W-:Y:S02]  /*5e10*/  SYNCS.ARRIVE.TRANS64.RED.A1T0 RZ, [R0+URZ], RZ ;  /* 0x000000ff00ff79a7 */ /* 0x0043e4000810043f */
[----:B------:R-:W-:-:S07]  /*5e20*/  LOP3.LUT R90, R90, R3, RZ, 0x3c, !PT ;  /* 0x000000035a5a7212 */ /* 0x000fce00078e3cff */
.L_x_107:
[----:B------:R-:W-:Y:S05]  /*5e30*/  BSYNC B0 ;  /* 0x0000000000007941 */ /* 0x000fea0003800000 */
.L_x_106:
[----:B-1----:R-:W-:Y:S01]  /*5e40*/  F2FP.F16.E4M3.UNPACK_B R0, R4 ;  /* 0x00000004ff00723e */ /* 0x002fe200020006ff */
[C---:B------:R-:W-:Y:S01]  /*5e50*/  FMUL R3, R89.reuse, R138 ;  /* 0x0000008a59037220 */ /* 0x040fe20000400000 */
[----:B------:R-:W-:Y:S01]  /*5e60*/  F2FP.F16.E4M3.UNPACK_B R13, R5 ;  /* 0x00000005ff0d723e */ /* 0x000fe200020006ff */
[C---:B------:R-:W-:Y:S01]  /*5e70*/  FMUL R135, R89.reuse, R135 ;  /* 0x0000008759877220 */ /* 0x040fe20000400000 */
[C---:B------:R-:W-:Y:S01]  /*5e80*/  FMUL R137, R89.reuse, R137 ;  /* 0x0000008959897220 */ /* 0x040fe20000400000 */
[--C-:B------:R-:W-:Y:S01]  /*5e90*/  HADD2.F32 R11, -RZ, R0.reuse.H0_H0 ;  /* 0x20000000ff0b7230 */ /* 0x100fe20000004100 */
[----:B------:R-:W-:Y:S01]  /*5ea0*/  F2FP.F16.E4M3.UNPACK_B R14, R5.H1 ;  /* 0x00000005ff0e723e */ /* 0x000fe200030006ff */
[----:B------:R-:W-:Y:S01]  /*5eb0*/  HADD2.F32 R12, -RZ, R0.H1_H1 ;  /* 0x30000000ff0c7230 */ /* 0x000fe20000004100 */
[----:B------:R-:W-:Y:S01]  /*5ec0*/  F2FP.F16.E4M3.UNPACK_B R0, R4.H1 ;  /* 0x00000004ff00723e */ /* 0x000fe200030006ff */
[--C-:B------:R-:W-:Y:S02]  /*5ed0*/  HADD2.F32 R20, -RZ, R13.reuse.H0_H0 ;  /* 0x2000000dff147230 */ /* 0x100fe40000004100 */
[----:B------:R-:W-:Y:S01]  /*5ee0*/  FMUL R139, R89, R139 ;  /* 0x0000008b598b7220 */ /* 0x000fe20000400000 */
[----:B------:R-:W-:-:S02]  /*5ef0*/  HADD2.F32 R24, -RZ, R13.H1_H1 ;  /* 0x3000000dff187230 */ /* 0x000fc40000004100 */
[C---:B------:R-:W-:Y:S01]  /*5f00*/  FFMA R3, R88.reuse, R12, R3 ;  /* 0x0000000c58037223 */ /* 0x040fe20000000003 */
[----:B------:R-:W-:Y:S02]  /*5f10*/  HADD2.F32 R12, -RZ, R0.H0_H0 ;  /* 0x20000000ff0c7230 */ /* 0x000fe40000004100 */
[C---:B------:R-:W-:Y:S01]  /*5f20*/  FFMA R135, R88.reuse, R20, R135 ;  /* 0x0000001458877223 */ /* 0x040fe20000000087 */
[----:B------:R-:W-:Y:S01]  /*5f30*/  FMUL R13, R89, R134 ;  /* 0x00000086590d7220 */ /* 0x000fe20000400000 */
[----:B------:R-:W-:Y:S01]  /*5f40*/  F2FP.F16.E4M3.UNPACK_B R20, R6 ;  /* 0x00000006ff14723e */ /* 0x000fe200020006ff */
[C---:B------:R-:W-:Y:S01]  /*5f50*/  FFMA R139, R88.reuse, R11, R139 ;  /* 0x0000000b588b7223 */ /* 0x040fe2000000008b */
[C---:B------:R-:W-:Y:S01]  /*5f60*/  FFMA R137, R88.reuse, R12, R137 ;  /* 0x0000000c58897223 */ /* 0x040fe20000000089 */
[----:B------:R-:W-:Y:S02]  /*5f70*/  HADD2.F32 R12, -RZ, R14.H0_H0 ;  /* 0x2000000eff0c7230 */ /* 0x000fe40000004100 */
[----:B------:R-:W-:Y:S01]  /*5f80*/  FFMA R13, R88, R24, R13 ;  /* 0x00000018580d7223 */ /* 0x000fe2000000000d */
[----:B------:R-:W-:-:S02]  /*5f90*/  HADD2.F32 R0, -RZ, R0.H1_H1 ;  /* 0x30000000ff007230 */ /* 0x000fc40000004100 */
[C---:B------:R-:W-:Y:S01]  /*5fa0*/  FMUL R11, R89.reuse, R136 ;  /* 0x00000088590b7220 */ /* 0x040fe20000400000 */
[----:B------:R-:W-:Y:S02]  /*5fb0*/  HADD2.F32 R14, -RZ, R14.H1_H1 ;  /* 0x3000000eff0e7230 */ /* 0x000fe40000004100 */
[C---:B------:R-:W-:Y:S01]  /*5fc0*/  FMUL R15, R89.reuse, R132 ;  /* 0x00000084590f7220 */ /* 0x040fe20000400000 */
[--C-:B------:R-:W-:Y:S02]  /*5fd0*/  HADD2.F32 R24, -RZ, R20.reuse.H0_H0 ;  /* 0x20000014ff187230 */ /* 0x100fe40000004100 */
[----:B------:R-:W-:Y:S01]  /*5fe0*/  FMUL R131, R89, R131 ;  /* 0x0000008359837220 */ /* 0x000fe20000400000 */
[----:B------:R-:W-:Y:S02]  /*5ff0*/  IMAD.MOV.U32 R46, RZ, RZ, 0x3bbb989d ;  /* 0x3bbb989dff2e7424 */ /* 0x000fe400078e00ff */
[C---:B------:R-:W-:Y:S01]  /*6000*/  FFMA R11, R88.reuse, R0, R11 ;  /* 0x00000000580b7223 */ /* 0x040fe2000000000b */
[----:B------:R-:W-:Y:S01]  /*6010*/  MOV R48, 0x437c0000 ;  /* 0x437c000000307802 */ /* 0x000fe20000000f00 */
[C---:B------:R-:W-:Y:S01]  /*6020*/  FFMA R15, R88.reuse, R14, R15 ;  /* 0x0000000e580f7223 */ /* 0x040fe2000000000f */
[----:B------:R-:W-:Y:S01]  /*6030*/  FFMA.SAT R0, -R139, R46, 0.5 ;  /* 0x3f0000008b007423 */ /* 0x000fe2000000212e */
[----:B------:R-:W-:Y:S01]  /*6040*/  FFMA R131, R88, R24, R131 ;  /* 0x0000001858837223 */ /* 0x000fe20000000083 */
[----:B------:R-:W-:Y:S01]  /*6050*/  FFMA.SAT R14, -R3, R46, 0.5 ;  /* 0x3f000000030e7423 */ /* 0x000fe2000000212e */
[----:B------:R-:W-:-:S02]  /*6060*/  HADD2.F32 R24, -RZ, R20.H1_H1 ;  /* 0x30000014ff187230 */ /* 0x000fc40000004100 */
[C---:B------:R-:W-:Y:S01]  /*6070*/  FMUL R21, R89.reuse, R130 ;  /* 0x0000008259157220 */ /* 0x040fe20000400000 */
[----:B------:R-:W-:Y:S01]  /*6080*/  FMUL R133, R89, R133 ;  /* 0x0000008559857220 */ /* 0x000fe20000400000 */
[----:B------:R-:W-:Y:S01]  /*6090*/  FFMA.SAT R20, -R137, R46, 0.5 ;  /* 0x3f00000089147423 */ /* 0x000fe2000000212e */
[-C--:B------:R-:W-:Y:S01]  /*60a0*/  FFMA.RM R0, R0, R48.reuse, 12582913 ;  /* 0x4b40000100007423 */ /* 0x080fe20000004030 */
[----:B------:R-:W-:Y:S01]  /*60b0*/  FFMA.RM R14, R14, R48, 12582913 ;  /* 0x4b4000010e0e7423 */ /* 0x000fe20000004030 */
[----:B------:R-:W-:Y:S01]  /*60c0*/  F2FP.F16.E4M3.UNPACK_B R29, R6.H1 ;  /* 0x00000006ff1d723e */ /* 0x000fe200030006ff */
[C---:B------:R-:W-:Y:S01]  /*60d0*/  FFMA R21, R88.reuse, R24, R21 ;  /* 0x0000001858157223 */ /* 0x040fe20000000015 */
[----:B------:R-:W-:Y:S01]  /*60e0*/  FFMA R133, R88, R12, R133 ;  /* 0x0000000c58857223 */ /* 0x000fe20000000085 */
[----:B------:R-:W-:Y:S01]  /*60f0*/  FFMA.RM R24, R20, R48, 12582913 ;  /* 0x4b40000114187423 */ /* 0x000fe20000004030 */
[----:B------:R-:W-:Y:S01]  /*6100*/  FADD R12, R0, -12583039 ;  /* 0xcb40007f000c7421 */ /* 0x000fe20000000000 */
[----:B------:R-:W-:Y:S01]  /*6110*/  FADD R20, R14, -12583039 ;  /* 0xcb40007f0e147421 */ /* 0x000fe20000000000 */
[----:B------:R-:W-:-:S02]  /*6120*/  HADD2.F32 R28, -RZ, R29.H0_H0 ;  /* 0x2000001dff1c7230 */ /* 0x000fc40000004100 */
[----:B------:R-:W-:Y:S01]  /*6130*/  FMUL R129, R89, R129 ;  /* 0x0000008159817220 */ /* 0x000fe20000400000 */
[----:B------:R-:W-:Y:S01]  /*6140*/  FFMA R12, -R139, 1.4426950216293334961, -R12 ;  /* 0x3fb8aa3b8b0c7823 */ /* 0x000fe2000000090c */
[----:B------:R-:W-:Y:S01]  /*6150*/  FFMA R20, -R3, 1.4426950216293334961, -R20 ;  /* 0x3fb8aa3b03147823 */ /* 0x000fe20000000914 */
[----:B------:R-:W-:Y:S01]  /*6160*/  FFMA.SAT R27, -R11, R46, 0.5 ;  /* 0x3f0000000b1b7423 */ /* 0x000fe2000000212e */
[----:B------:R-:W-:Y:S01]  /*6170*/  FFMA R129, R88, R28, R129 ;  /* 0x0000001c58817223 */ /* 0x000fe20000000081 */
[----:B------:R-:W-:Y:S01]  /*6180*/  FFMA R12, -R139, 1.925963033500011079e-08, R12 ;  /* 0x32a570608b0c7823 */ /* 0x000fe2000000010c */
[----:B------:R-:W-:Y:S01]  /*6190*/  FFMA R20, -R3, 1.925963033500011079e-08, R20 ;  /* 0x32a5706003147823 */ /* 0x000fe20000000114 */
[----:B------:R-:W-:Y:S02]  /*61a0*/  HADD2.F32 R31, -RZ, R29.H1_H1 ;  /* 0x3000001dff1f7230 */ /* 0x000fe40000004100 */
[----:B------:R-:W-:Y:S01]  /*61b0*/  FFMA.RM R28, R27, R48, 12582913 ;  /* 0x4b4000011b1c7423 */ /* 0x000fe20000004030 */
[----:B------:R-:W-:Y:S01]  /*61c0*/  FMUL R3, R89, R128 ;  /* 0x0000008059037220 */ /* 0x000fe20000400000 */
[----:B------:R1:W2:Y:S01]  /*61d0*/  MUFU.EX2 R25, R12 ;  /* 0x0000000c00197308 */ /* 0x0002a20000000800 */
[----:B------:R-:W-:Y:S01]  /*61e0*/  FADD R26, R24, -12583039 ;  /* 0xcb40007f181a7421 */ /* 0x000fe20000000000 */
[-C--:B------:R-:W-:Y:S01]  /*61f0*/  FFMA.SAT R29, -R135, R46.reuse, 0.5 ;  /* 0x3f000000871d7423 */ /* 0x080fe2000000212e */
[----:B------:R-:W-:Y:S01]  /*6200*/  FFMA R3, R88, R31, R3 ;  /* 0x0000001f58037223 */ /* 0x000fe20000000003 */
[----:B------:R-:W-:Y:S01]  /*6210*/  FFMA.SAT R31, -R13, R46, 0.5 ;  /* 0x3f0000000d1f7423 */ /* 0x000fe2000000212e */
[----:B------:R-:W-:Y:S01]  /*6220*/  FFMA R26, -R137, 1.4426950216293334961, -R26 ;  /* 0x3fb8aa3b891a7823 */ /* 0x000fe2000000091a */
[-C--:B------:R-:W-:Y:S01]  /*6230*/  FFMA.RM R30, R29, R48.reuse, 12582913 ;  /* 0x4b4000011d1e7423 */ /* 0x080fe20000004030 */
[----:B------:R-:W-:Y:S01]  /*6240*/  F2FP.F16.E4M3.UNPACK_B R35, R7 ;  /* 0x00000007ff23723e */ /* 0x000fe200020006ff */
[----:B------:R-:W-:Y:S01]  /*6250*/  FFMA.RM R32, R31, R48, 12582913 ;  /* 0x4b4000011f207423 */ /* 0x000fe20000004030 */
[----:B-1----:R-:W-:Y:S01]  /*6260*/  FADD R12, R28, -12583039 ;  /* 0xcb40007f1c0c7421 */ /* 0x002fe20000000000 */
[----:B------:R-:W-:Y:S01]  /*6270*/  FFMA R26, -R137, 1.925963033500011079e-08, R26 ;  /* 0x32a57060891a7823 */ /* 0x000fe2000000011a */
[----:B------:R1:W-:Y:S01]  /*6280*/  MUFU.EX2 R27, R20 ;  /* 0x00000014001b7308 */ /* 0x0003e20000000800 */
[----:B------:R-:W-:Y:S01]  /*6290*/  FADD R34, R32, -12583039 ;  /* 0xcb40007f20227421 */ /* 0x000fe20000000000 */
[----:B------:R-:W-:Y:S01]  /*62a0*/  FFMA R12, -R11, 1.4426950216293334961, -R12 ;  /* 0x3fb8aa3b0b0c7823 */ /* 0x000fe2000000090c */
[----:B------:R-:W-:-:S02]  /*62b0*/  HADD2.F32 R33, -RZ, R35.H0_H0 ;  /* 0x20000023ff217230 */ /* 0x000fc40000004100 */
[----:B------:R-:W-:Y:S01]  /*62c0*/  FMUL R127, R89, R127 ;  /* 0x0000007f597f7220 */ /* 0x000fe20000400000 */
[----:B------:R-:W-:Y:S01]  /*62d0*/  FFMA R34, -R13, 1.4426950216293334961, -R34 ;  /* 0x3fb8aa3b0d227823 */ /* 0x000fe20000000922 */
[----:B------:R-:W-:Y:S01]  /*62e0*/  FFMA R12, -R11, 1.925963033500011079e-08, R12 ;  /* 0x32a570600b0c7823 */ /* 0x000fe2000000010c */
[----:B------:R-:W-:Y:S01]  /*62f0*/  FFMA.SAT R11, -R133, R46, 0.5 ;  /* 0x3f000000850b7423 */ /* 0x000fe2000000212e */
[----:B------:R3:W-:Y:S01]  /*6300*/  MUFU.EX2 R29, R26 ;  /* 0x0000001a001d7308 */ /* 0x0007e20000000800 */
[----:B-1----:R-:W-:Y:S01]  /*6310*/  FADD R20, R30, -12583039 ;  /* 0xcb40007f1e147421 */ /* 0x002fe20000000000 */
[----:B------:R-:W-:Y:S01]  /*6320*/  FFMA R34, -R13, 1.925963033500011079e-08, R34 ;  /* 0x32a570600d227823 */ /* 0x000fe20000000122 */
[----:B------:R-:W-:Y:S02]  /*6330*/  HADD2.F32 R13, -RZ, R35.H1_H1 ;  /* 0x30000023ff0d7230 */ /* 0x000fe40000004100 */
[----:B------:R-:W-:Y:S01]  /*6340*/  FFMA R127, R88, R33, R127 ;  /* 0x00000021587f7223 */ /* 0x000fe2000000007f */
[----:B------:R-:W-:Y:S01]  /*6350*/  FFMA R20, -R135, 1.4426950216293334961, -R20 ;  /* 0x3fb8aa3b87147823 */ /* 0x000fe20000000914 */
[----:B------:R-:W-:Y:S01]  /*6360*/  F2FP.F16.E4M3.UNPACK_B R43, R7.H1 ;  /* 0x00000007ff2b723e */ /* 0x000fe200030006ff */
[----:B------:R-:W-:Y:S01]  /*6370*/  FMUL R125, R89, R125 ;  /* 0x0000007d597d7220 */ /* 0x000fe20000400000 */
[----:B------:R1:W-:Y:S01]  /*6380*/  MUFU.EX2 R31, R12 ;  /* 0x0000000c001f7308 */ /* 0x0003e20000000800 */
[----:B---3--:R-:W-:Y:S01]  /*6390*/  FFMA.RM R26, R11, R48, 12582913 ;  /* 0x4b4000010b1a7423 */ /* 0x008fe20000004030 */
[----:B------:R-:W-:Y:S01]  /*63a0*/  FFMA.SAT R11, -R15, R46, 0.5 ;  /* 0x3f0000000f0b7423 */ /* 0x000fe2000000212e */
[----:B------:R-:W-:Y:S01]  /*63b0*/  FFMA R20, -R135, 1.925963033500011079e-08, R20 ;  /* 0x32a5706087147823 */ /* 0x000fe20000000114 */
[--C-:B------:R-:W-:Y:S01]  /*63c0*/  HADD2.F32 R39, -RZ, R43.reuse.H0_H0 ;  /* 0x2000002bff277230 */ /* 0x100fe20000004100 */
[----:B------:R-:W-:Y:S01]  /*63d0*/  SHF.L.U32 R0, R0, 0x17, RZ ;  /* 0x0000001700007819 */ /* 0x000fe200000006ff */
[----:B------:R-:W-:Y:S01]  /*63e0*/  FFMA.RM R36, R11, R48, 12582913 ;  /* 0x4b4000010b247423 */ /* 0x000fe20000004030 */
[----:B------:R-:W-:Y:S01]  /*63f0*/  FMUL R11, R89, R126 ;  /* 0x0000007e590b7220 */ /* 0x000fe20000400000 */
[----:B------:R3:W4:Y:S01]  /*6400*/  MUFU.EX2 R33, R20 ;  /* 0x0000001400217308 */ /* 0x0007220000000800 */
[----:B-1----:R-:W-:Y:S01]  /*6410*/  FADD R12, R26, -12583039 ;  /* 0xcb40007f1a0c7421 */ /* 0x002fe20000000000 */
[----:B------:R-:W-:Y:S01]  /*6420*/  FADD R38, R36, -12583039 ;  /* 0xcb40007f24267421 */ /* 0x000fe20000000000 */
[C---:B------:R-:W-:Y:S01]  /*6430*/  FFMA R11, R88.reuse, R13, R11 ;  /* 0x0000000d580b7223 */ /* 0x040fe2000000000b */
[----:B------:R-:W-:Y:S01]  /*6440*/  FFMA.SAT R13, -R131, R46, 0.5 ;  /* 0x3f000000830d7423 */ /* 0x000fe2000000212e */
[----:B------:R-:W-:Y:S01]  /*6450*/  FFMA R12, -R133, 1.4426950216293334961, -R12 ;  /* 0x3fb8aa3b850c7823 */ /* 0x000fe2000000090c */
[----:B------:R-:W-:Y:S01]  /*6460*/  FFMA R38, -R15, 1.4426950216293334961, -R38 ;  /* 0x3fb8aa3b0f267823 */ /* 0x000fe20000000926 */
[----:B------:R-:W-:Y:S01]  /*6470*/  HADD2.F32 R43, -RZ, R43.H1_H1 ;  /* 0x3000002bff2b7230 */ /* 0x000fe20000004100 */
[----:B------:R1:W5:Y:S01]  /*6480*/  MUFU.EX2 R35, R34 ;  /* 0x0000002200237308 */ /* 0x0003620000000800 */
[----:B---3--:R-:W-:Y:S01]  /*6490*/  FFMA.RM R20, R13, R48, 12582913 ;  /* 0x4b4000010d147423 */ /* 0x008fe20000004030 */
[----:B------:R-:W-:Y:S01]  /*64a0*/  FFMA R12, -R133, 1.925963033500011079e-08, R12 ;  /* 0x32a57060850c7823 */ /* 0x000fe2000000010c */
[----:B------:R-:W-:Y:S01]  /*64b0*/  FFMA.SAT R13, -R21, R46, 0.5 ;  /* 0x3f000000150d7423 */ /* 0x000fe2000000212e */
[----:B------:R-:W-:Y:S01]  /*64c0*/  FFMA R38, -R15, 1.925963033500011079e-08, R38 ;  /* 0x32a570600f267823 */ /* 0x000fe20000000126 */
[----:B------:R-:W-:Y:S01]  /*64d0*/  FFMA R125, R88, R39, R125 ;  /* 0x00000027587d7223 */ /* 0x000fe2000000007d */
[----:B--2---:R-:W-:Y:S01]  /*64e0*/  FFMA R50, R0, R25, 1 ;  /* 0x3f80000000327423 */ /* 0x004fe20000000019 */
[----:B------:R-:W-:Y:S01]  /*64f0*/  FFMA.RM R40, R13, R48, 12582913 ;  /* 0x4b4000010d287423 */ /* 0x000fe20000004030 */
[----:B------:R2:W-:Y:S01]  /*6500*/  MUFU.EX2 R37, R12 ;  /* 0x0000000c00257308 */ /* 0x0005e20000000800 */
[-C--:B------:R-:W-:Y:S01]  /*6510*/  FFMA.SAT R13, -R3, R46.reuse, 0.5 ;  /* 0x3f000000030d7423 */ /* 0x080fe2000000212e */
[----:B-1----:R-:W-:Y:S01]  /*6520*/  FADD R34, R20, -12583039 ;  /* 0xcb40007f14227421 */ /* 0x002fe20000000000 */
[----:B------:R-:W-:Y:S01]  /*6530*/  FADD R42, R40, -12583039 ;  /* 0xcb40007f282a7421 */ /* 0x000fe20000000000 */
[----:B------:R-:W-:Y:S01]  /*6540*/  FFMA.SAT R45, -R125, R46, 0.5 ;  /* 0x3f0000007d2d7423 */ /* 0x000fe2000000212e */
[----:B------:R-:W-:Y:S01]  /*6550*/  FFMA.RM R41, R13, R48, 12582913 ;  /* 0x4b4000010d297423 */ /* 0x000fe20000004030 */
[----:B------:R-:W-:Y:S01]  /*6560*/  FMUL R13, R89, R124 ;  /* 0x0000007c590d7220 */ /* 0x000fe20000400000 */
[----:B------:R-:W-:Y:S01]  /*6570*/  FFMA R34, -R131, 1.4426950216293334961, -R34 ;  /* 0x3fb8aa3b83227823 */ /* 0x000fe20000000922 */
[----:B------:R1:W-:Y:S01]  /*6580*/  MUFU.EX2 R15, R38 ;  /* 0x00000026000f7308 */ /* 0x0003e20000000800 */
[----:B--2---:R-:W-:Y:S01]  /*6590*/  FFMA.SAT R12, -R129, R46, 0.5 ;  /* 0x3f000000810c7423 */ /* 0x004fe2000000212e */
[----:B------:R-:W-:Y:S01]  /*65a0*/  FFMA R13, R88, R43, R13 ;  /* 0x0000002b580d7223 */ /* 0x000fe2000000000d */
[----:B------:R-:W-:Y:S01]  /*65b0*/  FFMA R34, -R131, 1.925963033500011079e-08, R34 ;  /* 0x32a5706083227823 */ /* 0x000fe20000000122 */
[----:B------:R-:W-:Y:S01]  /*65c0*/  FADD R44, R41, -12583039 ;  /* 0xcb40007f292c7421 */ /* 0x000fe20000000000 */
[----:B------:R-:W-:Y:S01]  /*65d0*/  FFMA.RM R12, R12, R48, 12582913 ;  /* 0x4b4000010c0c7423 */ /* 0x000fe20000004030 */
[-C--:B------:R-:W-:Y:S01]  /*65e0*/  FFMA.SAT R43, -R11, R46.reuse, 0.5 ;  /* 0x3f0000000b2b7423 */ /* 0x080fe2000000212e */
[----:B------:R-:W-:Y:S01]  /*65f0*/  FFMA.SAT R47, -R13, R46, 0.5 ;  /* 0x3f0000000d2f7423 */ /* 0x000fe2000000212e */
[----:B------:R-:W-:Y:S01]  /*6600*/  FFMA R42, -R21, 1.4426950216293334961, -R42 ;  /* 0x3fb8aa3b152a7823 */ /* 0x000fe2000000092a */
[----:B-1----:R-:W-:Y:S01]  /*6610*/  FADD R38, R12, -12583039 ;  /* 0xcb40007f0c267421 */ /* 0x002fe20000000000 */
[----:B------:R1:W-:Y:S01]  /*6620*/  MUFU.EX2 R39, R34 ;  /* 0x0000002200277308 */ /* 0x0003e20000000800 */
[----:B------:R-:W-:Y:S01]  /*6630*/  FFMA R44, -R3, 1.4426950216293334961, -R44 ;  /* 0x3fb8aa3b032c7823 */ /* 0x000fe2000000092c */
[-C--:B------:R-:W-:Y:S01]  /*6640*/  FFMA.RM R43, R43, R48.reuse, 12582913 ;  /* 0x4b4000012b2b7423 */ /* 0x080fe20000004030 */
[----:B------:R-:W-:Y:S01]  /*6650*/  FFMA R38, -R129, 1.4426950216293334961, -R38 ;  /* 0x3fb8aa3b81267823 */ /* 0x000fe20000000926 */
[-C--:B------:R-:W-:Y:S01]  /*6660*/  FFMA.RM R45, R45, R48.reuse, 12582913 ;  /* 0x4b4000012d2d7423 */ /* 0x080fe20000004030 */
[----:B------:R-:W-:Y:S01]  /*6670*/  FFMA.RM R47, R47, R48, 12582913 ;  /* 0x4b4000012f2f7423 */ /* 0x000fe20000004030 */
[----:B------:R-:W-:Y:S01]  /*6680*/  FFMA R42, -R21, 1.925963033500011079e-08, R42 ;  /* 0x32a57060152a7823 */ /* 0x000fe2000000012a */
[----:B------:R-:W-:Y:S01]  /*6690*/  FFMA R38, -R129, 1.925963033500011079e-08, R38 ;  /* 0x32a5706081267823 */ /* 0x000fe20000000126 */
[----:B------:R-:W-:Y:S01]  /*66a0*/  FFMA R44, -R3, 1.925963033500011079e-08, R44 ;  /* 0x32a57060032c7823 */ /* 0x000fe2000000012c */
[----:B-1----:R-:W-:Y:S01]  /*66b0*/  FFMA.SAT R34, -R127, R46, 0.5 ;  /* 0x3f0000007f227423 */ /* 0x002fe2000000212e */
[----:B------:R-:W-:Y:S01]  /*66c0*/  FADD R46, R43, -12583039 ;  /* 0xcb40007f2b2e7421 */ /* 0x000fe20000000000 */
[----:B------:R1:W-:Y:S01]  /*66d0*/  MUFU.EX2 R3, R38 ;  /* 0x0000002600037308 */ /* 0x0003e20000000800 */
[----:B------:R-:W-:-:S02]  /*66e0*/  VIADD R0, R50, 0x1800000 ;  /* 0x0180000032007836 */ /* 0x000fc40000000000 */
[----:B------:R-:W-:Y:S01]  /*66f0*/  FFMA.RM R34, R34, R48, 12582913 ;  /* 0x4b40000122227423 */ /* 0x000fe20000004030 */
[----:B------:R-:W-:Y:S01]  /*6700*/  FADD R48, R47, -12583039 ;  /* 0xcb40007f2f307421 */ /* 0x000fe20000000000 */
[----:B------:R-:W-:Y:S01]  /*6710*/  FFMA R46, -R11, 1.4426950216293334961, -R46 ;  /* 0x3fb8aa3b0b2e7823 */ /* 0x000fe2000000092e */
[----:B------:R-:W-:Y:S01]  /*6720*/  SHF.L.U32 R24, R24, 0x17, RZ ;  /* 0x0000001718187819 */ /* 0x000fe200000006ff */
[----:B------:R-:W-:Y:S02]  /*6730*/  IMAD.SHL.U32 R30, R30, 0x800000, RZ ;  /* 0x008000001e1e7824 */ /* 0x000fe400078e00ff */
[----:B------:R-:W-:Y:S01]  /*6740*/  FFMA R48, -R13, 1.4426950216293334961, -R48 ;  /* 0x3fb8aa3b0d307823 */ /* 0x000fe20000000930 */
[----:B------:R2:W3:Y:S01]  /*6750*/  MUFU.EX2 R21, R42 ;  /* 0x0000002a00157308 */ /* 0x0004e20000000800 */
[----:B-1----:R-:W-:Y:S01]  /*6760*/  FADD R38, R45, -12583039 ;  /* 0xcb40007f2d267421 */ /* 0x002fe20000000000 */
[----:B------:R-:W-:Y:S01]  /*6770*/  FFMA R46, -R11, 1.925963033500011079e-08, R46 ;  /* 0x32a570600b2e7823 */ /* 0x000fe2000000012e */
[----:B------:R-:W-:Y:S01]  /*6780*/  FFMA R48, -R13, 1.925963033500011079e-08, R48 ;  /* 0x32a570600d307823 */ /* 0x000fe20000000130 */
[----:B------:R-:W-:Y:S01]  /*6790*/  LOP3.LUT R0, R0, 0x7f800000, RZ, 0xc0, !PT ;  /* 0x7f80000000007812 */ /* 0x000fe200078ec0ff */
[C---:B------:R-:W-:Y:S01]  /*67a0*/  FFMA R38, -R125.reuse, 1.4426950216293334961, -R38 ;  /* 0x3fb8aa3b7d267823 */ /* 0x040fe20000000926 */
[----:B------:R-:W-:Y:S01]  /*67b0*/  SHF.L.U32 R28, R28, 0x17, RZ ;  /* 0x000000171c1c7819 */ /* 0x000fe200000006ff */
[----:B------:R-:W-:Y:S01]  /*67c0*/  IMAD.SHL.U32 R14, R14, 0x800000, RZ ;  /* 0x008000000e0e7824 */ /* 0x000fe200078e00ff */
[----:B------:R-:W1:Y:S01]  /*67d0*/  MUFU.EX2 R44, R44 ;  /* 0x0000002c002c7308 */ /* 0x000e620000000800 */
[----:B--2---:R-:W-:Y:S01]  /*67e0*/  FADD R42, R34, -12583039 ;  /* 0xcb40007f222a7421 */ /* 0x004fe20000000000 */
[----:B------:R-:W-:Y:S01]  /*67f0*/  FFMA R38, -R125, 1.925963033500011079e-08, R38 ;  /* 0x32a570607d267823 */ /* 0x000fe20000000126 */
[----:B------:R-:W-:Y:S01]  /*6800*/  ISETP.GT.U32.AND P2, PT, R0, 0x1ffffff, PT ;  /* 0x01ffffff0000780c */ /* 0x000fe20003f44070 */
[----:B------:R-:W-:-:S02]  /*6810*/  IMAD.SHL.U32 R36, R36, 0x800000, RZ ;  /* 0x0080000024247824 */ /* 0x000fc400078e00ff */
[C---:B------:R-:W-:Y:S01]  /*6820*/  FFMA R42, -R127.reuse, 1.4426950216293334961, -R42 ;  /* 0x3fb8aa3b7f2a7823 */ /* 0x040fe2000000092a */
[----:B------:R-:W-:Y:S01]  /*6830*/  SHF.L.U32 R32, R32, 0x17, RZ ;  /* 0x0000001720207819 */ /* 0x000fe200000006ff */
[----:B------:R-:W-:Y:S01]  /*6840*/  IMAD.SHL.U32 R34, R34, 0x800000, RZ ;  /* 0x0080000022227824 */ /* 0x000fe200078e00ff */
[----:B------:R-:W-:Y:S01]  /*6850*/  MUFU.EX2 R46, R46 ;  /* 0x0000002e002e7308 */ /* 0x000fe20000000800 */
[----:B------:R-:W-:Y:S01]  /*6860*/  FFMA R42, -R127, 1.925963033500011079e-08, R42 ;  /* 0x32a570607f2a7823 */ /* 0x000fe2000000012a */
[----:B------:R-:W-:Y:S01]  /*6870*/  SHF.L.U32 R40, R40, 0x17, RZ ;  /* 0x0000001728287819 */ /* 0x000fe200000006ff */
[----:B------:R-:W-:Y:S01]  /*6880*/  IMAD.SHL.U32 R47, R47, 0x800000, RZ ;  /* 0x008000002f2f7824 */ /* 0x000fe200078e00ff */
[----:B------:R-:W-:Y:S01]  /*6890*/  SHF.L.U32 R26, R26, 0x17, RZ ;  /* 0x000000171a1a7819 */ /* 0x000fe200000006ff */
[----:B------:R-:W-:Y:S01]  /*68a0*/  BSSY B1, `(.L_x_114) ;  /* 0x0000022000017945 */ /* 0x000fe20003800000 */
[----:B------:R-:W-:Y:S01]  /*68b0*/  SHF.L.U32 R20, R20, 0x17, RZ ;  /* 0x0000001714147819 */ /* 0x000fe200000006ff */
[----:B----4-:R-:W-:Y:S01]  /*68c0*/  FFMA R30, R30, R33, 1 ;  /* 0x3f8000001e1e7423 */ /* 0x010fe20000000021 */
[----:B------:R-:W2:Y:S01]  /*68d0*/  MUFU.EX2 R11, R42 ;  /* 0x0000002a000b7308 */ /* 0x000ea20000000800 */
[----:B------:R-:W-:Y:S01]  /*68e0*/  SHF.L.U32 R12, R12, 0x17, RZ ;  /* 0x000000170c0c7819 */ /* 0x000fe200000006ff */
[----:B------:R-:W-:Y:S01]  /*68f0*/  FFMA R24, R24, R29, 1 ;  /* 0x3f80000018187423 */ /* 0x000fe2000000001d */
[----:B------:R-:W-:Y:S01]  /*6900*/  SHF.L.U32 R41, R41, 0x17, RZ ;  /* 0x0000001729297819 */ /* 0x000fe200000006ff */
[----:B------:R-:W-:Y:S01]  /*6910*/  FFMA R31, R28, R31, 1 ;  /* 0x3f8000001c1f7423 */ /* 0x000fe2000000001f */
[----:B------:R-:W-:Y:S01]  /*6920*/  SHF.L.U32 R43, R43, 0x17, RZ ;  /* 0x000000172b2b7819 */ /* 0x000fe200000006ff */
[----:B-----5:R-:W-:Y:S01]  /*6930*/  FFMA R25, R32, R35, 1 ;  /* 0x3f80000020197423 */ /* 0x020fe20000000023 */
[----:B------:R-:W-:Y:S01]  /*6940*/  SHF.L.U32 R45, R45, 0x17, RZ ;  /* 0x000000172d2d7819 */ /* 0x000fe200000006ff */
[----:B------:R-:W4:Y:S01]  /*6950*/  MUFU.EX2 R38, R38 ;  /* 0x0000002600267308 */ /* 0x000f220000000800 */
[----:B---3--:R-:W-:Y:S01]  /*6960*/  FFMA R33, R40, R21, 1 ;  /* 0x3f80000028217423 */ /* 0x008fe20000000015 */
[----:B------:R-:W-:Y:S01]  /*6970*/  FFMA R27, R14, R27, 1 ;  /* 0x3f8000000e1b7423 */ /* 0x000fe2000000001b */
[----:B------:R-:W-:Y:S01]  /*6980*/  FFMA R26, R26, R37, 1 ;  /* 0x3f8000001a1a7423 */ /* 0x000fe20000000025 */
[----:B------:R-:W-:Y:S01]  /*6990*/  FFMA R29, R36, R15, 1 ;  /* 0x3f800000241d7423 */ /* 0x000fe2000000000f */
[----:B------:R-:W-:Y:S01]  /*69a0*/  FFMA R28, R20, R39, 1 ;  /* 0x3f800000141c7423 */ /* 0x000fe20000000027 */
[----:B------:R-:W-:Y:S01]  /*69b0*/  FFMA R32, R12, R3, 1 ;  /* 0x3f8000000c207423 */ /* 0x000fe20000000003 */
[----:B-1----:R-:W-:Y:S01]  /*69c0*/  FFMA R41, R41, R44, 1 ;  /* 0x3f80000029297423 */ /* 0x002fe2000000002c */
[----:B------:R-:W1:Y:S01]  /*69d0*/  MUFU.EX2 R48, R48 ;  /* 0x0000003000307308 */ /* 0x000e620000000800 */
[----:B--2---:R-:W-:Y:S01]  /*69e0*/  FFMA R40, R34, R11, 1 ;  /* 0x3f80000022287423 */ /* 0x004fe2000000000b */
[----:B------:R-:W-:Y:S01]  /*69f0*/  FFMA R43, R43, R46, 1 ;  /* 0x3f8000002b2b7423 */ /* 0x000fe2000000002e */
[----:B----4-:R-:W-:Y:S01]  /*6a00*/  FFMA R38, R45, R38, 1 ;  /* 0x3f8000002d267423 */ /* 0x010fe20000000026 */
[----:B-1----:R-:W-:Y:S01]  /*6a10*/  FFMA R47, R47, R48, 1 ;  /* 0x3f8000002f2f7423 */ /* 0x002fe20000000030 */
[----:B------:R-:W-:Y:S06]  /*6a20*/  @P2 BRA `(.L_x_115) ;  /* 0x0000000000142947 */ /* 0x000fec0003800000 */
[----:B------:R-:W-:Y:S02]  /*6a30*/  MOV R3, R50 ;  /* 0x0000003200037202 */ /* 0x000fe40000000f00 */
[----:B------:R-:W-:-:S07]  /*6a40*/  MOV R36, 0x6a60 ;  /* 0x00006a6000247802 */ /* 0x000fce0000000f00 */
[----:B------:R-:W-:Y:S05]  /*6a50*/  CALL.REL.NOINC `($__internal_0_$__cuda_sm20_rcp_rn_f32_slowpath) ;  /* 0x0000008c00107944 */ /* 0x000fea0003c00000 */
[----:B------:R-:W-:Y:S01]  /*6a60*/  MOV R11, R0 ;  /* 0x00000000000b7202 */ /* 0x000fe20000000f00 */
[----:B------:R-:W-:Y:S06]  /*6a70*/  BRA `(.L_x_116) ;  /* 0x0000000000107947 */ /* 0x000fec0003800000 */
.L_x_115:
[----:B------:R-:W1:Y:S02]  /*6a80*/  MUFU.RCP R11, R50 ;  /* 0x00000032000b7308 */ /* 0x000e640000001000 */
[----:B-1----:R-:W-:-:S04]  /*6a90*/  FFMA R0, R50, R11, -1 ;  /* 0xbf80000032007423 */ /* 0x002fc8000000000b */
[----:B------:R-:W-:-:S04]  /*6aa0*/  FADD.FTZ R0, -R0, -RZ ;  /* 0x800000ff00007221 */ /* 0x000fc80000010100 */
[----:B------:R-:W-:-:S07]  /*6ab0*/  FFMA R11, R11, R0, R11 ;  /* 0x000000000b0b7223 */ /* 0x000fce000000000b */
.L_x_116:
[----:B------:R-:W-:Y:S05]  /*6ac0*/  BSYNC B1 ;  /* 0x0000000000017941 */ /* 0x000fea0003800000 */
.L_x_114:
[----:B------:R-:W-:Y:S01]  /*6ad0*/  VIADD R0, R27, 0x1800000 ;  /* 0x018000001b007836 */ /* 0x000fe20000000000 */
[----:B------:R-:W-:Y:S04]  /*6ae0*/  BSSY B1, `(.L_x_117) ;  /* 0x000000d000017945 */ /* 0x000fe80003800000 */
[----:B------:R-:W-:-:S04]  /*6af0*/  LOP3.LUT R0, R0, 0x7f800000, RZ, 0xc0, !PT ;  /* 0x7f80000000007812 */ /* 0x000fc800078ec0ff */
[----:B------:R-:W-:-:S13]  /*6b00*/  ISETP.GT.U32.AND P2, PT, R0, 0x1ffffff, PT ;  /* 0x01ffffff0000780c */ /* 0x000fda0003f44070 */
[----:B------:R-:W-:Y:S05]  /*6b10*/  @P2 BRA `(.L_x_118) ;  /* 0x0000000000142947 */ /* 0x000fea0003800000 */
[----:B------:R-:W-:Y:S02]  /*6b20*/  MOV R3, R27 ;  /* 0x0000001b00037202 */ /* 0x000fe40000000f00 */
[----:B------:R-:W-:-:S07]  /*6b30*/  MOV R36, 0x6b50 ;  /* 0x00006b5000247802 */ /* 0x000fce0000000f00 */
[----:B------:R-:W-:Y:S05]  /*6b40*/  CALL.REL.NOINC `($__internal_0_$__cuda_sm20_rcp_rn_f32_slowpath) ;  /* 0x0000008800d47944 */ /* 0x000fea0003c00000 */
[----:B------:R-:W-:Y:S01]  /*6b50*/  MOV R14, R0 ;  /* 0x00000000000e7202 */ /* 0x000fe20000000f00 */
[----:B------:R-:W-:Y:S06]  /*6b60*/  BRA `(.L_x_119) ;  /* 0x0000000000107947 */ /* 0x000fec0003800000 */
.L_x_118:
[----:B------:R-:W1:Y:S02]  /*6b70*/  MUFU.RCP R14, R27 ;  /* 0x0000001b000e7308 */ /* 0x000e640000001000 */
[----:B-1----:R-:W-:-:S04]  /*6b80*/  FFMA R0, R27, R14, -1 ;  /* 0xbf8000001b007423 */ /* 0x002fc8000000000e */
[----:B------:R-:W-:-:S04]  /*6b90*/  FADD.FTZ R3, -R0, -RZ ;  /* 0x800000ff00037221 */ /* 0x000fc80000010100 */
[----:B------:R-:W-:-:S07]  /*6ba0*/  FFMA R14, R14, R3, R14 ;  /* 0x000000030e0e7223 */ /* 0x000fce000000000e */
.L_x_119:
[----:B------:R-:W-:Y:S05]  /*6bb0*/  BSYNC B1 ;  /* 0x0000000000017941 */ /* 0x000fea0003800000 */
.L_x_117:
        /* <DEDUP_REMOVED lines=10> */
.L_x_121:
[----:B------:R-:W1:Y:S02]  /*6c60*/  MUFU.RCP R15, R24 ;  /* 0x00000018000f7308 */ /* 0x000e640000001000 */
[----:B-1----:R-:W-:-:S04]  /*6c70*/  FFMA R0, R24, R15, -1 ;  /* 0xbf80000018007423 */ /* 0x002fc8000000000f */
[----:B------:R-:W-:-:S04]  /*6c80*/  FADD.FTZ R0, -R0, -RZ ;  /* 0x800000ff00007221 */ /* 0x000fc80000010100 */
[----:B------:R-:W-:-:S07]  /*6c90*/  FFMA R15, R15, R0, R15 ;  /* 0x000000000f0f7223 */ /* 0x000fce000000000f */
.L_x_122:
[----:B------:R-:W-:Y:S05]  /*6ca0*/  BSYNC B1 ;  /* 0x0000000000017941 */ /* 0x000fea0003800000 */
.L_x_120:
        /* <DEDUP_REMOVED lines=10> */
.L_x_124:
[----:B------:R-:W1:Y:S02]  /*6d50*/  MUFU.RCP R20, R31 ;  /* 0x0000001f00147308 */ /* 0x000e640000001000 */
[----:B-1----:R-:W-:-:S04]  /*6d60*/  FFMA R0, R31, R20, -1 ;  /* 0xbf8000001f007423 */ /* 0x002fc80000000014 */
[----:B------:R-:W-:-:S04]  /*6d70*/  FADD.FTZ R3, -R0, -RZ ;  /* 0x800000ff00037221 */ /* 0x000fc80000010100 */
[----:B------:R-:W-:-:S07]  /*6d80*/  FFMA R20, R20, R3, R20 ;  /* 0x0000000314147223 */ /* 0x000fce0000000014 */
.L_x_125:
[----:B------:R-:W-:Y:S05]  /*6d90*/  BSYNC B1 ;  /* 0x0000000000017941 */ /* 0x000fea0003800000 */
.L_x_123:
        /* <DEDUP_REMOVED lines=10> */
.L_x_127:
[----:B------:R-:W1:Y:S02]  /*6e40*/  MUFU.RCP R21, R30 ;  /* 0x0000001e00157308 */ /* 0x000e640000001000 */
[----:B-1----:R-:W-:-:S04]  /*6e50*/  FFMA R0, R30, R21, -1 ;  /* 0xbf8000001e007423 */ /* 0x002fc80000000015 */
[----:B------:R-:W-:-:S04]  /*6e60*/  FADD.FTZ R0, -R0, -RZ ;  /* 0x800000ff00007221 */ /* 0x000fc80000010100 */
[----:B------:R-:W-:-:S07]  /*6e70*/  FFMA R21, R21, R0, R21 ;  /* 0x0000000015157223 */ /* 0x000fce0000000015 */
.L_x_128:
[----:B------:R-:W-:Y:S05]  /*6e80*/  BSYNC B1 ;  /* 0x0000000000017941 */ /* 0x000fea0003800000 */
.L_x_126:
        /* <DEDUP_REMOVED lines=10> */
.L_x_130:
[----:B------:R-:W1:Y:S02]  /*6f30*/  MUFU.RCP R24, R25 ;  /* 0x0000001900187308 */ /* 0x000e640000001000 */
[----:B-1----:R-:W-:-:S04]  /*6f40*/  FFMA R0, R25, R24, -1 ;  /* 0xbf80000019007423 */ /* 0x002fc80000000018 */
[----:B------:R-:W-:-:S04]  /*6f50*/  FADD.FTZ R3, -R0, -RZ ;  /* 0x800000ff00037221 */ /* 0x000fc80000010100 */
[----:B------:R-:W-:-:S07]  /*6f60*/  FFMA R24, R24, R3, R24 ;  /* 0x0000000318187223 */ /* 0x000fce0000000018 */
.L_x_131:
[----:B------:R-:W-:Y:S05]  /*6f70*/  BSYNC B1 ;  /* 0x0000000000017941 */ /* 0x000fea0003800000 */
.L_x_129:
[----:B------:R-:W-:Y:S01]  /*6f80*/  IADD3 R0, R26, 0x1800000, RZ ;  /* 0x018000001a007810 */ /* 0x000fe20007ffe0ff */
[----:B------:R-:W-:Y:S03]  /*6f90*/  BSSY B1, `(.L_x_132) ;  /* 0x000000d000017945 */ /* 0x000fe60003800000 */
[----:B------:R-:W-:-:S04]  /*6fa0*/  LOP3.LUT R0, R0, 0x7f800000, RZ, 0xc0, !PT ;  /* 0x7f80000000007812 */ /* 0x000fc800078ec0ff */
[----:B------:R-:W-:-:S13]  /*6fb0*/  ISETP.GT.U32.AND P2, PT, R0, 0x1ffffff, PT ;  /* 0x01ffffff0000780c */ /* 0x000fda0003f44070 */
[----:B------:R-:W-:Y:S05]  /*6fc0*/  @P2 BRA `(.L_x_133) ;  /* 0x0000000000142947 */ /* 0x000fea0003800000 */
[----:B------:R-:W-:Y:S01]  /*6fd0*/  IMAD.MOV.U32 R3, RZ, RZ, R26 ;  /* 0x000000ffff037224 */ /* 0x000fe200078e001a */
[----:B------:R-:W-:-:S07]  /*6fe0*/  MOV R36, 0x7000 ;  /* 0x0000700000247802 */ /* 0x000fce0000000f00 */
[----:B------:R-:W-:Y:S05]  /*6ff0*/  CALL.REL.NOINC `($__internal_0_$__cuda_sm20_rcp_rn_f32_slowpath) ;  /* 0x0000008400a87944 */ /* 0x000fea0003c00000 */
[----:B------:R-:W-:Y:S01]  /*7000*/  MOV R25, R0 ;  /* 0x0000000000197202 */ /* 0x000fe20000000f00 */
[----:B------:R-:W-:Y:S06]  /*7010*/  BRA `(.L_x_134) ;  /* 0x0000000000107947 */ /* 0x000fec0003800000 */
.L_x_133:
[----:B------:R-:W1:Y:S02]  /*7020*/  MUFU.RCP R25, R26 ;  /* 0x0000001a00197308 */ /* 0x000e640000001000 */
[----:B-1----:R-:W-:-:S04]  /*7030*/  FFMA R0, R26, R25, -1 ;  /* 0xbf8000001a007423 */ /* 0x002fc80000000019 */
[----:B------:R-:W-:-:S04]  /*7040*/  FADD.FTZ R0, -R0, -RZ ;  /* 0x800000ff00007221 */ /* 0x000fc80000010100 */
[----:B------:R-:W-:-:S07]  /*7050*/  FFMA R25, R25, R0, R25 ;  /* 0x0000000019197223 */ /* 0x000fce0000000019 */
.L_x_134:
[----:B------:R-:W-:Y:S05]  /*7060*/  BSYNC B1 ;  /* 0x0000000000017941 */ /* 0x000fea0003800000 */
.L_x_132:
        /* <DEDUP_REMOVED lines=10> */
.L_x_136:
[----:B------:R-:W1:Y:S02]  /*7110*/  MUFU.RCP R26, R29 ;  /* 0x0000001d001a7308 */ /* 0x000e640000001000 */
[----:B-1----:R-:W-:-:S04]  /*7120*/  FFMA R0, R29, R26, -1 ;  /* 0xbf8000001d007423 */ /* 0x002fc8000000001a */
[----:B------:R-:W-:-:S04]  /*7130*/  FADD.FTZ R3, -R0, -RZ ;  /* 0x800000ff00037221 */ /* 0x000fc80000010100 */
[----:B------:R-:W-:-:S07]  /*7140*/  FFMA R26, R26, R3, R26 ;  /* 0x000000031a1a7223 */ /* 0x000fce000000001a */
.L_x_137:
[----:B------:R-:W-:Y:S05]  /*7150*/  BSYNC B1 ;  /* 0x0000000000017941 */ /* 0x000fea0003800000 */
.L_x_135:
        /* <DEDUP_REMOVED lines=10> */
.L_x_139:
[----:B------:R-:W1:Y:S02]  /*7200*/  MUFU.RCP R27, R28 ;  /* 0x0000001c001b7308 */ /* 0x000e640000001000 */
[----:B-1----:R-:W-:-:S04]  /*7210*/  FFMA R0, R28, R27, -1 ;  /* 0xbf8000001c007423 */ /* 0x002fc8000000001b */
[----:B------:R-:W-:-:S04]  /*7220*/  FADD.FTZ R0, -R0, -RZ ;  /* 0x800000ff00007221 */ /* 0x000fc80000010100 */
[----:B------:R-:W-:-:S07]  /*7230*/  FFMA R27, R27, R0, R27 ;  /* 0x000000001b1b7223 */ /* 0x000fce000000001b */
.L_x_140:
[----:B------:R-:W-:Y:S05]  /*7240*/  BSYNC B1 ;  /* 0x0000000000017941 */ /* 0x000fea0003800000 */
.L_x_138:
        /* <DEDUP_REMOVED lines=10> */
.L_x_142:
[----:B------:R-:W1:Y:S02]  /*72f0*/  MUFU.RCP R28, R33 ;  /* 0x00000021001c7308 */ /* 0x000e640000001000 */
[----:B-1----:R-:W-:-:S04]  /*7300*/  FFMA R0, R33, R28, -1 ;  /* 0xbf80000021007423 */ /* 0x002fc8000000001c */
[----:B------:R-:W-:-:S04]  /*7310*/  FADD.FTZ R3, -R0, -RZ ;  /* 0x800000ff00037221 */ /* 0x000fc80000010100 */
[----:B------:R-:W-:-:S07]  /*7320*/  FFMA R28, R28, R3, R28 ;  /* 0x000000031c1c7223 */ /* 0x000fce000000001c */
.L_x_143:
[----:B------:R-:W-:Y:S05]  /*7330*/  BSYNC B1 ;  /* 0x0000000000017941 */ /* 0x000fea0003800000 */
.L_x_141:
        /* <DEDUP_REMOVED lines=10> */
.L_x_145:
[----:B------:R-:W1:Y:S02]  /*73e0*/  MUFU.RCP R29, R32 ;  /* 0x00000020001d7308 */ /* 0x000e640000001000 */
[----:B-1----:R-:W-:-:S04]  /*73f0*/  FFMA R0, R32, R29, -1 ;  /* 0xbf80000020007423 */ /* 0x002fc8000000001d */
[----:B------:R-:W-:-:S04]  /*7400*/  FADD.FTZ R0, -R0, -RZ ;  /* 0x800000ff00007221 */ /* 0x000fc80000010100 */
[----:B------:R-:W-:-:S07]  /*7410*/  FFMA R29, R29, R0, R29 ;  /* 0x000000001d1d7223 */ /* 0x000fce000000001d */
.L_x_146:
[----:B------:R-:W-:Y:S05]  /*7420*/  BSYNC B1 ;  /* 0x0000000000017941 */ /* 0x000fea0003800000 */
.L_x_144:
        /* <DEDUP_REMOVED lines=10> */
.L_x_148:
[----:B------:R-:W1:Y:S02]  /*74d0*/  MUFU.RCP R30, R41 ;  /* 0x00000029001e7308 */ /* 0x000e640000001000 */
[----:B-1----:R-:W-:-:S04]  /*74e0*/  FFMA R0, R41, R30, -1 ;  /* 0xbf80000029007423 */ /* 0x002fc8000000001e */
[----:B------:R-:W-:-:S04]  /*74f0*/  FADD.FTZ R3, -R0, -RZ ;  /* 0x800000ff00037221 */ /* 0x000fc80000010100 */
[----:B------:R-:W-:-:S07]  /*7500*/  FFMA R30, R30, R3, R30 ;  /* 0x000000031e1e7223 */ /* 0x000fce000000001e */
.L_x_149:
[----:B------:R-:W-:Y:S05]  /*7510*/  BSYNC B1 ;  /* 0x0000000000017941 */ /* 0x000fea0003800000 */
.L_x_147:
        /* <DEDUP_REMOVED lines=10> */
.L_x_151:
[----:B------:R-:W1:Y:S02]  /*75c0*/  MUFU.RCP R31, R40 ;  /* 0x00000028001f7308 */ /* 0x000e640000001000 */
[----:B-1----:R-:W-:-:S04]  /*75d0*/  FFMA R0, R40, R31, -1 ;  /* 0xbf80000028007423 */ /* 0x002fc8000000001f */
[----:B------:R-:W-:-:S04]  /*75e0*/  FADD.FTZ R0, -R0, -RZ ;  /* 0x800000ff00007221 */ /* 0x000fc80000010100 */
[----:B------:R-:W-:-:S07]  /*75f0*/  FFMA R31, R31, R0, R31 ;  /* 0x000000001f1f7223 */ /* 0x000fce000000001f */
.L_x_152:
[----:B------:R-:W-:Y:S05]  /*7600*/  BSYNC B1 ;  /* 0x0000000000017941 */ /* 0x000fea0003800000 */
.L_x_150:
        /* <DEDUP_REMOVED lines=10> */
.L_x_154:
[----:B------:R-:W1:Y:S02]  /*76b0*/  MUFU.RCP R32, R43 ;  /* 0x0000002b00207308 */ /* 0x000e640000001000 */
[----:B-1----:R-:W-:-:S04]  /*76c0*/  FFMA R0, R43, R32, -1 ;  /* 0xbf8000002b007423 */ /* 0x002fc80000000020 */
[----:B------:R-:W-:-:S04]  /*76d0*/  FADD.FTZ R3, -R0, -RZ ;  /* 0x800000ff00037221 */ /* 0x000fc80000010100 */
[----:B------:R-:W-:-:S07]  /*76e0*/  FFMA R32, R32, R3, R32 ;  /* 0x0000000320207223 */ /* 0x000fce0000000020 */
.L_x_155:
[----:B------:R-:W-:Y:S05]  /*76f0*/  BSYNC B1 ;  /* 0x0000000000017941 */ /* 0x000fea0003800000 */
.L_x_153:
        /* <DEDUP_REMOVED lines=10> */
.L_x_157:
[----:B------:R-:W1:Y:S02]  /*77a0*/  MUFU.RCP R33, R38 ;  /* 0x0000002600217308 */ /* 0x000e640000001000 */
[----:B-1----:R-:W-:-:S04]  /*77b0*/  FFMA R0, R38, R33, -1 ;  /* 0xbf80000026007423 */ /* 0x002fc80000000021 */
[----:B------:R-:W-:-:S04]  /*77c0*/  FADD.FTZ R0, -R0, -RZ ;  /* 0x800000ff00007221 */ /* 0x000fc80000010100 */
[----:B------:R-:W-:-:S07]  /*77d0*/  FFMA R33, R33, R0, R33 ;  /* 0x0000000021217223 */ /* 0x000fce0000000021 */
.L_x_158:
[----:B------:R-:W-:Y:S05]  /*77e0*/  BSYNC B1 ;  /* 0x0000000000017941 */ /* 0x000fea0003800000 */
.L_x_156:
        /* <DEDUP_REMOVED lines=8> */
[----:B------:R-:W-:Y:S05]  /*7870*/  BRA `(.L_x_161) ;  /* 0x0000000000107947 */ /* 0x000fea0003800000 */
.L_x_160:
[----:B------:R-:W1:Y:S02]  /*7880*/  MUFU.RCP R0, R47 ;  /* 0x0000002f00007308 */ /* 0x000e640000001000 */
[----:B-1----:R-:W-:-:S04]  /*7890*/  FFMA R3, R47, R0, -1 ;  /* 0xbf8000002f037423 */ /* 0x002fc80000000000 */
[----:B------:R-:W-:-:S04]  /*78a0*/  FADD.FTZ R3, -R3, -RZ ;  /* 0x800000ff03037221 */ /* 0x000fc80000010100 */
[----:B------:R-:W-:-:S07]  /*78b0*/  FFMA R0, R0, R3, R0 ;  /* 0x0000000300007223 */ /* 0x000fce0000000000 */
.L_x_161:
[----:B------:R-:W-:Y:S05]  /*78c0*/  BSYNC B1 ;  /* 0x0000000000017941 */ /* 0x000fea0003800000 */
.L_x_159:
[----:B------:R-:W-:Y:S02]  /*78d0*/  F2FP.SATFINITE.E4M3.F32.PACK_AB_MERGE_C R11, R14, R11, RZ ;  /* 0x0000000b0e0b723e */ /* 0x000fe400048070ff */
[----:B------:R-:W-:Y:S02]  /*78e0*/  F2FP.SATFINITE.E4M3.F32.PACK_AB_MERGE_C R15, R20, R15, RZ ;  /* 0x0000000f140f723e */ /* 0x000fe400048070ff */
[----:B------:R-:W-:Y:S02]  /*78f0*/  F2FP.SATFINITE.E4M3.F32.PACK_AB_MERGE_C R21, R24, R21, RZ ;  /* 0x000000151815723e */ /* 0x000fe400048070ff */
[----:B------:R-:W-:Y:S02]  /*7900*/  F2FP.SATFINITE.E4M3.F32.PACK_AB_MERGE_C R25, R26, R25, RZ ;  /* 0x000000191a19723e */ /* 0x000fe400048070ff */
[----:B------:R-:W-:Y:S02]  /*7910*/  F2FP.SATFINITE.E4M3.F32.PACK_AB_MERGE_C R27, R28, R27, RZ ;  /* 0x0000001b1c1b723e */ /* 0x000fe400048070ff */
[----:B------:R-:W-:-:S02]  /*7920*/  F2FP.SATFINITE.E4M3.F32.PACK_AB_MERGE_C R29, R30, R29, RZ ;  /* 0x0000001d1e1d723e */ /* 0x000fc400048070ff */
[----:B------:R-:W-:Y:S02]  /*7930*/  F2FP.SATFINITE.E4M3.F32.PACK_AB_MERGE_C R31, R32, R31, RZ ;  /* 0x0000001f201f723e */ /* 0x000fe400048070ff */
[----:B------:R-:W-:Y:S01]  /*7940*/  F2FP.SATFINITE.E4M3.F32.PACK_AB_MERGE_C R33, R0, R33, RZ ;  /* 0x000000210021723e */ /* 0x000fe200048070ff */
[----:B------:R-:W-:Y:S06]  /*7950*/  @P5 BRA `(.L_x_162) ;  /* 0x0000000000045947 */ /* 0x000fec0003800000 */
[----:B------:R-:W-:-:S04]  /*7960*/  DEPBAR.LE SB0, 0x1 ;  /* 0x000080400000791a */ /* 0x000fc80000000000 */
.L_x_162:
[----:B------:R-:W-:Y:S05]  /*7970*/  WARPSYNC.ALL ;  /* 0x0000000000007948 */ /* 0x000fea0003800000 */
[----:B------:R-:W-:Y:S06]  /*7980*/  BAR.SYNC.DEFER_BLOCKING 0x1, 0x100 ;  /* 0x0044000000007b1d */ /* 0x000fec0000010000 */
[----:B------:R-:W-:Y:S01]  /*7990*/  BSSY B0, `(.L_x_163) ;  /* 0x0000019000007945 */ /* 0x000fe20003800000 */
        /* <DEDUP_REMOVED lines=18> */
[----:B------:R-:W-:Y:S02]  /*7ac0*/  UIADD3 UR4, UR50, 0x5100, URZ ;  /* 0x0000510032047890 */ /* 0x000fe4000fffe03f */
[----:B------:R-:W-:Y:S01]  /*7ad0*/  UIADD3.X UR9, URZ, UR43, URZ, UP0, !UPT ;  /* 0x0000002b3f097290 */ /* 0x000fe200087fe43f */
[----:B------:R-:W-:Y:S01]  /*7ae0*/  UMOV UR5, UR45 ;  /* 0x0000002d00057c82 */ /* 0x000fe20008000000 */
[----:B------:R-:W-:-:S07]  /*7af0*/  UMOV UR7, UR47 ;  /* 0x0000002f00077c82 */ /* 0x000fce0008000000 */
[----:B------:R1:W-:Y:S02]  /*7b00*/  UTMASTG.3D [UR4], [UR8] ;  /* 0x00000004080073b5 */ /* 0x0003e40008010000 */
[----:B-1----:R0:W-:Y:S02]  /*7b10*/  UTMACMDFLUSH ;  /* 0x00000000000079b7 */ /* 0x0021e40000000000 */
.L_x_164:
[----:B------:R-:W-:Y:S05]  /*7b20*/  BSYNC B0 ;  /* 0x0000000000007941 */ /* 0x000fea0003800000 */
.L_x_163:
[----:B------:R-:W-:Y:S04]  /*7b30*/  BSSY B0, `(.L_x_165) ;  /* 0x000002e000007945 */ /* 0x000fe80003800000 */
[----:B------:R-:W-:Y:S05]  /*7b40*/  @P0 BRA `(.L_x_166) ;  /* 0x0000000000b00947 */ /* 0x000fea0003800000 */
[----:B------:R-:W-:-:S13]  /*7b50*/  ISETP.NE.AND P3, PT, R23, 0x3, PT ;  /* 0x000000031700780c */ /* 0x000fda0003f65270 */
[----:B------:R-:W-:Y:S05]  /*7b60*/  @!P3 BRA `(.L_x_167) ;  /* 0x000000000004b947 */ /* 0x000fea0003800000 */
[----:B------:R-:W-:Y:S01]  /*7b70*/  BPT.TRAP 0x1 ;  /* 0x000000040000795c */ /* 0x000fe20000300000 */
.L_x_167:
[----:B------:R-:W-:Y:S01]  /*7b80*/  LEA R13, R91, UR50, 0x3 ;  /* 0x000000325b0d7c11 */ /* 0x000fe2000f8e18ff */
[----:B------:R-:W-:Y:S01]  /*7b90*/  BSSY B1, `(.L_x_168) ;  /* 0x0000004000017945 */ /* 0x000fe20003800000 */
[----:B------:R-:W-:-:S04]  /*7ba0*/  SHF.L.U32 R0, R90, 0x1f, RZ ;  /* 0x0000001f5a007819 */ /* 0x000fc800000006ff */
[----:B------:R-:W1:Y:S02]  /*7bb0*/  SYNCS.PHASECHK.TRANS64.TRYWAIT P2, [R13+URZ+0xa0], R0 ;  /* 0x0000a0000d0075a7 */ /* 0x000e64000804017f */
[----:B-1----:R-:W-:Y:S05]  /*7bc0*/  @!P2 BRA `(.L_x_169) ;  /* 0x0000007000d0a947 */ /* 0x002fea0003800000 */
.L_x_367:
[----:B------:R-:W-:Y:S05]  /*7bd0*/  BSYNC B1 ;  /* 0x0000000000017941 */ /* 0x000fea0003800000 */
.L_x_168:
[----:B------:R-:W-:Y:S04]  /*7be0*/  BSSY B1, `(.L_x_170) ;  /* 0x0000011000017945 */ /* 0x000fe80003800000 */
[----:B------:R-:W-:Y:S05]  /*7bf0*/  @P1 BRA `(.L_x_171) ;  /* 0x00000000003c1947 */ /* 0x000fea0003800000 */
[----:B------:R-:W-:-:S05]  /*7c00*/  IMAD R14, R91, 0x1000, R8 ;  /* 0x000010005b0e7824 */ /* 0x000fca00078e0208 */
[----:B-1----:R-:W-:Y:S01]  /*7c10*/  IADD3 R0, R14, UR50, RZ ;  /* 0x000000320e007c10 */ /* 0x002fe2000fffe0ff */
[----:B------:R-:W-:Y:S03]  /*7c20*/  LDS.U16 R4, [R14+UR50+0x200] ;  /* 0x000200320e047984 */ /* 0x000fe60008000400 */
[----:B------:R-:W-:Y:S01]  /*7c30*/  IADD3 R15, R0, R9, RZ ;  /* 0x00000009000f7210 */ /* 0x000fe20007ffe0ff */
[----:B------:R-:W1:Y:S04]  /*7c40*/  LDS.U16 R3, [R14+UR50+0x100] ;  /* 0x000100320e037984 */ /* 0x000e680008000400 */
        /* <DEDUP_REMOVED lines=10> */
.L_x_171:
[----:B------:R-:W-:Y:S05]  /*7cf0*/  BSYNC B1 ;  /* 0x0000000000017941 */ /* 0x000fea0003800000 */
.L_x_170:
        /* <DEDUP_REMOVED lines=8> */
.L_x_172:
[----:B------:R-:W3:Y:S01]  /*7d80*/  S2R R3, SR_CgaCtaId ;  /* 0x0000000000037919 */ /* 0x000ee20000008800 */
[----:B-1----:R-:W-:Y:S01]  /*7d90*/  IADD3 R0, R13, 0xc0, RZ ;  /* 0x000000c00d007810 */ /* 0x002fe20007ffe0ff */
[----:B------:R-:W-:-:S05]  /*7da0*/  VIADD R91, R91, 0x1 ;  /* 0x000000015b5b7836 */ /* 0x000fca0000000000 */
[----:B------:R-:W-:-:S04]  /*7db0*/  ISETP.NE.AND P2, PT, R91, 0x4, PT ;  /* 0x000000045b00780c */ /* 0x000fc80003f45270 */
[----:B------:R-:W-:Y:S02]  /*7dc0*/  SEL R91, R91, RZ, P2 ;  /* 0x000000ff5b5b7207 */ /* 0x000fe40001000000 */
[----:B---3--:R-:W-:Y:S02]  /*7dd0*/  PRMT R0, R3, 0x654, R0 ;  /* 0x0000065403007816 */ /* 0x008fe40000000000 */
[----:B------:R-:W-:Y:S02]  /*7de0*/  SEL R3, RZ, 0x1, P2 ;  /* 0x00000001ff037807 */ /* 0x000fe40001000000 */
[----:B--2---:R1:W-:Y:S02]  /*7df0*/  SYNCS.ARRIVE.TRANS64.RED.A1T0 RZ, [R0+URZ], RZ ;  /* 0x000000ff00ff79a7 */ /* 0x0043e4000810043f */
[----:B------:R-:W-:-:S07]  /*7e00*/  LOP3.LUT R90, R90, R3, RZ, 0x3c, !PT ;  /* 0x000000035a5a7212 */ /* 0x000fce00078e3cff */
.L_x_166:
[----:B------:R-:W-:Y:S05]  /*7e10*/  BSYNC B0 ;  /* 0x0000000000007941 */ /* 0x000fea0003800000 */
.L_x_165:
        /* <DEDUP_REMOVED lines=23> */
[----:B------:R-:W-:Y:S01]  /*7f90*/  HADD2.F32 R14, -RZ, R14.H1_H1 ;  /* 0x3000000eff0e7230 */ /* 0x000fe20000004100 */
[----:B------:R-:W-:Y:S01]  /*7fa0*/  MOV R46, 0x3bbb989d ;  /* 0x3bbb989d002e7802 */ /* 0x000fe20000000f00 */
[C---:B------:R-:W-:Y:S01]  /*7fb0*/  FMUL R15, R89.reuse, R116 ;  /* 0x00000074590f7220 */ /* 0x040fe20000400000 */
[--C-:B------:R-:W-:Y:S02]  /*7fc0*/  HADD2.F32 R24, -RZ, R20.reuse.H0_H0 ;  /* 0x20000014ff187230 */ /* 0x100fe40000004100 */
[----:B------:R-:W-:Y:S01]  /*7fd0*/  FMUL R115, R89, R115 ;  /* 0x0000007359737220 */ /* 0x000fe20000400000 */
        /* <DEDUP_REMOVED lines=110> */
[----:B------:R-:W-:Y:S01]  /*86c0*/  IADD3 R0, R50, 0x1800000, RZ ;  /* 0x0180000032007810 */ /* 0x000fe20007ffe0ff */
[----:B------:R-:W-:Y:S01]  /*86d0*/  FFMA.RM R34, R34, R48, 12582913 ;  /* 0x4b40000122227423 */ /* 0x000fe20000004030 */
[----:B------:R-:W-:Y:S01]  /*86e0*/  FADD R48, R47, -12583039 ;  /* 0xcb40007f2f307421 */ /* 0x000fe20000000000 */
[----:B------:R-:W-:Y:S01]  /*86f0*/  FFMA R46, -R11, 1.4426950216293334961, -R46 ;  /* 0x3fb8aa3b0b2e7823 */ /* 0x000fe2000000092e */
[----:B------:R-:W-:Y:S01]  /*8700*/  LOP3.LUT R0, R0, 0x7f800000, RZ, 0xc0, !PT ;  /* 0x7f80000000007812 */ /* 0x000fe200078ec0ff */
[----:B------:R-:W-:-:S02]  /*8710*/  IMAD.SHL.U32 R32, R32, 0x800000, RZ ;  /* 0x0080000020207824 */ /* 0x000fc400078e00ff */
[----:B------:R-:W-:Y:S01]  /*8720*/  FFMA R48, -R13, 1.4426950216293334961, -R48 ;  /* 0x3fb8aa3b0d307823 */ /* 0x000fe20000000930 */
[----:B------:R2:W3:Y:S01]  /*8730*/  MUFU.EX2 R21, R42 ;  /* 0x0000002a00157308 */ /* 0x0004e20000000800 */
[----:B-1----:R-:W-:Y:S01]  /*8740*/  FADD R38, R45, -12583039 ;  /* 0xcb40007f2d267421 */ /* 0x002fe20000000000 */
[----:B------:R-:W-:Y:S01]  /*8750*/  FFMA R46, -R11, 1.925963033500011079e-08, R46 ;  /* 0x32a570600b2e7823 */ /* 0x000fe2000000012e */
[----:B------:R-:W-:Y:S01]  /*8760*/  FFMA R48, -R13, 1.925963033500011079e-08, R48 ;  /* 0x32a570600d307823 */ /* 0x000fe20000000130 */
[----:B------:R-:W-:Y:S01]  /*8770*/  ISETP.GT.U32.AND P2, PT, R0, 0x1ffffff, PT ;  /* 0x01ffffff0000780c */ /* 0x000fe20003f44070 */
[C---:B------:R-:W-:Y:S01]  /*8780*/  FFMA R38, -R109.reuse, 1.4426950216293334961, -R38 ;  /* 0x3fb8aa3b6d267823 */ /* 0x040fe20000000926 */
[----:B------:R-:W-:Y:S01]  /*8790*/  SHF.L.U32 R30, R30, 0x17, RZ ;  /* 0x000000171e1e7819 */ /* 0x000fe200000006ff */
[----:B------:R-:W-:Y:S01]  /*87a0*/  IMAD.SHL.U32 R40, R40, 0x800000, RZ ;  /* 0x0080000028287824 */ /* 0x000fe200078e00ff */
[----:B------:R-:W1:Y:S01]  /*87b0*/  MUFU.EX2 R44, R44 ;  /* 0x0000002c002c7308 */ /* 0x000e620000000800 */
[----:B--2---:R-:W-:Y:S01]  /*87c0*/  FADD R42, R34, -12583039 ;  /* 0xcb40007f222a7421 */ /* 0x004fe20000000000 */
[----:B------:R-:W-:Y:S01]  /*87d0*/  FFMA R38, -R109, 1.925963033500011079e-08, R38 ;  /* 0x32a570606d267823 */ /* 0x000fe20000000126 */
[----:B------:R-:W-:Y:S01]  /*87e0*/  SHF.L.U32 R24, R24, 0x17, RZ ;  /* 0x0000001718187819 */ /* 0x000fe200000006ff */
[----:B------:R-:W-:-:S02]  /*87f0*/  IMAD.SHL.U32 R14, R14, 0x800000, RZ ;  /* 0x008000000e0e7824 */ /* 0x000fc400078e00ff */
[C---:B------:R-:W-:Y:S01]  /*8800*/  FFMA R42, -R111.reuse, 1.4426950216293334961, -R42 ;  /* 0x3fb8aa3b6f2a7823 */ /* 0x040fe2000000092a */
[----:B------:R-:W-:Y:S01]  /*8810*/  SHF.L.U32 R28, R28, 0x17, RZ ;  /* 0x000000171c1c7819 */ /* 0x000fe200000006ff */
[----:B------:R-:W-:Y:S01]  /*8820*/  IMAD.SHL.U32 R34, R34, 0x800000, RZ ;  /* 0x0080000022227824 */ /* 0x000fe200078e00ff */
[----:B------:R-:W-:Y:S01]  /*8830*/  MUFU.EX2 R46, R46 ;  /* 0x0000002e002e7308 */ /* 0x000fe20000000800 */
[----:B------:R-:W-:Y:S01]  /*8840*/  FFMA R42, -R111, 1.925963033500011079e-08, R42 ;  /* 0x32a570606f2a7823 */ /* 0x000fe2000000012a */
[----:B------:R-:W-:Y:S01]  /*8850*/  SHF.L.U32 R26, R26, 0x17, RZ ;  /* 0x000000171a1a7819 */ /* 0x000fe200000006ff */
[----:B------:R-:W-:Y:S01]  /*8860*/  BSSY B1, `(.L_x_173) ;  /* 0x0000024000017945 */ /* 0x000fe20003800000 */
[----:B------:R-:W-:Y:S01]  /*8870*/  SHF.L.U32 R36, R36, 0x17, RZ ;  /* 0x0000001724247819 */ /* 0x000fe200000006ff */
[----:B----4-:R-:W-:Y:S01]  /*8880*/  FFMA R30, R30, R33, 1 ;  /* 0x3f8000001e1e7423 */ /* 0x010fe20000000021 */
[----:B------:R-:W-:Y:S01]  /*8890*/  SHF.L.U32 R20, R20, 0x17, RZ ;  /* 0x0000001714147819 */ /* 0x000fe200000006ff */
[----:B------:R-:W-:Y:S01]  /*88a0*/  FFMA R24, R24, R29, 1 ;  /* 0x3f80000018187423 */ /* 0x000fe2000000001d */
[----:B------:R-:W2:Y:S01]  /*88b0*/  MUFU.EX2 R11, R42 ;  /* 0x0000002a000b7308 */ /* 0x000ea20000000800 */
[----:B------:R-:W-:Y:S01]  /*88c0*/  SHF.L.U32 R12, R12, 0x17, RZ ;  /* 0x000000170c0c7819 */ /* 0x000fe200000006ff */
[----:B------:R-:W-:Y:S01]  /*88d0*/  FFMA R31, R28, R31, 1 ;  /* 0x3f8000001c1f7423 */ /* 0x000fe2000000001f */
[----:B------:R-:W-:Y:S01]  /*88e0*/  SHF.L.U32 R41, R41, 0x17, RZ ;  /* 0x0000001729297819 */ /* 0x000fe200000006ff */
[----:B-----5:R-:W-:Y:S01]  /*88f0*/  FFMA R25, R32, R35, 1 ;  /* 0x3f80000020197423 */ /* 0x020fe20000000023 */
[----:B------:R-:W-:Y:S01]  /*8900*/  SHF.L.U32 R43, R43, 0x17, RZ ;  /* 0x000000172b2b7819 */ /* 0x000fe200000006ff */
[----:B---3--:R-:W-:Y:S01]  /*8910*/  FFMA R33, R40, R21, 1 ;  /* 0x3f80000028217423 */ /* 0x008fe20000000015 */
[----:B------:R-:W-:Y:S01]  /*8920*/  SHF.L.U32 R45, R45, 0x17, RZ ;  /* 0x000000172d2d7819 */ /* 0x000fe200000006ff */
[----:B------:R-:W3:Y:S01]  /*8930*/  MUFU.EX2 R38, R38 ;  /* 0x0000002600267308 */ /* 0x000ee20000000800 */
[----:B------:R-:W-:Y:S01]  /*8940*/  SHF.L.U32 R47, R47, 0x17, RZ ;  /* 0x000000172f2f7819 */ /* 0x000fe200000006ff */
        /* <DEDUP_REMOVED lines=9> */
[----:B---3--:R-:W-:Y:S01]  /*89e0*/  FFMA R38, R45, R38, 1 ;  /* 0x3f8000002d267423 */ /* 0x008fe20000000026 */
[----:B-1----:R-:W-:Y:S01]  /*89f0*/  FFMA R47, R47, R48, 1 ;  /* 0x3f8000002f2f7423 */ /* 0x002fe20000000030 */
[----:B------:R-:W-:Y:S06]  /*8a00*/  @P2 BRA `(.L_x_174) ;  /* 0x0000000000142947 */ /* 0x000fec0003800000 */
[----:B------:R-:W-:Y:S01]  /*8a10*/  IMAD.MOV.U32 R3, RZ, RZ, R50 ;  /* 0x000000ffff037224 */ /* 0x000fe200078e0032 */
[----:B------:R-:W-:-:S07]  /*8a20*/  MOV R36, 0x8a40 ;  /* 0x00008a4000247802 */ /* 0x000fce0000000f00 */
[----:B------:R-:W-:Y:S05]  /*8a30*/  CALL.REL.NOINC `($__internal_0_$__cuda_sm20_rcp_rn_f32_slowpath) ;  /* 0x0000006c00187944 */ /* 0x000fea0003c00000 */
[----:B------:R-:W-:Y:S01]  /*8a40*/  MOV R11, R0 ;  /* 0x00000000000b7202 */ /* 0x000fe20000000f00 */
[----:B------:R-:W-:Y:S06]  /*8a50*/  BRA `(.L_x_175) ;  /* 0x0000000000107947 */ /* 0x000fec0003800000 */
.L_x_174:
[----:B------:R-:W1:Y:S02]  /*8a60*/  MUFU.RCP R11, R50 ;  /* 0x00000032000b7308 */ /* 0x000e640000001000 */
[----:B-1----:R-:W-:-:S04]  /*8a70*/  FFMA R0, R50, R11, -1 ;  /* 0xbf80000032007423 */ /* 0x002fc8000000000b */
[----:B------:R-:W-:-:S04]  /*8a80*/  FADD.FTZ R0, -R0, -RZ ;  /* 0x800000ff00007221 */ /* 0x000fc80000010100 */
[----:B------:R-:W-:-:S07]  /*8a90*/  FFMA R11, R11, R0, R11 ;  /* 0x000000000b0b7223 */ /* 0x000fce000000000b */
.L_x_175:
[----:B------:R-:W-:Y:S05]  /*8aa0*/  BSYNC B1 ;  /* 0x0000000000017941 */ /* 0x000fea0003800000 */
.L_x_173:
        /* <DEDUP_REMOVED lines=10> */
.L_x_177:
[----:B------:R-:W1:Y:S02]  /*8b50*/  MUFU.RCP R14, R27 ;  /* 0x0000001b000e7308 */ /* 0x000e640000001000 */
[----:B-1----:R-:W-:-:S04]  /*8b60*/  FFMA R0, R27, R14, -1 ;  /* 0xbf8000001b007423 */ /* 0x002fc8000000000e */
[----:B------:R-:W-:-:S04]  /*8b70*/  FADD.FTZ R3, -R0, -RZ ;  /* 0x800000ff00037221 */ /* 0x000fc80000010100 */
[----:B------:R-:W-:-:S07]  /*8b80*/  FFMA R14, R14, R3, R14 ;  /* 0x000000030e0e7223 */ /* 0x000fce000000000e */
.L_x_178:
[----:B------:R-:W-:Y:S05]  /*8b90*/  BSYNC B1 ;  /* 0x0000000000017941 */ /* 0x000fea0003800000 */
.L_x_176:
        /* <DEDUP_REMOVED lines=10> */
.L_x_180:
[----:B------:R-:W1:Y:S02]  /*8c40*/  MUFU.RCP R15, R24 ;  /* 0x00000018000f7308 */ /* 0x000e640000001000 */
[----:B-1----:R-:W-:-:S04]  /*8c50*/  FFMA R0, R24, R15, -1 ;  /* 0xbf80000018007423 */ /* 0x002fc8000000000f */
[----:B------:R-:W-:-:S04]  /*8c60*/  FADD.FTZ R0, -R0, -RZ ;  /* 0x800000ff00007221 */ /* 0x000fc80000010100 */
[----:B------:R-:W-:-:S07]  /*8c70*/  FFMA R15, R15, R0, R15 ;  /* 0x000000000f0f7223 */ /* 0x000fce000000000f */
.L_x_181:
[----:B------:R-:W-:Y:S05]  /*8c80*/  BSYNC B1 ;  /* 0x0000000000017941 */ /* 0x000fea0003800000 */
.L_x_179:
        /* <DEDUP_REMOVED lines=10> */
.L_x_183:
[----:B------:R-:W1:Y:S02]  /*8d30*/  MUFU.RCP R20, R31 ;  /* 0x0000001f00147308 */ /* 0x000e640000001000 */
[----:B-1----:R-:W-:-:S04]  /*8d40*/  FFMA R0, R31, R20, -1 ;  /* 0xbf8000001f007423 */ /* 0x002fc80000000014 */
[----:B------:R-:W-:-:S04]  /*8d50*/  FADD.FTZ R3, -R0, -RZ ;  /* 0x800000ff00037221 */ /* 0x000fc80000010100 */
[----:B------:R-:W-:-:S07]  /*8d60*/  FFMA R20, R20, R3, R20 ;  /* 0x0000000314147223 */ /* 0x000fce0000000014 */
.L_x_184:
[----:B------:R-:W-:Y:S05]  /*8d70*/  BSYNC B1 ;  /* 0x0000000000017941 */ /* 0x000fea0003800000 */
.L_x_182:
        /* <DEDUP_REMOVED lines=10> */
.L_x_186:
[----:B------:R-:W1:Y:S02]  /*8e20*/  MUFU.RCP R21, R30 ;  /* 0x0000001e00157308 */ /* 0x000e640000001000 */
[----:B-1----:R-:W-:-:S04]  /*8e30*/  FFMA R0, R30, R21, -1 ;  /* 0xbf8000001e007423 */ /* 0x002fc80000000015 */
[----:B------:R-:W-:-:S04]  /*8e40*/  FADD.FTZ R0, -R0, -RZ ;  /* 0x800000ff00007221 */ /* 0x000fc80000010100 */
[----:B------:R-:W-:-:S07]  /*8e50*/  FFMA R21, R21, R0, R21 ;  /* 0x0000000015157223 */ /* 0x000fce0000000015 */
.L_x_187:
[----:B------:R-:W-:Y:S05]  /*8e60*/  BSYNC B1 ;  /* 0x0000000000017941 */ /* 0x000fea0003800000 */
.L_x_185:
        /* <DEDUP_REMOVED lines=10> */
.L_x_189:
[----:B------:R-:W1:Y:S02]  /*8f10*/  MUFU.RCP R24, R25 ;  /* 0x0000001900187308 */ /* 0x000e640000001000 */
[----:B-1----:R-:W-:-:S04]  /*8f20*/  FFMA R0, R25, R24, -1 ;  /* 0xbf80000019007423 */ /* 0x002fc80000000018 */
[----:B------:R-:W-:-:S04]  /*8f30*/  FADD.FTZ R3, -R0, -RZ ;  /* 0x800000ff00037221 */ /* 0x000fc80000010100 */
[----:B------:R-:W-:-:S07]  /*8f40*/  FFMA R24, R24, R3, R24 ;  /* 0x0000000318187223 */ /* 0x000fce0000000018 */
.L_x_190:
[----:B------:R-:W-:Y:S05]  /*8f50*/  BSYNC B1 ;  /* 0x0000000000017941 */ /* 0x000fea0003800000 */
.L_x_188:
        /* <DEDUP_REMOVED lines=10> */
.L_x_192:
[----:B------:R-:W1:Y:S02]  /*9000*/  MUFU.RCP R25, R26 ;  /* 0x0000001a00197308 */ /* 0x000e640000001000 */
[----:B-1----:R-:W-:-:S04]  /*9010*/  FFMA R0, R26, R25, -1 ;  /* 0xbf8000001a007423 */ /* 0x002fc80000000019 */
[----:B------:R-:W-:-:S04]  /*9020*/  FADD.FTZ R0, -R0, -RZ ;  /* 0x800000ff00007221 */ /* 0x000fc80000010100 */
[----:B------:R-:W-:-:S07]  /*9030*/  FFMA R25, R25, R0, R25 ;  /* 0x0000000019197223 */ /* 0x000fce0000000019 */
.L_x_193:
[----:B------:R-:W-:Y:S05]  /*9040*/  BSYNC B1 ;  /* 0x0000000000017941 */ /* 0x000fea0003800000 */
.L_x_191:
        /* <DEDUP_REMOVED lines=10> */
.L_x_195:
[----:B------:R-:W1:Y:S02]  /*90f0*/  MUFU.RCP R26, R29 ;  /* 0x0000001d001a7308 */ /* 0x000e640000001000 */
[----:B-1----:R-:W-:-:S04]  /*9100*/  FFMA R0, R29, R26, -1 ;  /* 0xbf8000001d007423 */ /* 0x002fc8000000001a */
[----:B------:R-:W-:-:S04]  /*9110*/  FADD.FTZ R3, -R0, -RZ ;  /* 0x800000ff00037221 */ /* 0x000fc80000010100 */
[----:B------:R-:W-:-:S07]  /*9120*/  FFMA R26, R26, R3, R26 ;  /* 0x000000031a1a7223 */ /* 0x000fce000000001a */
.L_x_196:
[----:B------:R-:W-:Y:S05]  /*9130*/  BSYNC B1 ;  /* 0x0000000000017941 */ /* 0x000fea0003800000 */
.L_x_194:
        /* <DEDUP_REMOVED lines=10> */
.L_x_198:
[----:B------:R-:W1:Y:S02]  /*91e0*/  MUFU.RCP R27, R28 ;  /* 0x0000001c001b7308 */ /* 0x000e640000001000 */
[----:B-1----:R-:W-:-:S04]  /*91f0*/  FFMA R0, R28, R27, -1 ;  /* 0xbf8000001c007423 */ /* 0x002fc8000000001b */
[----:B------:R-:W-:-:S04]  /*9200*/  FADD.FTZ R0, -R0, -RZ ;  /* 0x800000ff00007221 */ /* 0x000fc80000010100 */
[----:B------:R-:W-:-:S07]  /*9210*/  FFMA R27, R27, R0, R27 ;  /* 0x000000001b1b7223 */ /* 0x000fce000000001b */
.L_x_199:
[----:B------:R-:W-:Y:S05]  /*9220*/  BSYNC B1 ;  /* 0x0000000000017941 */ /* 0x000fea0003800000 */
.L_x_197:
        /* <DEDUP_REMOVED lines=10> */
.L_x_201:
[----:B------:R-:W1:Y:S02]  /*92d0*/  MUFU.RCP R28, R33 ;  /* 0x00000021001c7308 */ /* 0x000e640000001000 */
[----:B-1----:R-:W-:-:S04]  /*92e0*/  FFMA R0, R33, R28, -1 ;  /* 0xbf80000021007423 */ /* 0x002fc8000000001c */
[----:B------:R-:W-:-:S04]  /*92f0*/  FADD.FTZ R3, -R0, -RZ ;  /* 0x800000ff00037221 */ /* 0x000fc80000010100 */
[----:B------:R-:W-:-:S07]  /*9300*/  FFMA R28, R28, R3, R28 ;  /* 0x000000031c1c7223 */ /* 0x000fce000000001c */
.L_x_202:
[----:B------:R-:W-:Y:S05]  /*9310*/  BSYNC B1 ;  /* 0x0000000000017941 */ /* 0x000fea0003800000 */
.L_x_200:
        /* <DEDUP_REMOVED lines=10> */
.L_x_204:
[----:B------:R-:W1:Y:S02]  /*93c0*/  MUFU.RCP R29, R32 ;  /* 0x00000020001d7308 */ /* 0x000e640000001000 */
[----:B-1----:R-:W-:-:S04]  /*93d0*/  FFMA R0, R32, R29, -1 ;  /* 0xbf80000020007423 */ /* 0x002fc8000000001d */
[----:B------:R-:W-:-:S04]  /*93e0*/  FADD.FTZ R0, -R0, -RZ ;  /* 0x800000ff00007221 */ /* 0x000fc80000010100 */
[----:B------:R-:W-:-:S07]  /*93f0*/  FFMA R29, R29, R0, R29 ;  /* 0x000000001d1d7223 */ /* 0x000fce000000001d */
.L_x_205:
[----:B------:R-:W-:Y:S05]  /*9400*/  BSYNC B1 ;  /* 0x0000000000017941 */ /* 0x000fea0003800000 */
.L_x_203:
        /* <DEDUP_REMOVED lines=10> */
.L_x_207:
[----:B------:R-:W1:Y:S02]  /*94b0*/  MUFU.RCP R30, R41 ;  /* 0x00000029001e7308 */ /* 0x000e640000001000 */
[----:B-1----:R-:W-:-:S04]  /*94c0*/  FFMA R0, R41, R30, -1 ;  /* 0xbf80000029007423 */ /* 0x002fc8000000001e */
[----:B------:R-:W-:-:S04]  /*94d0*/  FADD.FTZ R3, -R0, -RZ ;  /* 0x800000ff00037221 */ /* 0x000fc80000010100 */
[----:B------:R-:W-:-:S07]  /*94e0*/  FFMA R30, R30, R3, R30 ;  /* 0x000000031e1e7223 */ /* 0x000fce000000001e */
.L_x_208:
[----:B------:R-:W-:Y:S05]  /*94f0*/  BSYNC B1 ;  /* 0x0000000000017941 */ /* 0x000fea0003800000 */
.L_x_206:
        /* <DEDUP_REMOVED lines=10> */
.L_x_210:
[----:B------:R-:W1:Y:S02]  /*95a0*/  MUFU.RCP R31, R40 ;  /* 0x00000028001f7308 */ /* 0x000e640000001000 */
[----:B-1----:R-:W-:-:S04]  /*95b0*/  FFMA R0, R40, R31, -1 ;  /* 0xbf80000028007423 */ /* 0x002fc8000000001f */
[----:B------:R-:W-:-:S04]  /*95c0*/  FADD.FTZ R0, -R0, -RZ ;  /* 0x800000ff00007221 */ /* 0x000fc80000010100 */
[----:B------:R-:W-:-:S07]  /*95d0*/  FFMA R31, R31, R0, R31 ;  /* 0x000000001f1f7223 */ /* 0x000fce000000001f */
.L_x_211:
[----:B------:R-:W-:Y:S05]  /*95e0*/  BSYNC B1 ;  /* 0x0000000000017941 */ /* 0x000fea0003800000 */
.L_x_209:
        /* <DEDUP_REMOVED lines=10> */
.L_x_213:
[----:B------:R-:W1:Y:S02]  /*9690*/  MUFU.RCP R32, R43 ;  /* 0x0000002b00207308 */ /* 0x000e640000001000 */
[----:B-1----:R-:W-:-:S04]  /*96a0*/  FFMA R0, R43, R32, -1 ;  /* 0xbf8000002b007423 */ /* 0x002fc80000000020 */
[----:B------:R-:W-:-:S04]  /*96b0*/  FADD.FTZ R3, -R0, -RZ ;  /* 0x800000ff00037221 */ /* 0x000fc80000010100 */
[----:B------:R-:W-:-:S07]  /*96c0*/  FFMA R32, R32, R3, R32 ;  /* 0x0000000320207223 */ /* 0x000fce0000000020 */
.L_x_214:
[----:B------:R-:W-:Y:S05]  /*96d0*/  BSYNC B1 ;  /* 0x0000000000017941 */ /* 0x000fea0003800000 */
.L_x_212:
        /* <DEDUP_REMOVED lines=10> */
.L_x_216:
[----:B------:R-:W1:Y:S02]  /*9780*/  MUFU.RCP R33, R38 ;  /* 0x0000002600217308 */ /* 0x000e640000001000 */
[----:B-1----:R-:W-:-:S04]  /*9790*/  FFMA R0, R38, R33, -1 ;  /* 0xbf80000026007423 */ /* 0x002fc80000000021 */
[----:B------:R-:W-:-:S04]  /*97a0*/  FADD.FTZ R0, -R0, -RZ ;  /* 0x800000ff00007221 */ /* 0x000fc80000010100 */
[----:B------:R-:W-:-:S07]  /*97b0*/  FFMA R33, R33, R0, R33 ;  /* 0x0000000021217223 */ /* 0x000fce0000000021 */
.L_x_217:
[----:B------:R-:W-:Y:S05]  /*97c0*/  BSYNC B1 ;  /* 0x0000000000017941 */ /* 0x000fea0003800000 */
.L_x_215:
        /* <DEDUP_REMOVED lines=8> */
[----:B------:R-:W-:Y:S05]  /*9850*/  BRA `(.L_x_220) ;  /* 0x0000000000107947 */ /* 0x000fea0003800000 */
.L_x_219:
[----:B------:R-:W1:Y:S02]  /*9860*/  MUFU.RCP R0, R47 ;  /* 0x0000002f00007308 */ /* 0x000e640000001000 */
[----:B-1----:R-:W-:-:S04]  /*9870*/  FFMA R3, R47, R0, -1 ;  /* 0xbf8000002f037423 */ /* 0x002fc80000000000 */
[----:B------:R-:W-:-:S04]  /*9880*/  FADD.FTZ R3, -R3, -RZ ;  /* 0x800000ff03037221 */ /* 0x000fc80000010100 */
[----:B------:R-:W-:-:S07]  /*9890*/  FFMA R0, R0, R3, R0 ;  /* 0x0000000300007223 */ /* 0x000fce0000000000 */
.L_x_220:
[----:B------:R-:W-:Y:S05]  /*98a0*/  BSYNC B1 ;  /* 0x0000000000017941 */ /* 0x000fea0003800000 */
.L_x_218:
        /* <DEDUP_REMOVED lines=10> */
.L_x_221:
        /* <DEDUP_REMOVED lines=27> */
.L_x_223:
[----:B------:R-:W-:Y:S05]  /*9b00*/  BSYNC B0 ;  /* 0x0000000000007941 */ /* 0x000fea0003800000 */
.L_x_222:
[----:B------:R-:W-:Y:S04]  /*9b10*/  BSSY B0, `(.L_x_224) ;  /* 0x000002f000007945 */ /* 0x000fe80003800000 */
[----:B------:R-:W-:Y:S05]  /*9b20*/  @P0 BRA `(.L_x_225) ;  /* 0x0000000000b40947 */ /* 0x000fea0003800000 */
[----:B------:R-:W-:-:S13]  /*9b30*/  ISETP.NE.AND P2, PT, R23, 0x3, PT ;  /* 0x000000031700780c */ /* 0x000fda0003f45270 */
[----:B------:R-:W-:Y:S05]  /*9b40*/  @!P2 BRA `(.L_x_226) ;  /* 0x000000000004a947 */ /* 0x000fea0003800000 */
[----:B------:R-:W-:Y:S01]  /*9b50*/  BPT.TRAP 0x1 ;  /* 0x000000040000795c */ /* 0x000fe20000300000 */
.L_x_226:
[----:B------:R-:W-:Y:S01]  /*9b60*/  SHF.L.U32 R0, R90, 0x1f, RZ ;  /* 0x0000001f5a007819 */ /* 0x000fe200000006ff */
[----:B------:R-:W-:Y:S01]  /*9b70*/  BSSY B1, `(.L_x_227) ;  /* 0x0000004000017945 */ /* 0x000fe20003800000 */
[----:B------:R-:W-:-:S04]  /*9b80*/  LEA R3, R91, UR50, 0x3 ;  /* 0x000000325b037c11 */ /* 0x000fc8000f8e18ff */
[----:B------:R-:W1:Y:S02]  /*9b90*/  SYNCS.PHASECHK.TRANS64.TRYWAIT P0, [R3+URZ+0xa0], R0 ;  /* 0x0000a000030075a7 */ /* 0x000e64000800017f */
[----:B-1----:R-:W-:Y:S05]  /*9ba0*/  @!P0 BRA `(.L_x_228) ;  /* 0x0000005000ec8947 */ /* 0x002fea0003800000 */
.L_x_368:
[----:B------:R-:W-:Y:S05]  /*9bb0*/  BSYNC B1 ;  /* 0x0000000000017941 */ /* 0x000fea0003800000 */
.L_x_227:
[----:B------:R-:W-:Y:S04]  /*9bc0*/  BSSY B1, `(.L_x_229) ;  /* 0x0000011000017945 */ /* 0x000fe80003800000 */
[----:B------:R-:W-:Y:S05]  /*9bd0*/  @P1 BRA `(.L_x_230) ;  /* 0x00000000003c1947 */ /* 0x000fea0003800000 */
[----:B-1----:R-:W-:-:S04]  /*9be0*/  LEA R0, R91, R8, 0xc ;  /* 0x000000085b007211 */ /* 0x002fc800078e60ff */
[----:B------:R-:W-:Y:S01]  /*9bf0*/  IADD3 R4, R0, UR50, RZ ;  /* 0x0000003200047c10 */ /* 0x000fe2000fffe0ff */
[----:B------:R-:W-:Y:S04]  /*9c00*/  LDS.U16 R5, [R0+UR50+0x208] ;  /* 0x0002083200057984 */ /* 0x000fe80008000400 */
[----:B------:R-:W-:Y:S01]  /*9c10*/  IMAD.IADD R11, R9, 0x1, R4 ;  /* 0x00000001090b7824 */ /* 0x000fe200078e0204 */
        /* <DEDUP_REMOVED lines=11> */
.L_x_230:
[----:B------:R-:W-:Y:S05]  /*9cd0*/  BSYNC B1 ;  /* 0x0000000000017941 */ /* 0x000fea0003800000 */
.L_x_229:
        /* <DEDUP_REMOVED lines=8> */
.L_x_231:
[----:B-1----:R-:W1:Y:S01]  /*9d60*/  S2R R3, SR_CgaCtaId ;  /* 0x0000000000037919 */ /* 0x002e620000008800 */
[C---:B------:R-:W-:Y:S02]  /*9d70*/  LEA R0, R91.reuse, UR50, 0x3 ;  /* 0x000000325b007c11 */ /* 0x040fe4000f8e18ff */
[----:B------:R-:W-:Y:S02]  /*9d80*/  IADD3 R91, R91, 0x1, RZ ;  /* 0x000000015b5b7810 */ /* 0x000fe40007ffe0ff */
[----:B------:R-:W-:Y:S02]  /*9d90*/  IADD3 R0, R0, 0xc0, RZ ;  /* 0x000000c000007810 */ /* 0x000fe40007ffe0ff */
[----:B------:R-:W-:-:S04]  /*9da0*/  ISETP.NE.AND P0, PT, R91, 0x4, PT ;  /* 0x000000045b00780c */ /* 0x000fc80003f05270 */
[----:B------:R-:W-:Y:S02]  /*9db0*/  SEL R91, R91, RZ, P0 ;  /* 0x000000ff5b5b7207 */ /* 0x000fe40000000000 */
[----:B-1----:R-:W-:Y:S02]  /*9dc0*/  PRMT R0, R3, 0x654, R0 ;  /* 0x0000065403007816 */ /* 0x002fe40000000000 */
[----:B------:R-:W-:Y:S02]  /*9dd0*/  SEL R3, RZ, 0x1, P0 ;  /* 0x00000001ff037807 */ /* 0x000fe40000000000 */
[----:B--2---:R1:W-:Y:S02]  /*9de0*/  SYNCS.ARRIVE.TRANS64.RED.A1T0 RZ, [R0+URZ], RZ ;  /* 0x000000ff00ff79a7 */ /* 0x0043e4000810043f */
[----:B------:R-:W-:-:S07]  /*9df0*/  LOP3.LUT R90, R90, R3, RZ, 0x3c, !PT ;  /* 0x000000035a5a7212 */ /* 0x000fce00078e3cff */
.L_x_225:
[----:B------:R-:W-:Y:S05]  /*9e00*/  BSYNC B0 ;  /* 0x0000000000007941 */ /* 0x000fea0003800000 */
.L_x_224:
[-C--:B-1----:R-:W-:Y:S01]  /*9e10*/  F2FP.F16.E4M3.UNPACK_B R0, R4.reuse ;  /* 0x00000004ff00723e */ /* 0x082fe200020006ff */
[C---:B------:R-:W-:Y:S01]  /*9e20*/  FMUL R107, R89.reuse, R107 ;  /* 0x0000006b596b7220 */ /* 0x040fe20000400000 */
[----:B------:R-:W-:Y:S01]  /*9e30*/  F2FP.F16.E4M3.UNPACK_B R4, R4.H1 ;  /* 0x00000004ff04723e */ /* 0x000fe200030006ff */
[C---:B------:R-:W-:Y:S01]  /*9e40*/  FMUL R106, R89.reuse, R106 ;  /* 0x0000006a596a7220 */ /* 0x040fe20000400000 */
[C---:B------:R-:W-:Y:S01]  /*9e50*/  FMUL R105, R89.reuse, R105 ;  /* 0x0000006959697220 */ /* 0x040fe20000400000 */
[--C-:B------:R-:W-:Y:S02]  /*9e60*/  HADD2.F32 R3, -RZ, R0.reuse.H0_H0 ;  /* 0x20000000ff037230 */ /* 0x100fe40000004100 */
[C---:B------:R-:W-:Y:S01]  /*9e70*/  FMUL R104, R89.reuse, R104 ;  /* 0x0000006859687220 */ /* 0x040fe20000400000 */
[----:B------:R-:W-:Y:S01]  /*9e80*/  HADD2.F32 R9, -RZ, R0.H1_H1 ;  /* 0x30000000ff097230 */ /* 0x000fe20000004100 */
[----:B------:R-:W-:Y:S01]  /*9e90*/  F2FP.F16.E4M3.UNPACK_B R0, R5 ;  /* 0x00000005ff00723e */ /* 0x000fe200020006ff */
[----:B------:R-:W-:Y:S01]  /*9ea0*/  FMUL R101, R89, R101 ;  /* 0x0000006559657220 */ /* 0x000fe20000400000 */
[----:B------:R-:W-:Y:S01]  /*9eb0*/  FFMA R107, R88, R3, R107 ;  /* 0x00000003586b7223 */ /* 0x000fe2000000006b */
[----:B------:R-:W-:-:S02]  /*9ec0*/  HADD2.F32 R3, -RZ, R4.H0_H0 ;  /* 0x20000004ff037230 */ /* 0x000fc40000004100 */
[C---:B------:R-:W-:Y:S01]  /*9ed0*/  FFMA R106, R88.reuse, R9, R106 ;  /* 0x00000009586a7223 */ /* 0x040fe2000000006a */
[--C-:B------:R-:W-:Y:S01]  /*9ee0*/  HADD2.F32 R11, -RZ, R0.reuse.H0_H0 ;  /* 0x20000000ff0b7230 */ /* 0x100fe20000004100 */
[----:B------:R-:W-:Y:S01]  /*9ef0*/  F2FP.F16.E4M3.UNPACK_B R5, R5.H1 ;  /* 0x00000005ff05723e */ /* 0x000fe200030006ff */
[----:B------:R-:W-:Y:S02]  /*9f00*/  HADD2.F32 R13, -RZ, R0.H1_H1 ;  /* 0x30000000ff0d7230 */ /* 0x000fe40000004100 */
[C---:B------:R-:W-:Y:S01]  /*9f10*/  FMUL R0, R89.reuse, R103 ;  /* 0x0000006759007220 */ /* 0x040fe20000400000 */
[----:B------:R-:W-:Y:S02]  /*9f20*/  HADD2.F32 R9, -RZ, R4.H1_H1 ;  /* 0x30000004ff097230 */ /* 0x000fe40000004100 */
[C---:B------:R-:W-:Y:S01]  /*9f30*/  FFMA R105, R88.reuse, R3, R105 ;  /* 0x0000000358697223 */ /* 0x040fe20000000069 */
[----:B------:R-:W-:Y:S02]  /*9f40*/  HADD2.F32 R3, -RZ, R5.H0_H0 ;  /* 0x20000005ff037230 */ /* 0x000fe40000004100 */
[C---:B------:R-:W-:Y:S01]  /*9f50*/  FFMA R11, R88.reuse, R11, R0 ;  /* 0x0000000b580b7223 */ /* 0x040fe20000000000 */
[-C--:B------:R-:W-:Y:S01]  /*9f60*/  F2FP.F16.E4M3.UNPACK_B R0, R6.reuse ;  /* 0x00000006ff00723e */ /* 0x080fe200020006ff */
[C---:B------:R-:W-:Y:S01]  /*9f70*/  FFMA R104, R88.reuse, R9, R104 ;  /* 0x0000000958687223 */ /* 0x040fe20000000068 */
[----:B------:R-:W-:Y:S01]  /*9f80*/  MOV R42, 0x3bbb989d ;  /* 0x3bbb989d002a7802 */ /* 0x000fe20000000f00 */
[----:B------:R-:W-:Y:S01]  /*9f90*/  FMUL R4, R89, R99 ;  /* 0x0000006359047220 */ /* 0x000fe20000400000 */
[----:B------:R-:W-:Y:S01]  /*9fa0*/  FFMA R101, R88, R3, R101 ;  /* 0x0000000358657223 */ /* 0x000fe20000000065 */
[--C-:B------:R-:W-:Y:S01]  /*9fb0*/  HADD2.F32 R9, -RZ, R0.reuse.H0_H0 ;  /* 0x20000000ff097230 */ /* 0x100fe20000004100 */
[----:B------:R-:W-:Y:S01]  /*9fc0*/  F2FP.F16.E4M3.UNPACK_B R6, R6.H1 ;  /* 0x00000006ff06723e */ /* 0x000fe200030006ff */
[----:B------:R-:W-:-:S02]  /*9fd0*/  HADD2.F32 R3, -RZ, R0.H1_H1 ;  /* 0x30000000ff037230 */ /* 0x000fc40000004100 */
[----:B------:R-:W-:Y:S01]  /*9fe0*/  FFMA.SAT R12, -R107, R42, 0.5 ;  /* 0x3f0000006b0c7423 */ /* 0x000fe2000000212a */
[----:B------:R-:W-:Y:S02]  /*9ff0*/  IMAD.MOV.U32 R44, RZ, RZ, 0x437c0000 ;  /* 0x437c0000ff2c7424 */ /* 0x000fe400078e00ff */
[----:B------:R-:W-:Y:S01]  /*a000*/  FFMA R4, R88, R9, R4 ;  /* 0x0000000958047223 */ /* 0x000fe20000000004 */
[C---:B------:R-:W-:Y:S01]  /*a010*/  FMUL R9, R89.reuse, R98 ;  /* 0x0000006259097220 */ /* 0x040fe20000400000 */
[----:B------:R-:W-:Y:S01]  /*a020*/  FFMA.SAT R14, -R106, R42, 0.5 ;  /* 0x3f0000006a0e7423 */ /* 0x000fe2000000212a */
[----:B------:R-:W-:Y:S01]  /*a030*/  FFMA.RM R12, R12, R44, 12582913 ;  /* 0x4b4000010c0c7423 */ /* 0x000fe2000000402c */
[----:B------:R-:W-:Y:S01]  /*a040*/  FMUL R97, R89, R97 ;  /* 0x0000006159617220 */ /* 0x000fe20000400000 */
[----:B------:R-:W-:Y:S01]  /*a050*/  FFMA R9, R88, R3, R9 ;  /* 0x0000000358097223 */ /* 0x000fe20000000009 */
[----:B------:R-:W-:Y:S02]  /*a060*/  HADD2.F32 R3, -RZ, R6.H0_H0 ;  /* 0x20000006ff037230 */ /* 0x000fe40000004100 */
[----:B------:R-:W-:Y:S01]  /*a070*/  FFMA.SAT R15, -R105, R42, 0.5 ;  /* 0x3f000000690f7423 */ /* 0x000fe2000000212a */
[----:B------:R-:W-:Y:S01]  /*a080*/  FADD R0, R12, -12583039 ;  /* 0xcb40007f0c007421 */ /* 0x000fe20000000000 */
[----:B------:R-:W-:Y:S01]  /*a090*/  FFMA.RM R14, R14, R44, 12582913 ;  /* 0x4b4000010e0e7423 */ /* 0x000fe2000000402c */
[----:B------:R-:W-:-:S02]  /*a0a0*/  HADD2.F32 R5, -RZ, R5.H1_H1 ;  /* 0x30000005ff057230 */ /* 0x000fc40000004100 */
[----:B------:R-:W-:Y:S01]  /*a0b0*/  FFMA R97, R88, R3, R97 ;  /* 0x0000000358617223 */ /* 0x000fe20000000061 */
[----:B------:R-:W-:Y:S01]  /*a0c0*/  FFMA.RM R20, R15, R44, 12582913 ;  /* 0x4b4000010f147423 */ /* 0x000fe2000000402c */
[----:B------:R-:W-:Y:S02]  /*a0d0*/  HADD2.F32 R3, -RZ, R6.H1_H1 ;  /* 0x30000006ff037230 */ /* 0x000fe40000004100 */
[----:B------:R-:W-:Y:S01]  /*a0e0*/  FFMA R0, -R107, 1.4426950216293334961, -R0 ;  /* 0x3fb8aa3b6b007823 */ /* 0x000fe20000000900 */
[----:B------:R-:W-:Y:S01]  /*a0f0*/  FADD R15, R14, -12583039 ;  /* 0xcb40007f0e0f7421 */ /* 0x000fe20000000000 */
[----:B------:R-:W-:Y:S01]  /*a100*/  FFMA.SAT R6, -R11, R42, 0.5 ;  /* 0x3f0000000b067423 */ /* 0x000fe2000000212a */
[----:B------:R-:W-:Y:S01]  /*a110*/  FMUL R100, R89, R100 ;  /* 0x0000006459647220 */ /* 0x000fe20000400000 */
[----:B------:R-:W-:Y:S01]  /*a120*/  FFMA R0, -R107, 1.925963033500011079e-08, R0 ;  /* 0x32a570606b007823 */ /* 0x000fe20000000100 */
[----:B------:R-:W-:Y:S01]  /*a130*/  FFMA R15, -R106, 1.4426950216293334961, -R15 ;  /* 0x3fb8aa3b6a0f7823 */ /* 0x000fe2000000090f */
[----:B------:R-:W-:Y:S01]  /*a140*/  FFMA.RM R6, R6, R44, 12582913 ;  /* 0x4b40000106067423 */ /* 0x000fe2000000402c */
[----:B------:R-:W-:Y:S01]  /*a150*/  FFMA.SAT R25, -R104, R42, 0.5 ;  /* 0x3f00000068197423 */ /* 0x000fe2000000212a */
[----:B------:R1:W2:Y:S01]  /*a160*/  MUFU.EX2 R21, R0 ;  /* 0x0000000000157308 */ /* 0x0002a20000000800 */
[----:B------:R-:W-:Y:S01]  /*a170*/  FFMA R106, -R106, 1.925963033500011079e-08, R15 ;  /* 0x32a570606a6a7823 */ /* 0x000fe2000000010f */
[----:B------:R-:W-:Y:S01]  /*a180*/  FADD R28, R6, -12583039 ;  /* 0xcb40007f061c7421 */ /* 0x000fe20000000000 */
[----:B------:R-:W-:Y:S01]  /*a190*/  FMUL R15, R89, R96 ;  /* 0x00000060590f7220 */ /* 0x000fe20000400000 */
[----:B------:R-:W-:Y:S01]  /*a1a0*/  FFMA R5, R88, R5, R100 ;  /* 0x0000000558057223 */ /* 0x000fe20000000064 */
[----:B------:R-:W-:Y:S01]  /*a1b0*/  FADD R24, R20, -12583039 ;  /* 0xcb40007f14187421 */ /* 0x000fe20000000000 */
[----:B------:R-:W-:Y:S01]  /*a1c0*/  FFMA R28, -R11, 1.4426950216293334961, -R28 ;  /* 0x3fb8aa3b0b1c7823 */ /* 0x000fe2000000091c */
[----:B------:R-:W-:Y:S01]  /*a1d0*/  FFMA R15, R88, R3, R15 ;  /* 0x00000003580f7223 */ /* 0x000fe2000000000f */
[----:B------:R-:W-:Y:S01]  /*a1e0*/  FFMA.RM R26, R25, R44, 12582913 ;  /* 0x4b400001191a7423 */ /* 0x000fe2000000402c */
[----:B-1----:R-:W-:Y:S01]  /*a1f0*/  F2FP.F16.E4M3.UNPACK_B R0, R7 ;  /* 0x00000007ff00723e */ /* 0x002fe200020006ff */
[----:B------:R-:W-:Y:S01]  /*a200*/  FMUL R95, R89, R95 ;  /* 0x0000005f595f7220 */ /* 0x000fe20000400000 */
[----:B------:R-:W-:Y:S01]  /*a210*/  FFMA R28, -R11, 1.925963033500011079e-08, R28 ;  /* 0x32a570600b1c7823 */ /* 0x000fe2000000011c */
[----:B------:R-:W-:Y:S01]  /*a220*/  FFMA R24, -R105, 1.4426950216293334961, -R24 ;  /* 0x3fb8aa3b69187823 */ /* 0x000fe20000000918 */
[----:B------:R-:W-:Y:S01]  /*a230*/  FFMA.SAT R11, -R5, R42, 0.5 ;  /* 0x3f000000050b7423 */ /* 0x000fe2000000212a */
[----:B------:R-:W-:-:S02]  /*a240*/  HADD2.F32 R3, -RZ, R0.H0_H0 ;  /* 0x20000000ff037230 */ /* 0x000fc40000004100 */
[----:B------:R-:W-:Y:S01]  /*a250*/  FADD R27, R26, -12583039 ;  /* 0xcb40007f1a1b7421 */ /* 0x000fe20000000000 */
[----:B------:R-:W-:Y:S01]  /*a260*/  FFMA R24, -R105, 1.925963033500011079e-08, R24 ;  /* 0x32a5706069187823 */ /* 0x000fe20000000118 */
[----:B------:R-:W-:Y:S01]  /*a270*/  FMUL R102, R89, R102 ;  /* 0x0000006659667220 */ /* 0x000fe20000400000 */
[----:B------:R1:W-:Y:S01]  /*a280*/  MUFU.EX2 R31, R28 ;  /* 0x0000001c001f7308 */ /* 0x0003e20000000800 */
[----:B------:R-:W-:Y:S01]  /*a290*/  FFMA R95, R88, R3, R95 ;  /* 0x00000003585f7223 */ /* 0x000fe2000000005f */
[----:B------:R-:W-:Y:S02]  /*a2a0*/  HADD2.F32 R3, -RZ, R0.H1_H1 ;  /* 0x30000000ff037230 */ /* 0x000fe40000004100 */
[----:B------:R-:W-:Y:S01]  /*a2b0*/  FFMA.RM R0, R11, R44, 12582913 ;  /* 0x4b4000010b007423 */ /* 0x000fe2000000402c */
[----:B------:R-:W-:Y:S01]  /*a2c0*/  FMUL R11, R89, R94 ;  /* 0x0000005e590b7220 */ /* 0x000fe20000400000 */
[----:B------:R-:W-:Y:S01]  /*a2d0*/  FFMA R29, -R104, 1.4426950216293334961, -R27 ;  /* 0x3fb8aa3b681d7823 */ /* 0x000fe2000000091b */
[----:B------:R-:W-:Y:S01]  /*a2e0*/  FFMA R13, R88, R13, R102 ;  /* 0x0000000d580d7223 */ /* 0x000fe20000000066 */
[----:B------:R-:W-:Y:S01]  /*a2f0*/  FADD R36, R0, -12583039 ;  /* 0xcb40007f00247421 */ /* 0x000fe20000000000 */
[----:B------:R3:W4:Y:S01]  /*a300*/  MUFU.EX2 R27, R24 ;  /* 0x00000018001b7308 */ /* 0x0007220000000800 */
[----:B------:R-:W-:Y:S01]  /*a310*/  FFMA R11, R88, R3, R11 ;  /* 0x00000003580b7223 */ /* 0x000fe2000000000b */
[-C--:B------:R-:W-:Y:S01]  /*a320*/  FFMA.SAT R3, -R4, R42.reuse, 0.5 ;  /* 0x3f00000004037423 */ /* 0x080fe2000000212a */
[----:B------:R-:W-:Y:S01]  /*a330*/  FFMA R36, -R5, 1.4426950216293334961, -R36 ;  /* 0x3fb8aa3b05247823 */ /* 0x000fe20000000924 */
[----:B------:R-:W-:Y:S01]  /*a340*/  FFMA.SAT R30, -R13, R42, 0.5 ;  /* 0x3f0000000d1e7423 */ /* 0x000fe2000000212a */
[----:B------:R-:W-:Y:S01]  /*a350*/  F2FP.F16.E4M3.UNPACK_B R7, R7.H1 ;  /* 0x00000007ff07723e */ /* 0x000fe200030006ff */
[-C--:B-1----:R-:W-:Y:S01]  /*a360*/  FFMA.RM R28, R3, R44.reuse, 12582913 ;  /* 0x4b400001031c7423 */ /* 0x082fe2000000402c */
[----:B------:R-:W-:Y:S01]  /*a370*/  FFMA R36, -R5, 1.925963033500011079e-08, R36 ;  /* 0x32a5706005247823 */ /* 0x000fe20000000124 */
[----:B------:R-:W-:Y:S01]  /*a380*/  FFMA.RM R30, R30, R44, 12582913 ;  /* 0x4b4000011e1e7423 */ /* 0x000fe2000000402c */
[-C--:B---3--:R-:W-:Y:S01]  /*a390*/  FFMA.SAT R24, -R101, R42.reuse, 0.5 ;  /* 0x3f00000065187423 */ /* 0x088fe2000000212a */
[----:B------:R-:W-:Y:S01]  /*a3a0*/  FADD R5, R28, -12583039 ;  /* 0xcb40007f1c057421 */ /* 0x000fe20000000000 */
[----:B------:R-:W-:Y:S01]  /*a3b0*/  FFMA.SAT R35, -R9, R42, 0.5 ;  /* 0x3f00000009237423 */ /* 0x000fe2000000212a */
[----:B------:R-:W-:Y:S01]  /*a3c0*/  FADD R32, R30, -12583039 ;  /* 0xcb40007f1e207421 */ /* 0x000fe20000000000 */
[----:B------:R-:W-:Y:S01]  /*a3d0*/  FFMA.RM R24, R24, R44, 12582913 ;  /* 0x4b40000118187423 */ /* 0x000fe2000000402c */
[----:B------:R-:W-:Y:S01]  /*a3e0*/  FFMA R5, -R4, 1.4426950216293334961, -R5 ;  /* 0x3fb8aa3b04057823 */ /* 0x000fe20000000905 */
[----:B------:R-:W-:-:S02]  /*a3f0*/  HADD2.F32 R3, -RZ, R7.H0_H0 ;  /* 0x20000007ff037230 */ /* 0x000fc40000004100 */
[----:B------:R-:W-:Y:S01]  /*a400*/  FFMA R32, -R13, 1.4426950216293334961, -R32 ;  /* 0x3fb8aa3b0d207823 */ /* 0x000fe20000000920 */
[----:B------:R-:W-:Y:S01]  /*a410*/  FADD R34, R24, -12583039 ;  /* 0xcb40007f18227421 */ /* 0x000fe20000000000 */
[----:B------:R-:W-:Y:S01]  /*a420*/  FFMA R4, -R4, 1.925963033500011079e-08, R5 ;  /* 0x32a5706004047823 */ /* 0x000fe20000000105 */
[----:B------:R-:W-:Y:S01]  /*a430*/  FFMA.SAT R5, -R15, R42, 0.5 ;  /* 0x3f0000000f057423 */ /* 0x000fe2000000212a */
[----:B------:R-:W-:Y:S01]  /*a440*/  FFMA R32, -R13, 1.925963033500011079e-08, R32 ;  /* 0x32a570600d207823 */ /* 0x000fe20000000120 */
[----:B------:R-:W-:Y:S01]  /*a450*/  FFMA R34, -R101, 1.4426950216293334961, -R34 ;  /* 0x3fb8aa3b65227823 */ /* 0x000fe20000000922 */
[----:B------:R-:W-:Y:S01]  /*a460*/  FMUL R93, R89, R93 ;  /* 0x0000005d595d7220 */ /* 0x000fe20000400000 */
[----:B------:R-:W-:Y:S01]  /*a470*/  FFMA.RM R39, R5, R44, 12582913 ;  /* 0x4b40000105277423 */ /* 0x000fe2000000402c */
[----:B------:R1:W-:Y:S01]  /*a480*/  MUFU.EX2 R13, R32 ;  /* 0x00000020000d7308 */ /* 0x0003e20000000800 */
[----:B------:R-:W-:Y:S01]  /*a490*/  FFMA R34, -R101, 1.925963033500011079e-08, R34 ;  /* 0x32a5706065227823 */ /* 0x000fe20000000122 */
[----:B------:R-:W-:-:S02]  /*a4a0*/  HADD2.F32 R7, -RZ, R7.H1_H1 ;  /* 0x30000007ff077230 */ /* 0x000fc40000004100 */
[----:B------:R-:W-:Y:S01]  /*a4b0*/  FADD R40, R39, -12583039 ;  /* 0xcb40007f27287421 */ /* 0x000fe20000000000 */
[----:B------:R-:W-:Y:S01]  /*a4c0*/  FMUL R5, R89, R92 ;  /* 0x0000005c59057220 */ /* 0x000fe20000400000 */
[----:B------:R-:W-:Y:S01]  /*a4d0*/  FFMA R3, R88, R3, R93 ;  /* 0x0000000358037223 */ /* 0x000fe2000000005d */
[----:B------:R-:W-:Y:S01]  /*a4e0*/  SHF.L.U32 R12, R12, 0x17, RZ ;  /* 0x000000170c0c7819 */ /* 0x000fe200000006ff */
[----:B------:R-:W-:Y:S01]  /*a4f0*/  FFMA R40, -R15, 1.4426950216293334961, -R40 ;  /* 0x3fb8aa3b0f287823 */ /* 0x000fe20000000928 */
[----:B------:R3:W-:Y:S01]  /*a500*/  MUFU.EX2 R33, R34 ;  /* 0x0000002200217308 */ /* 0x0007e20000000800 */
[----:B-1----:R-:W-:Y:S01]  /*a510*/  FFMA.RM R32, R35, R44, 12582913 ;  /* 0x4b40000123207423 */ /* 0x002fe2000000402c */
[----:B------:R-:W-:Y:S01]  /*a520*/  FFMA R5, R88, R7, R5 ;  /* 0x0000000758057223 */ /* 0x000fe20000000005 */
[----:B------:R-:W-:Y:S01]  /*a530*/  FFMA R40, -R15, 1.925963033500011079e-08, R40 ;  /* 0x32a570600f287823 */ /* 0x000fe20000000128 */
[-C--:B------:R-:W-:Y:S01]  /*a540*/  FFMA.SAT R41, -R3, R42.reuse, 0.5 ;  /* 0x3f00000003297423 */ /* 0x080fe2000000212a */
[----:B------:R-:W-:Y:S01]  /*a550*/  FADD R38, R32, -12583039 ;  /* 0xcb40007f20267421 */ /* 0x000fe20000000000 */
[-C--:B------:R-:W-:Y:S01]  /*a560*/  FFMA.SAT R15, -R11, R42.reuse, 0.5 ;  /* 0x3f0000000b0f7423 */ /* 0x080fe2000000212a */
[-C--:B------:R-:W-:Y:S01]  /*a570*/  FFMA.SAT R43, -R5, R42.reuse, 0.5 ;  /* 0x3f000000052b7423 */ /* 0x080fe2000000212a */
[----:B------:R1:W-:Y:S01]  /*a580*/  MUFU.EX2 R35, R36 ;  /* 0x0000002400237308 */ /* 0x0003e20000000800 */
[----:B---3--:R-:W-:Y:S01]  /*a590*/  FFMA.SAT R34, -R97, R42, 0.5 ;  /* 0x3f00000061227423 */ /* 0x008fe2000000212a */
[----:B------:R-:W-:Y:S01]  /*a5a0*/  FFMA R38, -R9, 1.4426950216293334961, -R38 ;  /* 0x3fb8aa3b09267823 */ /* 0x000fe20000000926 */
[-C--:B------:R-:W-:Y:S01]  /*a5b0*/  FFMA.RM R41, R41, R44.reuse, 12582913 ;  /* 0x4b40000129297423 */ /* 0x080fe2000000402c */
[-C--:B------:R-:W-:Y:S01]  /*a5c0*/  FFMA.RM R15, R15, R44.reuse, 12582913 ;  /* 0x4b4000010f0f7423 */ /* 0x080fe2000000402c */
[-C--:B------:R-:W-:Y:S01]  /*a5d0*/  FFMA.RM R34, R34, R44.reuse, 12582913 ;  /* 0x4b40000122227423 */ /* 0x080fe2000000402c */
[----:B------:R-:W-:Y:S01]  /*a5e0*/  FFMA.RM R43, R43, R44, 12582913 ;  /* 0x4b4000012b2b7423 */ /* 0x000fe2000000402c */
[----:B------:R-:W-:Y:S01]  /*a5f0*/  FFMA R38, -R9, 1.925963033500011079e-08, R38 ;  /* 0x32a5706009267823 */ /* 0x000fe20000000126 */
[----:B------:R3:W-:Y:S01]  /*a600*/  MUFU.EX2 R37, R4 ;  /* 0x0000000400257308 */ /* 0x0007e20000000800 */
[----:B-1----:R-:W-:Y:S01]  /*a610*/  FADD R36, R34, -12583039 ;  /* 0xcb40007f22247421 */ /* 0x002fe20000000000 */
[----:B--2---:R-:W-:Y:S01]  /*a620*/  FFMA R21, R12, R21, 1 ;  /* 0x3f8000000c157423 */ /* 0x004fe20000000015 */
[----:B------:R-:W-:Y:S01]  /*a630*/  FFMA R29, -R104, 1.925963033500011079e-08, R29 ;  /* 0x32a57060681d7823 */ /* 0x000fe2000000011d */
[----:B------:R-:W-:Y:S01]  /*a640*/  SHF.L.U32 R20, R20, 0x17, RZ ;  /* 0x0000001714147819 */ /* 0x000fe200000006ff */
[----:B------:R-:W-:Y:S01]  /*a650*/  FFMA R36, -R97, 1.4426950216293334961, -R36 ;  /* 0x3fb8aa3b61247823 */ /* 0x000fe20000000924 */
[----:B------:R-:W-:Y:S01]  /*a660*/  SHF.L.U32 R14, R14, 0x17, RZ ;  /* 0x000000170e0e7819 */ /* 0x000fe200000006ff */
[----:B------:R-:W-:Y:S01]  /*a670*/  IMAD.SHL.U32 R26, R26, 0x800000, RZ ;  /* 0x008000001a1a7824 */ /* 0x000fe200078e00ff */
[----:B------:R1:W-:Y:S01]  /*a680*/  MUFU.EX2 R9, R38 ;  /* 0x0000002600097308 */ /* 0x0003e20000000800 */
[----:B---3--:R-:W-:Y:S01]  /*a690*/  FFMA.SAT R4, -R95, R42, 0.5 ;  /* 0x3f0000005f047423 */ /* 0x008fe2000000212a */
[----:B------:R-:W-:Y:S01]  /*a6a0*/  FFMA R36, -R97, 1.925963033500011079e-08, R36 ;  /* 0x32a5706061247823 */ /* 0x000fe20000000124 */
[----:B------:R-:W-:Y:S01]  /*a6b0*/  FADD R42, R15, -12583039 ;  /* 0xcb40007f0f2a7421 */ /* 0x000fe20000000000 */
[----:B------:R-:W-:Y:S01]  /*a6c0*/  SHF.L.U32 R6, R6, 0x17, RZ ;  /* 0x0000001706067819 */ /* 0x000fe200000006ff */
[----:B------:R-:W-:Y:S01]  /*a6d0*/  FFMA.RM R4, R4, R44, 12582913 ;  /* 0x4b40000104047423 */ /* 0x000fe2000000402c */
[----:B------:R-:W-:Y:S01]  /*a6e0*/  FADD R44, R43, -12583039 ;  /* 0xcb40007f2b2c7421 */ /* 0x000fe20000000000 */
[----:B------:R-:W-:Y:S01]  /*a6f0*/  FFMA R42, -R11, 1.4426950216293334961, -R42 ;  /* 0x3fb8aa3b0b2a7823 */ /* 0x000fe2000000092a */
[----:B------:R2:W-:Y:S01]  /*a700*/  MUFU.EX2 R7, R36 ;  /* 0x0000002400077308 */ /* 0x0005e20000000800 */
[----:B-1----:R-:W-:Y:S01]  /*a710*/  FADD R38, R4, -12583039 ;  /* 0xcb40007f04267421 */ /* 0x002fe20000000000 */
[----:B------:R-:W-:Y:S01]  /*a720*/  FFMA R44, -R5, 1.4426950216293334961, -R44 ;  /* 0x3fb8aa3b052c7823 */ /* 0x000fe2000000092c */
[----:B------:R-:W-:Y:S01]  /*a730*/  FFMA R42, -R11, 1.925963033500011079e-08, R42 ;  /* 0x32a570600b2a7823 */ /* 0x000fe2000000012a */
[----:B------:R-:W-:Y:S01]  /*a740*/  SHF.L.U32 R30, R30, 0x17, RZ ;  /* 0x000000171e1e7819 */ /* 0x000fe200000006ff */
[----:B------:R-:W-:Y:S01]  /*a750*/  FFMA R38, -R95, 1.4426950216293334961, -R38 ;  /* 0x3fb8aa3b5f267823 */ /* 0x000fe20000000926 */
[----:B------:R-:W-:Y:S01]  /*a760*/  FFMA R44, -R5, 1.925963033500011079e-08, R44 ;  /* 0x32a57060052c7823 */ /* 0x000fe2000000012c */
[----:B------:R-:W-:Y:S01]  /*a770*/  SHF.L.U32 R24, R24, 0x17, RZ ;  /* 0x0000001718187819 */ /* 0x000fe200000006ff */
        /* <DEDUP_REMOVED lines=8> */
[----:B------:R-:W2:Y:S01]  /*a800*/  MUFU.EX2 R29, R29 ;  /* 0x0000001d001d7308 */ /* 0x000ea20000000800 */
[----:B------:R-:W-:Y:S01]  /*a810*/  FFMA R36, -R3, 1.925963033500011079e-08, R36 ;  /* 0x32a5706003247823 */ /* 0x000fe20000000124 */
[----:B------:R-:W-:Y:S01]  /*a820*/  IADD3 R3, R21, 0x1800000, RZ ;  /* 0x0180000015037810 */ /* 0x000fe20007ffe0ff */
[----:B------:R-:W-:Y:S01]  /*a830*/  IMAD.SHL.U32 R41, R41, 0x800000, RZ ;  /* 0x0080000029297824 */ /* 0x000fe200078e00ff */
[----:B------:R-:W-:Y:S01]  /*a840*/  SHF.L.U32 R39, R39, 0x17, RZ ;  /* 0x0000001727277819 */ /* 0x000fe200000006ff */
[----:B----4-:R-:W-:Y:S01]  /*a850*/  FFMA R27, R20, R27, 1 ;  /* 0x3f800000141b7423 */ /* 0x010fe2000000001b */
[----:B------:R-:W-:Y:S01]  /*a860*/  LOP3.LUT R3, R3, 0x7f800000, RZ, 0xc0, !PT ;  /* 0x7f80000003037812 */ /* 0x000fe200078ec0ff */
[----:B------:R-:W-:Y:S01]  /*a870*/  BSSY B1, `(.L_x_232) ;  /* 0x0000022000017945 */ /* 0x000fe20003800000 */
[----:B------:R-:W3:Y:S01]  /*a880*/  MUFU.EX2 R40, R40 ;  /* 0x0000002800287308 */ /* 0x000ee20000000800 */
[----:B------:R-:W-:Y:S01]  /*a890*/  SHF.L.U32 R4, R4, 0x17, RZ ;  /* 0x0000001704047819 */ /* 0x000fe200000006ff */
[----:B-1----:R-:W-:Y:S01]  /*a8a0*/  FFMA R14, R14, R25, 1 ;  /* 0x3f8000000e0e7423 */ /* 0x002fe20000000019 */
[----:B------:R-:W-:Y:S01]  /*a8b0*/  ISETP.GT.U32.AND P0, PT, R3, 0x1ffffff, PT ;  /* 0x01ffffff0300780c */ /* 0x000fe20003f04070 */
[----:B------:R-:W-:Y:S01]  /*a8c0*/  FFMA R20, R6, R31, 1 ;  /* 0x3f80000006147423 */ /* 0x000fe2000000001f */
[----:B------:R-:W-:Y:S01]  /*a8d0*/  SHF.L.U32 R15, R15, 0x17, RZ ;  /* 0x000000170f0f7819 */ /* 0x000fe200000006ff */
[----:B------:R-:W-:Y:S01]  /*a8e0*/  FFMA R25, R30, R13, 1 ;  /* 0x3f8000001e197423 */ /* 0x000fe2000000000d */
[----:B------:R-:W-:Y:S01]  /*a8f0*/  SHF.L.U32 R43, R43, 0x17, RZ ;  /* 0x000000172b2b7819 */ /* 0x000fe200000006ff */
[----:B------:R-:W1:Y:S01]  /*a900*/  MUFU.EX2 R11, R38 ;  /* 0x00000026000b7308 */ /* 0x000e620000000800 */
[----:B--2---:R-:W-:Y:S01]  /*a910*/  FFMA R26, R26, R29, 1 ;  /* 0x3f8000001a1a7423 */ /* 0x004fe2000000001d */
[----:B------:R-:W-:Y:S01]  /*a920*/  FFMA R24, R24, R33, 1 ;  /* 0x3f80000018187423 */ /* 0x000fe20000000021 */
[----:B------:R-:W-:Y:S01]  /*a930*/  FFMA R31, R32, R9, 1 ;  /* 0x3f800000201f7423 */ /* 0x000fe20000000009 */
[----:B------:R-:W-:Y:S01]  /*a940*/  FFMA R29, R0, R35, 1 ;  /* 0x3f800000001d7423 */ /* 0x000fe20000000023 */
[----:B------:R-:W-:Y:S01]  /*a950*/  FFMA R28, R28, R37, 1 ;  /* 0x3f8000001c1c7423 */ /* 0x000fe20000000025 */
[----:B------:R-:W-:-:S02]  /*a960*/  FFMA R30, R34, R7, 1 ;  /* 0x3f800000221e7423 */ /* 0x000fc40000000007 */
[----:B------:R-:W2:Y:S01]  /*a970*/  MUFU.EX2 R42, R42 ;  /* 0x0000002a002a7308 */ /* 0x000ea20000000800 */
[----:B---3--:R-:W-:-:S07]  /*a980*/  FFMA R39, R39, R40, 1 ;  /* 0x3f80000027277423 */ /* 0x008fce0000000028 */
[----:B------:R-:W3:Y:S01]  /*a990*/  MUFU.EX2 R36, R36 ;  /* 0x0000002400247308 */ /* 0x000ee20000000800 */
[----:B-1----:R-:W-:-:S07]  /*a9a0*/  FFMA R32, R4, R11, 1 ;  /* 0x3f80000004207423 */ /* 0x002fce000000000b */
[----:B------:R-:W1:Y:S01]  /*a9b0*/  MUFU.EX2 R44, R44 ;  /* 0x0000002c002c7308 */ /* 0x000e620000000800 */
[----:B--2---:R-:W-:Y:S01]  /*a9c0*/  FFMA R33, R15, R42, 1 ;  /* 0x3f8000000f217423 */ /* 0x004fe2000000002a */
[----:B---3--:R-:W-:Y:S01]  /*a9d0*/  FFMA R38, R41, R36, 1 ;  /* 0x3f80000029267423 */ /* 0x008fe20000000024 */
[----:B-1----:R-:W-:Y:S01]  /*a9e0*/  FFMA R43, R43, R44, 1 ;  /* 0x3f8000002b2b7423 */ /* 0x002fe2000000002c */
[----:B------:R-:W-:Y:S06]  /*a9f0*/  @P0 BRA `(.L_x_233) ;  /* 0x0000000000140947 */ /* 0x000fec0003800000 */
[----:B------:R-:W-:Y:S02]  /*aa00*/  MOV R3, R21 ;  /* 0x0000001500037202 */ /* 0x000fe40000000f00 */
[----:B------:R-:W-:-:S07]  /*aa10*/  MOV R36, 0xaa30 ;  /* 0x0000aa3000247802 */ /* 0x000fce0000000f00 */
[----:B------:R-:W-:Y:S05]  /*aa20*/  CALL.REL.NOINC `($__internal_0_$__cuda_sm20_rcp_rn_f32_slowpath) ;  /* 0x0000004c001c7944 */ /* 0x000fea0003c00000 */
[----:B------:R-:W-:Y:S01]  /*aa30*/  MOV R4, R0 ;  /* 0x0000000000047202 */ /* 0x000fe20000000f00 */
[----:B------:R-:W-:Y:S06]  /*aa40*/  BRA `(.L_x_234) ;  /* 0x0000000000107947 */ /* 0x000fec0003800000 */
.L_x_233:
[----:B------:R-:W1:Y:S02]  /*aa50*/  MUFU.RCP R4, R21 ;  /* 0x0000001500047308 */ /* 0x000e640000001000 */
[----:B-1----:R-:W-:-:S04]  /*aa60*/  FFMA R0, R21, R4, -1 ;  /* 0xbf80000015007423 */ /* 0x002fc80000000004 */
[----:B------:R-:W-:-:S04]  /*aa70*/  FADD.FTZ R3, -R0, -RZ ;  /* 0x800000ff00037221 */ /* 0x000fc80000010100 */
[----:B------:R-:W-:-:S07]  /*aa80*/  FFMA R4, R4, R3, R4 ;  /* 0x0000000304047223 */ /* 0x000fce0000000004 */
.L_x_234:
[----:B------:R-:W-:Y:S05]  /*aa90*/  BSYNC B1 ;  /* 0x0000000000017941 */ /* 0x000fea0003800000 */
.L_x_232:
        /* <DEDUP_REMOVED lines=10> */
.L_x_236:
[----:B------:R-:W1:Y:S02]  /*ab40*/  MUFU.RCP R5, R14 ;  /* 0x0000000e00057308 */ /* 0x000e640000001000 */
[----:B-1----:R-:W-:-:S04]  /*ab50*/  FFMA R0, R14, R5, -1 ;  /* 0xbf8000000e007423 */ /* 0x002fc80000000005 */
[----:B------:R-:W-:-:S04]  /*ab60*/  FADD.FTZ R0, -R0, -RZ ;  /* 0x800000ff00007221 */ /* 0x000fc80000010100 */
[----:B------:R-:W-:-:S07]  /*ab70*/  FFMA R5, R5, R0, R5 ;  /* 0x0000000005057223 */ /* 0x000fce0000000005 */
.L_x_237:
[----:B------:R-:W-:Y:S05]  /*ab80*/  BSYNC B1 ;  /* 0x0000000000017941 */ /* 0x000fea0003800000 */
.L_x_235:
        /* <DEDUP_REMOVED lines=10> */
.L_x_239:
[----:B------:R-:W1:Y:S02]  /*ac30*/  MUFU.RCP R6, R27 ;  /* 0x0000001b00067308 */ /* 0x000e640000001000 */
[----:B-1----:R-:W-:-:S04]  /*ac40*/  FFMA R0, R27, R6, -1 ;  /* 0xbf8000001b007423 */ /* 0x002fc80000000006 */
[----:B------:R-:W-:-:S04]  /*ac50*/  FADD.FTZ R3, -R0, -RZ ;  /* 0x800000ff00037221 */ /* 0x000fc80000010100 */
[----:B------:R-:W-:-:S07]  /*ac60*/  FFMA R6, R6, R3, R6 ;  /* 0x0000000306067223 */ /* 0x000fce0000000006 */
.L_x_240:
[----:B------:R-:W-:Y:S05]  /*ac70*/  BSYNC B1 ;  /* 0x0000000000017941 */ /* 0x000fea0003800000 */
.L_x_238:
        /* <DEDUP_REMOVED lines=10> */
.L_x_242:
[----:B------:R-:W1:Y:S02]  /*ad20*/  MUFU.RCP R7, R26 ;  /* 0x0000001a00077308 */ /* 0x000e640000001000 */
[----:B-1----:R-:W-:-:S04]  /*ad30*/  FFMA R0, R26, R7, -1 ;  /* 0xbf8000001a007423 */ /* 0x002fc80000000007 */
[----:B------:R-:W-:-:S04]  /*ad40*/  FADD.FTZ R0, -R0, -RZ ;  /* 0x800000ff00007221 */ /* 0x000fc80000010100 */
[----:B------:R-:W-:-:S07]  /*ad50*/  FFMA R7, R7, R0, R7 ;  /* 0x0000000007077223 */ /* 0x000fce0000000007 */
.L_x_243:
[----:B------:R-:W-:Y:S05]  /*ad60*/  BSYNC B1 ;  /* 0x0000000000017941 */ /* 0x000fea0003800000 */
.L_x_241:
        /* <DEDUP_REMOVED lines=10> */
.L_x_245:
[----:B------:R-:W1:Y:S02]  /*ae10*/  MUFU.RCP R9, R20 ;  /* 0x0000001400097308 */ /* 0x000e640000001000 */
[----:B-1----:R-:W-:-:S04]  /*ae20*/  FFMA R0, R20, R9, -1 ;  /* 0xbf80000014007423 */ /* 0x002fc80000000009 */
[----:B------:R-:W-:-:S04]  /*ae30*/  FADD.FTZ R0, -R0, -RZ ;  /* 0x800000ff00007221 */ /* 0x000fc80000010100 */
[----:B------:R-:W-:-:S07]  /*ae40*/  FFMA R9, R9, R0, R9 ;  /* 0x0000000009097223 */ /* 0x000fce0000000009 */
.L_x_246:
[----:B------:R-:W-:Y:S05]  /*ae50*/  BSYNC B1 ;  /* 0x0000000000017941 */ /* 0x000fea0003800000 */
.L_x_244:
        /* <DEDUP_REMOVED lines=10> */
.L_x_248:
[----:B------:R-:W1:Y:S02]  /*af00*/  MUFU.RCP R14, R25 ;  /* 0x00000019000e7308 */ /* 0x000e640000001000 */
[----:B-1----:R-:W-:-:S04]  /*af10*/  FFMA R0, R25, R14, -1 ;  /* 0xbf80000019007423 */ /* 0x002fc8000000000e */
[----:B------:R-:W-:-:S04]  /*af20*/  FADD.FTZ R3, -R0, -RZ ;  /* 0x800000ff00037221 */ /* 0x000fc80000010100 */
[----:B------:R-:W-:-:S07]  /*af30*/  FFMA R14, R14, R3, R14 ;  /* 0x000000030e0e7223 */ /* 0x000fce000000000e */
.L_x_249:
[----:B------:R-:W-:Y:S05]  /*af40*/  BSYNC B1 ;  /* 0x0000000000017941 */ /* 0x000fea0003800000 */
.L_x_247:
        /* <DEDUP_REMOVED lines=10> */
.L_x_251:
[----:B------:R-:W1:Y:S02]  /*aff0*/  MUFU.RCP R11, R24 ;  /* 0x00000018000b7308 */ /* 0x000e640000001000 */
[----:B-1----:R-:W-:-:S04]  /*b000*/  FFMA R0, R24, R11, -1 ;  /* 0xbf80000018007423 */ /* 0x002fc8000000000b */
[----:B------:R-:W-:-:S04]  /*b010*/  FADD.FTZ R0, -R0, -RZ ;  /* 0x800000ff00007221 */ /* 0x000fc80000010100 */
[----:B------:R-:W-:-:S07]  /*b020*/  FFMA R11, R11, R0, R11 ;  /* 0x000000000b0b7223 */ /* 0x000fce000000000b */
.L_x_252:
[----:B------:R-:W-:Y:S05]  /*b030*/  BSYNC B1 ;  /* 0x0000000000017941 */ /* 0x000fea0003800000 */
.L_x_250:
        /* <DEDUP_REMOVED lines=10> */
.L_x_254:
[----:B------:R-:W1:Y:S02]  /*b0e0*/  MUFU.RCP R20, R29 ;  /* 0x0000001d00147308 */ /* 0x000e640000001000 */
[----:B-1----:R-:W-:-:S04]  /*b0f0*/  FFMA R0, R29, R20, -1 ;  /* 0xbf8000001d007423 */ /* 0x002fc80000000014 */
[----:B------:R-:W-:-:S04]  /*b100*/  FADD.FTZ R3, -R0, -RZ ;  /* 0x800000ff00037221 */ /* 0x000fc80000010100 */
[----:B------:R-:W-:-:S07]  /*b110*/  FFMA R20, R20, R3, R20 ;  /* 0x0000000314147223 */ /* 0x000fce0000000014 */
.L_x_255:
[----:B------:R-:W-:Y:S05]  /*b120*/  BSYNC B1 ;  /* 0x0000000000017941 */ /* 0x000fea0003800000 */
.L_x_253:
        /* <DEDUP_REMOVED lines=10> */
.L_x_257:
[----:B------:R-:W1:Y:S02]  /*b1d0*/  MUFU.RCP R15, R28 ;  /* 0x0000001c000f7308 */ /* 0x000e640000001000 */
[----:B-1----:R-:W-:-:S04]  /*b1e0*/  FFMA R0, R28, R15, -1 ;  /* 0xbf8000001c007423 */ /* 0x002fc8000000000f */
[----:B------:R-:W-:-:S04]  /*b1f0*/  FADD.FTZ R0, -R0, -RZ ;  /* 0x800000ff00007221 */ /* 0x000fc80000010100 */
[----:B------:R-:W-:-:S07]  /*b200*/  FFMA R15, R15, R0, R15 ;  /* 0x000000000f0f7223 */ /* 0x000fce000000000f */
.L_x_258:
[----:B------:R-:W-:Y:S05]  /*b210*/  BSYNC B1 ;  /* 0x0000000000017941 */ /* 0x000fea0003800000 */
.L_x_256:
        /* <DEDUP_REMOVED lines=10> */
.L_x_260:
[----:B------:R-:W1:Y:S02]  /*b2c0*/  MUFU.RCP R24, R31 ;  /* 0x0000001f00187308 */ /* 0x000e640000001000 */
[----:B-1----:R-:W-:-:S04]  /*b2d0*/  FFMA R0, R31, R24, -1 ;  /* 0xbf8000001f007423 */ /* 0x002fc80000000018 */
[----:B------:R-:W-:-:S04]  /*b2e0*/  FADD.FTZ R3, -R0, -RZ ;  /* 0x800000ff00037221 */ /* 0x000fc80000010100 */
[----:B------:R-:W-:-:S07]  /*b2f0*/  FFMA R24, R24, R3, R24 ;  /* 0x0000000318187223 */ /* 0x000fce0000000018 */
.L_x_261:
[----:B------:R-:W-:Y:S05]  /*b300*/  BSYNC B1 ;  /* 0x0000000000017941 */ /* 0x000fea0003800000 */
.L_x_259:
        /* <DEDUP_REMOVED lines=10> */
.L_x_263:
[----:B------:R-:W1:Y:S02]  /*b3b0*/  MUFU.RCP R21, R30 ;  /* 0x0000001e00157308 */ /* 0x000e640000001000 */
[----:B-1----:R-:W-:-:S04]  /*b3c0*/  FFMA R0, R30, R21, -1 ;  /* 0xbf8000001e007423 */ /* 0x002fc80000000015 */
[----:B------:R-:W-:-:S04]  /*b3d0*/  FADD.FTZ R0, -R0, -RZ ;  /* 0x800000ff00007221 */ /* 0x000fc80000010100 */
[----:B------:R-:W-:-:S07]  /*b3e0*/  FFMA R21, R21, R0, R21 ;  /* 0x0000000015157223 */ /* 0x000fce0000000015 */
.L_x_264:
[----:B------:R-:W-:Y:S05]  /*b3f0*/  BSYNC B1 ;  /* 0x0000000000017941 */ /* 0x000fea0003800000 */
.L_x_262:
        /* <DEDUP_REMOVED lines=10> */
.L_x_266:
[----:B------:R-:W1:Y:S02]  /*b4a0*/  MUFU.RCP R26, R39 ;  /* 0x00000027001a7308 */ /* 0x000e640000001000 */
[----:B-1----:R-:W-:-:S04]  /*b4b0*/  FFMA R0, R39, R26, -1 ;  /* 0xbf80000027007423 */ /* 0x002fc8000000001a */
[----:B------:R-:W-:-:S04]  /*b4c0*/  FADD.FTZ R3, -R0, -RZ ;  /* 0x800000ff00037221 */ /* 0x000fc80000010100 */
[----:B------:R-:W-:-:S07]  /*b4d0*/  FFMA R26, R26, R3, R26 ;  /* 0x000000031a1a7223 */ /* 0x000fce000000001a */
.L_x_267:
[----:B------:R-:W-:Y:S05]  /*b4e0*/  BSYNC B1 ;  /* 0x0000000000017941 */ /* 0x000fea0003800000 */
.L_x_265:
        /* <DEDUP_REMOVED lines=10> */
.L_x_269:
[----:B------:R-:W1:Y:S02]  /*b590*/  MUFU.RCP R25, R32 ;  /* 0x0000002000197308 */ /* 0x000e640000001000 */
[----:B-1----:R-:W-:-:S04]  /*b5a0*/  FFMA R0, R32, R25, -1 ;  /* 0xbf80000020007423 */ /* 0x002fc80000000019 */
[----:B------:R-:W-:-:S04]  /*b5b0*/  FADD.FTZ R0, -R0, -RZ ;  /* 0x800000ff00007221 */ /* 0x000fc80000010100 */
[----:B------:R-:W-:-:S07]  /*b5c0*/  FFMA R25, R25, R0, R25 ;  /* 0x0000000019197223 */ /* 0x000fce0000000019 */
.L_x_270:
[----:B------:R-:W-:Y:S05]  /*b5d0*/  BSYNC B1 ;  /* 0x0000000000017941 */ /* 0x000fea0003800000 */
.L_x_268:
        /* <DEDUP_REMOVED lines=10> */
.L_x_272:
[----:B------:R-:W1:Y:S02]  /*b680*/  MUFU.RCP R28, R33 ;  /* 0x00000021001c7308 */ /* 0x000e640000001000 */
[----:B-1----:R-:W-:-:S04]  /*b690*/  FFMA R0, R33, R28, -1 ;  /* 0xbf80000021007423 */ /* 0x002fc8000000001c */
[----:B------:R-:W-:-:S04]  /*b6a0*/  FADD.FTZ R3, -R0, -RZ ;  /* 0x800000ff00037221 */ /* 0x000fc80000010100 */
[----:B------:R-:W-:-:S07]  /*b6b0*/  FFMA R28, R28, R3, R28 ;  /* 0x000000031c1c7223 */ /* 0x000fce000000001c */
.L_x_273:
[----:B------:R-:W-:Y:S05]  /*b6c0*/  BSYNC B1 ;  /* 0x0000000000017941 */ /* 0x000fea0003800000 */
.L_x_271:
        /* <DEDUP_REMOVED lines=10> */
.L_x_275:
[----:B------:R-:W1:Y:S02]  /*b770*/  MUFU.RCP R27, R38 ;  /* 0x00000026001b7308 */ /* 0x000e640000001000 */
[----:B-1----:R-:W-:-:S04]  /*b780*/  FFMA R0, R38, R27, -1 ;  /* 0xbf80000026007423 */ /* 0x002fc8000000001b */
[----:B------:R-:W-:-:S04]  /*b790*/  FADD.FTZ R0, -R0, -RZ ;  /* 0x800000ff00007221 */ /* 0x000fc80000010100 */
[----:B------:R-:W-:-:S07]  /*b7a0*/  FFMA R27, R27, R0, R27 ;  /* 0x000000001b1b7223 */ /* 0x000fce000000001b */
.L_x_276:
[----:B------:R-:W-:Y:S05]  /*b7b0*/  BSYNC B1 ;  /* 0x0000000000017941 */ /* 0x000fea0003800000 */
.L_x_274:
        /* <DEDUP_REMOVED lines=9> */
.L_x_278:
[----:B------:R-:W1:Y:S02]  /*b850*/  MUFU.RCP R0, R43 ;  /* 0x0000002b00007308 */ /* 0x000e640000001000 */
[----:B-1----:R-:W-:-:S04]  /*b860*/  FFMA R3, R43, R0, -1 ;  /* 0xbf8000002b037423 */ /* 0x002fc80000000000 */
[----:B------:R-:W-:-:S04]  /*b870*/  FADD.FTZ R3, -R3, -RZ ;  /* 0x800000ff03037221 */ /* 0x000fc80000010100 */
[----:B------:R-:W-:-:S07]  /*b880*/  FFMA R0, R0, R3, R0 ;  /* 0x0000000300007223 */ /* 0x000fce0000000000 */
.L_x_279:
[----:B------:R-:W-:Y:S05]  /*b890*/  BSYNC B1 ;  /* 0x0000000000017941 */ /* 0x000fea0003800000 */
.L_x_277:
        /* <DEDUP_REMOVED lines=10> */
.L_x_280:
[----:B------:R-:W-:Y:S05]  /*b940*/  WARPSYNC.ALL ;  /* 0x0000000000007948 */ /* 0x000fea0003800000 */
[----:B------:R-:W-:Y:S01]  /*b950*/  BAR.SYNC.DEFER_BLOCKING 0x1, 0x100 ;  /* 0x0044000000007b1d */ /* 0x000fe20000010000 */
[----:B------:R-:W-:-:S05]  /*b960*/  IADD3 R16, P0, R16, UR38, RZ ;  /* 0x0000002610107c10 */ /* 0x000fca000ff1e0ff */
        /* <DEDUP_REMOVED lines=20> */
[----:B------:R-:W-:Y:S02]  /*bab0*/  UIADD3 UR4, UR50, 0x5100, URZ ;  /* 0x0000510032047890 */ /* 0x000fe4000fffe03f */
[----:B------:R-:W-:Y:S01]  /*bac0*/  UIADD3.X UR9, URZ, UR43, URZ, UP0, !UPT ;  /* 0x0000002b3f097290 */ /* 0x000fe200087fe43f */
[----:B------:R-:W-:-:S08]  /*bad0*/  UMOV UR7, UR47 ;  /* 0x0000002f00077c82 */ /* 0x000fd00008000000 */
[----:B------:R1:W-:Y:S02]  /*bae0*/  UTMASTG.3D [UR4], [UR8] ;  /* 0x00000004080073b5 */ /* 0x0003e40008010000 */
[----:B-1----:R0:W-:Y:S02]  /*baf0*/  UTMACMDFLUSH ;  /* 0x00000000000079b7 */ /* 0x0021e40000000000 */
.L_x_282:
[----:B------:R-:W-:Y:S05]  /*bb00*/  BSYNC B0 ;  /* 0x0000000000007941 */ /* 0x000fea0003800000 */
.L_x_281:
[----:B------:R-:W-:Y:S01]  /*bb10*/  ULDC.64 UR4, c[0x0][0x8f8] ;  /* 0x00023e0000047ab9 */ /* 0x000fe20000000a00 */
[----:B------:R-:W-:Y:S01]  /*bb20*/  IADD3.X R17, R17, UR37, RZ, P0, !PT ;  /* 0x0000002511117c10 */ /* 0x000fe200087fe4ff */
[----:B------:R-:W-:Y:S01]  /*bb30*/  UMOV UR47, 0xffffffff ;  /* 0xffffffff002f7882 */ /* 0x000fe20000000000 */
[----:B------:R-:W-:Y:S01]  /*bb40*/  ISETP.GE.U32.AND P0, PT, R16, UR4, PT ;  /* 0x0000000410007c0c */ /* 0x000fe2000bf06070 */
[----:B------:R-:W-:Y:S01]  /*bb50*/  IMAD.MOV.U32 R3, RZ, RZ, -0x1 ;  /* 0xffffffffff037424 */ /* 0x000fe200078e00ff */
[----:B------:R-:W-:Y:S02]  /*bb60*/  PRMT R0, RZ, 0x7610, R0 ;  /* 0x00007610ff007816 */ /* 0x000fe40000000000 */
[----:B------:R-:W-:Y:S02]  /*bb70*/  ISETP.GE.U32.AND.EX P0, PT, R17, UR5, PT, P0 ;  /* 0x0000000511007c0c */ /* 0x000fe4000bf06100 */
[----:B------:R-:W-:-:S11]  /*bb80*/  MOV R8, 0xffffffff ;  /* 0xffffffff00087802 */ /* 0x000fd60000000f00 */
[----:B------:R-:W-:Y:S05]  /*bb90*/  @P0 BRA `(.L_x_283) ;  /* 0x0000000400680947 */ /* 0x000fea0003800000 */
[----:B------:R-:W1:Y:S01]  /*bba0*/  S2R R12, SR_CTAID.X ;  /* 0x00000000000c7919 */ /* 0x000e620000002500 */
[----:B------:R-:W2:Y:S01]  /*bbb0*/  LDC.64 R10, c[0x0][0x8d0] ;  /* 0x00023400ff0a7b82 */ /* 0x000ea20000000a00 */
[----:B------:R-:W-:Y:S01]  /*bbc0*/  ULDC UR4, c[0x0][0x150] ;  /* 0x0000540000047ab9 */ /* 0x000fe20000000800 */
[----:B------:R-:W-:Y:S01]  /*bbd0*/  MOV R8, R16 ;  /* 0x0000001000087202 */ /* 0x000fe20000000f00 */
[----:B------:R-:W3:Y:S01]  /*bbe0*/  S2R R26, SR_CTAID.Y ;  /* 0x00000000001a7919 */ /* 0x000ee20000002600 */
[----:B------:R-:W-:-:S04]  /*bbf0*/  MOV R9, R17 ;  /* 0x0000001100097202 */ /* 0x000fc80000000f00 */
[----:B------:R-:W4:Y:S08]  /*bc00*/  LDC R25, c[0x0][0x144] ;  /* 0x00005100ff197b82 */ /* 0x000f300000000800 */
[----:B------:R-:W3:Y:S08]  /*bc10*/  LDC R0, c[0x0][0x8d8] ;  /* 0x00023600ff007b82 */ /* 0x000ef00000000800 */
[----:B------:R-:W3:Y:S01]  /*bc20*/  LDC.64 R20, c[0x0][0x8c8] ;  /* 0x00023200ff147b82 */ /* 0x000ee20000000a00 */
[----:B--2---:R-:W-:-:S04]  /*bc30*/  ISETP.NE.U32.AND P0, PT, R10, RZ, PT ;  /* 0x000000ff0a00720c */ /* 0x004fc80003f05070 */
[----:B------:R-:W-:Y:S02]  /*bc40*/  ISETP.NE.AND.EX P0, PT, R11, RZ, PT, P0 ;  /* 0x000000ff0b00720c */ /* 0x000fe40003f05300 */
[----:B-1----:R-:W-:-:S05]  /*bc50*/  I2FP.F32.U32 R3, R12 ;  /* 0x0000000c00037245 */ /* 0x002fca0000201000 */
[----:B------:R-:W-:-:S04]  /*bc60*/  FMUL R3, R3, UR4 ;  /* 0x0000000403037c20 */ /* 0x000fc80008400000 */
[----:B------:R1:W2:Y:S02]  /*bc70*/  F2I.U32.TRUNC.NTZ R24, R3 ;  /* 0x0000000300187305 */ /* 0x0002a4000020f000 */
[----:B----4-:R-:W-:Y:S05]  /*bc80*/  @!P0 BRA `(.L_x_284) ;  /* 0x0000000000288947 */ /* 0x010fea0003800000 */
[----:B-1----:R-:W1:Y:S02]  /*bc90*/  LDC R3, c[0x0][0x8dc] ;  /* 0x00023700ff037b82 */ /* 0x002e640000000800 */
        /* <DEDUP_REMOVED lines=9> */
.L_x_284:
[----:B------:R-:W4:Y:S01]  /*bd30*/  LDC.64 R14, c[0x0][0x8e8] ;  /* 0x00023a00ff0e7b82 */ /* 0x000f220000000a00 */
[-CC-:B---3--:R-:W-:Y:S01]  /*bd40*/  SHF.R.U64 R32, R8, R0.reuse, R9.reuse ;  /* 0x0000000008207219 */ /* 0x188fe20000001209 */
[----:B--2---:R-:W-:Y:S01]  /*bd50*/  IMAD.MOV R24, RZ, RZ, -R24 ;  /* 0x000000ffff187224 */ /* 0x004fe200078e0a18 */
[----:B------:R-:W-:Y:S01]  /*bd60*/  SHF.R.U32.HI R0, RZ, R0, R9 ;  /* 0x00000000ff007219 */ /* 0x000fe20000011609 */
[----:B------:R-:W-:Y:S01]  /*bd70*/  ULDC UR4, c[0x0][0x154] ;  /* 0x0000550000047ab9 */ /* 0x000fe20000000800 */
[----:B-1----:R-:W-:Y:S01]  /*bd80*/  IADD3 R3, P0, RZ, -R32, RZ ;  /* 0x80000020ff037210 */ /* 0x002fe20007f1e0ff */
[----:B------:R-:W-:Y:S01]  /*bd90*/  IMAD R28, R25, R24, R12 ;  /* 0x00000018191c7224 */ /* 0x000fe200078e020c */
[----:B------:R-:W-:Y:S01]  /*bda0*/  MOV R7, 0x1 ;  /* 0x0000000100077802 */ /* 0x000fe20000000f00 */
[----:B------:R-:W1:Y:S01]  /*bdb0*/  LDC R6, c[0x0][0x8c0] ;  /* 0x00023000ff067b82 */ /* 0x000e620000000800 */
[----:B------:R-:W-:-:S05]  /*bdc0*/  IADD3.X R5, RZ, ~R0, RZ, P0, !PT ;  /* 0x80000000ff057210 */ /* 0x000fca00007fe4ff */
[-C--:B------:R-:W-:Y:S02]  /*bdd0*/  IMAD R0, R5, R20.reuse, RZ ;  /* 0x0000001405007224 */ /* 0x080fe400078e02ff */
[----:B------:R-:W2:Y:S01]  /*bde0*/  LDC R8, c[0x0][0x8b0] ;  /* 0x00022c00ff087b82 */ /* 0x000ea20000000800 */
[----:B------:R-:W-:-:S04]  /*bdf0*/  IMAD.WIDE.U32 R4, R3, R20, R16 ;  /* 0x0000001403047225 */ /* 0x000fc800078e0010 */
[----:B------:R-:W-:Y:S01]  /*be00*/  IMAD R3, R3, R21, R0 ;  /* 0x0000001503037224 */ /* 0x000fe200078e0200 */
[----:B------:R-:W-:Y:S02]  /*be10*/  I2FP.F32.U32 R0, R26 ;  /* 0x0000001a00007245 */ /* 0x000fe40000201000 */
[----:B------:R-:W3:Y:S01]  /*be20*/  LDC R30, c[0x0][0x900] ;  /* 0x00024000ff1e7b82 */ /* 0x000ee20000000800 */
[----:B----4-:R-:W-:Y:S02]  /*be30*/  ISETP.NE.U32.AND P0, PT, R14, RZ, PT ;  /* 0x000000ff0e00720c */ /* 0x010fe40003f05070 */
[----:B------:R-:W-:Y:S01]  /*be40*/  IADD3 R3, R5, R3, RZ ;  /* 0x0000000305037210 */ /* 0x000fe20007ffe0ff */
[----:B------:R-:W-:Y:S01]  /*be50*/  FMUL R0, R0, UR4 ;  /* 0x0000000400007c20 */ /* 0x000fe20008400000 */
[----:B------:R-:W-:Y:S02]  /*be60*/  ISETP.NE.AND.EX P0, PT, R15, RZ, PT, P0 ;  /* 0x000000ff0f00720c */ /* 0x000fe40003f05300 */
[----:B------:R-:W-:Y:S01]  /*be70*/  MOV R5, 0xffffffff ;  /* 0xffffffff00057802 */ /* 0x000fe20000000f00 */
[----:B------:R-:W4:Y:S01]  /*be80*/  LDC R21, c[0x0][0x148] ;  /* 0x00005200ff157b82 */ /* 0x000f220000000800 */
[-CC-:B-1----:R-:W-:Y:S01]  /*be90*/  SHF.R.U64 R12, R4, R6.reuse, R3.reuse ;  /* 0x00000006040c7219 */ /* 0x182fe20000001203 */
[----:B------:R1:W1:Y:S01]  /*bea0*/  F2I.U32.TRUNC.NTZ R20, R0 ;  /* 0x0000000000147305 */ /* 0x000262000020f000 */
[----:B------:R-:W-:-:S05]  /*beb0*/  SHF.R.U32.HI R3, RZ, R6, R3 ;  /* 0x00000006ff037219 */ /* 0x000fca0000011603 */
[----:B------:R-:W1:Y:S01]  /*bec0*/  LDC R24, c[0x0][0x8a8] ;  /* 0x00022a00ff187b82 */ /* 0x000e620000000800 */
[-CC-:B--2---:R-:W-:Y:S02]  /*bed0*/  SHF.R.U64 R10, R12, R8.reuse, R3.reuse ;  /* 0x000000080c0a7219 */ /* 0x184fe40000001203 */
[----:B------:R-:W-:-:S05]  /*bee0*/  SHF.R.U32.HI R3, RZ, R8, R3 ;  /* 0x00000008ff037219 */ /* 0x000fca0000011603 */
[----:B------:R-:W2:Y:S01]  /*bef0*/  LDC R27, c[0x0][0x8f0] ;  /* 0x00023c00ff1b7b82 */ /* 0x000ea20000000800 */
[-C--:B---3--:R-:W-:Y:S02]  /*bf00*/  SHF.L.U32 R4, R5, R30.reuse, RZ ;  /* 0x0000001e05047219 */ /* 0x088fe400000006ff */
[-CC-:B------:R-:W-:Y:S02]  /*bf10*/  SHF.R.U64 R13, R10, R30.reuse, R3.reuse ;  /* 0x0000001e0a0d7219 */ /* 0x180fe40000001203 */
[----:B------:R-:W-:Y:S02]  /*bf20*/  SHF.R.U32.HI R5, RZ, R30, R3 ;  /* 0x0000001eff057219 */ /* 0x000fe40000011603 */
[----:B------:R-:W-:Y:S01]  /*bf30*/  LOP3.LUT R25, RZ, R4, RZ, 0x33, !PT ;  /* 0x00000004ff197212 */ /* 0x000fe200078e33ff */
[----:B------:R-:W3:Y:S01]  /*bf40*/  LDC R29, c[0x0][0x8e0] ;  /* 0x00023800ff1d7b82 */ /* 0x000ee20000000800 */
[----:B------:R-:W-:Y:S01]  /*bf50*/  SHF.L.U32 R30, R7, R30, RZ ;  /* 0x0000001e071e7219 */ /* 0x000fe200000006ff */
[----:B------:R-:W-:-:S06]  /*bf60*/  IMAD.MOV.U32 R4, RZ, RZ, R13 ;  /* 0x000000ffff047224 */ /* 0x000fcc00078e000d */
[----:B------:R-:W1:Y:S01]  /*bf70*/  LDC R31, c[0x0][0x8b8] ;  /* 0x00022e00ff1f7b82 */ /* 0x000e620000000800 */
[----:B------:R-:W-:Y:S05]  /*bf80*/  @!P0 BRA `(.L_x_285) ;  /* 0x0000000000288947 */ /* 0x000fea0003800000 */
[----:B-1----:R-:W1:Y:S02]  /*bf90*/  LDC R0, c[0x0][0x8f4] ;  /* 0x00023d00ff007b82 */ /* 0x002e640000000800 */
[----:B-1----:R-:W-:-:S04]  /*bfa0*/  IADD3 R3, P0, R13, R0, RZ ;  /* 0x000000000d037210 */ /* 0x002fc80007f1e0ff */
[----:B------:R-:W-:-:S05]  /*bfb0*/  IADD3.X R11, RZ, R5, RZ, P0, !PT ;  /* 0x00000005ff0b7210 */ /* 0x000fca00007fe4ff */
[----:B------:R-:W-:-:S04]  /*bfc0*/  IMAD.WIDE.U32 R4, R11, R14, RZ ;  /* 0x0000000e0b047225 */ /* 0x000fc800078e00ff */
[----:B------:R-:W-:-:S04]  /*bfd0*/  IMAD.WIDE.U32 R6, P0, R3, R15, R4 ;  /* 0x0000000f03067225 */ /* 0x000fc80007800004 */
[----:B------:R-:W-:Y:S01]  /*bfe0*/  IMAD.WIDE.U32 R4, R3, R14, RZ ;  /* 0x0000000e03047225 */ /* 0x000fe200078e00ff */
[----:B------:R-:W-:Y:S02]  /*bff0*/  IADD3.X R9, RZ, RZ, RZ, P0, !PT ;  /* 0x000000ffff097210 */ /* 0x000fe400007fe4ff */
[----:B------:R-:W-:Y:S02]  /*c000*/  MOV R8, R7 ;  /* 0x0000000700087202 */ /* 0x000fe40000000f00 */
[----:B------:R-:W-:-:S05]  /*c010*/  IADD3 RZ, P0, R5, R6, RZ ;  /* 0x0000000605ff7210 */ /* 0x000fca0007f1e0ff */
[----:B------:R-:W-:-:S08]  /*c020*/  IMAD.WIDE.U32.X R4, R11, R15, R8, P0 ;  /* 0x0000000f0b047225 */ /* 0x000fd000000e0408 */
.L_x_285:
[----:B------:R-:W-:Y:S01]  /*c030*/  ISETP.NE.AND P0, PT, R2, 0x1, PT ;  /* 0x000000010200780c */ /* 0x000fe20003f05270 */
[----:B-1----:R-:W-:Y:S01]  /*c040*/  IMAD.MOV R20, RZ, RZ, -R20 ;  /* 0x000000ffff147224 */ /* 0x002fe200078e0a14 */
[----:B--2---:R-:W-:Y:S02]  /*c050*/  SHF.R.U64 R0, R4, R27, R5 ;  /* 0x0000001b04007219 */ /* 0x004fe40000001205 */
[----:B------:R-:W-:Y:S02]  /*c060*/  LOP3.LUT R3, R10, R25, RZ, 0xc0, !PT ;  /* 0x000000190a037212 */ /* 0x000fe400078ec0ff */
[----:B------:R-:W-:Y:S02]  /*c070*/  IADD3 R5, R24, -0x1, RZ ;  /* 0xffffffff18057810 */ /* 0x000fe40007ffe0ff */
[----:B------:R-:W-:Y:S01]  /*c080*/  IADD3 R4, -R0, RZ, RZ ;  /* 0x000000ff00047210 */ /* 0x000fe20007ffe1ff */
[----:B------:R-:W-:Y:S01]  /*c090*/  IMAD R3, R30, R0, R3 ;  /* 0x000000001e037224 */ /* 0x000fe200078e0203 */
[----:B------:R-:W-:-:S02]  /*c0a0*/  LOP3.LUT R5, R12, R5, RZ, 0xc0, !PT ;  /* 0x000000050c057212 */ /* 0x000fc400078ec0ff */
[----:B------:R-:W-:Y:S01]  /*c0b0*/  R2UR UR47, R32 ;  /* 0x00000000202f72ca */ /* 0x000fe200000e0000 */
[----:B----4-:R-:W-:Y:S02]  /*c0c0*/  @P0 IMAD R28, R21, R20, R26 ;  /* 0x00000014151c0224 */ /* 0x010fe400078e021a */
[----:B---3--:R-:W-:Y:S01]  /*c0d0*/  IMAD R0, R4, R29, R13 ;  /* 0x0000001d04007224 */ /* 0x008fe200078e020d */
[----:B------:R-:W-:Y:S01]  /*c0e0*/  MOV R4, 0x1 ;  /* 0x0000000100047802 */ /* 0x000fe20000000f00 */
[----:B------:R-:W-:Y:S02]  /*c0f0*/  IMAD R3, R3, R31, R28 ;  /* 0x0000001f03037224 */ /* 0x000fe400078e021c */
[----:B------:R-:W-:-:S05]  /*c100*/  IMAD R0, R0, R24, R5 ;  /* 0x0000001800007224 */ /* 0x000fca00078e0205 */
[----:B------:R-:W-:Y:S02]  /*c110*/  SEL R8, R0, R3, !P0 ;  /* 0x0000000300087207 */ /* 0x000fe40004000000 */
[----:B------:R-:W-:Y:S02]  /*c120*/  SEL R3, R3, R0, !P0 ;  /* 0x0000000003037207 */ /* 0x000fe40004000000 */
[----:B------:R-:W-:-:S07]  /*c130*/  PRMT R0, R4, 0x7610, R0 ;  /* 0x0000761004007816 */ /* 0x000fce0000000000 */
.L_x_283:
[----:B------:R-:W-:Y:S01]  /*c140*/  LOP3.LUT P0, RZ, R0, 0xff, RZ, 0xc0, !PT ;  /* 0x000000ff00ff7812 */ /* 0x000fe2000780c0ff */
[----:B------:R-:W-:-:S04]  /*c150*/  UIMAD.WIDE.U32 UR4, UR51, -0x33333333, URZ ;  /* 0xcccccccd330478a5 */ /* 0x000fc8000f8e003f */
[----:B------:R-:W-:-:S04]  /*c160*/  USHF.R.U32.HI UR4, URZ, 0x3, UR5 ;  /* 0x000000033f047899 */ /* 0x000fc80008011605 */
[----:B------:R-:W-:-:S04]  /*c170*/  UIMAD UR4, UR4, -0xa, UR51 ;  /* 0xfffffff6040478a4 */ /* 0x000fc8000f8e0233 */
[----:B------:R-:W-:Y:S08]  /*c180*/  @P0 BRA `(.L_x_286) ;  /* 0xffffff5000c40947 */ /* 0x000ff0000383ffff */
[----:B------:R-:W-:-:S04]  /*c190*/  DEPBAR.LE SB0, 0x0 ;  /* 0x000080000000791a */ /* 0x000fc80000000000 */
[----:B------:R-:W-:Y:S05]  /*c1a0*/  EXIT ;  /* 0x000000000000794d */ /* 0x000fea0003800000 */
.L_x_9:
[----:B------:R-:W-:Y:S01]  /*c1b0*/  ULDC.64 UR4, c[0x0][0x8f8] ;  /* 0x00023e0000047ab9 */ /* 0x000fe20000000a00 */
[----:B------:R-:W-:Y:S01]  /*c1c0*/  PRMT R12, RZ, 0x7610, R12 ;  /* 0x00007610ff0c7816 */ /* 0x000fe2000000000c */
[----:B------:R-:W-:Y:S01]  /*c1d0*/  IMAD.MOV.U32 R5, RZ, RZ, -0x1 ;  /* 0xffffffffff057424 */ /* 0x000fe200078e00ff */
[----:B------:R-:W-:Y:S02]  /*c1e0*/  ISETP.GE.U32.AND P1, PT, R16, UR4, PT ;  /* 0x0000000410007c0c */ /* 0x000fe4000bf26070 */
[----:B------:R-:W-:Y:S02]  /*c1f0*/  MOV R4, 0xffffffff ;  /* 0xffffffff00047802 */ /* 0x000fe40000000f00 */
[----:B------:R-:W-:Y:S02]  /*c200*/  ISETP.GE.U32.AND.EX P1, PT, R17, UR5, PT, P1 ;  /* 0x0000000511007c0c */ /* 0x000fe4000bf26110 */
[----:B------:R-:W-:-:S11]  /*c210*/  MOV R6, 0xffffffff ;  /* 0xffffffff00067802 */ /* 0x000fd60000000f00 */
[----:B------:R-:W-:Y:S05]  /*c220*/  @P1 BRA `(.L_x_287) ;  /* 0x00000004005c1947 */ /* 0x000fea0003800000 */
[----:B------:R-:W1:Y:S01]  /*c230*/  LDC.64 R20, c[0x0][0x8d0] ;  /* 0x00023400ff147b82 */ /* 0x000e620000000a00 */
[----:B------:R-:W-:Y:S01]  /*c240*/  MOV R14, R16 ;  /* 0x00000010000e7202 */ /* 0x000fe20000000f00 */
[----:B------:R-:W-:-:S06]  /*c250*/  IMAD.MOV.U32 R15, RZ, RZ, R17 ;  /* 0x000000ffff0f7224 */ /* 0x000fcc00078e0011 */
[----:B------:R-:W2:Y:S08]  /*c260*/  LDC R6, c[0x0][0x8d8] ;  /* 0x00023600ff067b82 */ /* 0x000eb00000000800 */
[----:B------:R-:W3:Y:S01]  /*c270*/  LDC.64 R24, c[0x0][0x8c8] ;  /* 0x00023200ff187b82 */ /* 0x000ee20000000a00 */
[----:B-1----:R-:W-:-:S04]  /*c280*/  ISETP.NE.U32.AND P1, PT, R20, RZ, PT ;  /* 0x000000ff1400720c */ /* 0x002fc80003f25070 */
[----:B------:R-:W-:-:S13]  /*c290*/  ISETP.NE.AND.EX P1, PT, R21, RZ, PT, P1 ;  /* 0x000000ff1500720c */ /* 0x000fda0003f25310 */
[----:B--23--:R-:W-:Y:S05]  /*c2a0*/  @!P1 BRA `(.L_x_288) ;  /* 0x0000000000289947 */ /* 0x00cfea0003800000 */
[----:B------:R-:W1:Y:S02]  /*c2b0*/  LDC R5, c[0x0][0x8dc] ;  /* 0x00023700ff057b82 */ /* 0x000e640000000800 */
        /* <DEDUP_REMOVED lines=9> */
.L_x_288:
[--C-:B------:R-:W-:Y:S01]  /*c350*/  SHF.R.U64 R14, R14, R6, R15.reuse ;  /* 0x000000060e0e7219 */ /* 0x100fe2000000120f */
[----:B------:R-:W1:Y:S01]  /*c360*/  LDC R12, c[0x0][0x8c0] ;  /* 0x00023000ff0c7b82 */ /* 0x000e620000000800 */
[----:B------:R-:W-:Y:S01]  /*c370*/  I2FP.F32.U32 R5, R10 ;  /* 0x0000000a00057245 */ /* 0x000fe20000201000 */
[----:B------:R-:W-:Y:S01]  /*c380*/  ULDC UR4, c[0x0][0x150] ;  /* 0x0000540000047ab9 */ /* 0x000fe20000000800 */
[----:B------:R-:W-:Y:S02]  /*c390*/  SHF.R.U32.HI R4, RZ, R6, R15 ;  /* 0x00000006ff047219 */ /* 0x000fe4000001160f */
[----:B------:R-:W-:Y:S01]  /*c3a0*/  IADD3 R11, P1, RZ, -R14, RZ ;  /* 0x8000000eff0b7210 */ /* 0x000fe20007f3e0ff */
[----:B------:R-:W-:Y:S01]  /*c3b0*/  FMUL R15, R5, UR4 ;  /* 0x00000004050f7c20 */ /* 0x000fe20008400000 */
[----:B------:R-:W-:Y:S01]  /*c3c0*/  ULDC UR4, c[0x0][0x154] ;  /* 0x0000550000047ab9 */ /* 0x000fe20000000800 */
[----:B------:R-:W2:Y:S02]  /*c3d0*/  LDC.64 R28, c[0x0][0x8e8] ;  /* 0x00023a00ff1c7b82 */ /* 0x000ea40000000a00 */
[----:B------:R-:W-:-:S02]  /*c3e0*/  IMAD.X R13, RZ, RZ, ~R4, P1 ;  /* 0x000000ffff0d7224 */ /* 0x000fc400008e0e04 */
[----:B------:R-:W3:Y:S01]  /*c3f0*/  F2I.U32.TRUNC.NTZ R15, R15 ;  /* 0x0000000f000f7305 */ /* 0x000ee2000020f000 */
[----:B------:R-:W-:-:S03]  /*c400*/  IMAD.WIDE.U32 R4, R11, R24, R16 ;  /* 0x000000180b047225 */ /* 0x000fc600078e0010 */
[----:B------:R-:W4:Y:S01]  /*c410*/  LDC R21, c[0x0][0x144] ;  /* 0x00005100ff157b82 */ /* 0x000f220000000800 */
[----:B------:R-:W-:-:S04]  /*c420*/  IMAD R6, R13, R24, RZ ;  /* 0x000000180d067224 */ /* 0x000fc800078e02ff */
[----:B------:R-:W-:-:S03]  /*c430*/  IMAD R11, R11, R25, R6 ;  /* 0x000000190b0b7224 */ /* 0x000fc600078e0206 */
[----:B------:R-:W5:Y:S02]  /*c440*/  LDC R20, c[0x0][0x8b0] ;  /* 0x00022c00ff147b82 */ /* 0x000f640000000800 */
[----:B------:R-:W-:Y:S02]  /*c450*/  IADD3 R5, R5, R11, RZ ;  /* 0x0000000b05057210 */ /* 0x000fe40007ffe0ff */
[----:B------:R-:W-:Y:S02]  /*c460*/  I2FP.F32.U32 R11, R7 ;  /* 0x00000007000b7245 */ /* 0x000fe40000201000 */
[----:B-1----:R-:W-:Y:S02]  /*c470*/  SHF.R.U64 R6, R4, R12, R5 ;  /* 0x0000000c04067219 */ /* 0x002fe40000001205 */
[----:B------:R-:W1:Y:S01]  /*c480*/  LDC R13, c[0x0][0x900] ;  /* 0x00024000ff0d7b82 */ /* 0x000e620000000800 */
[----:B---3--:R-:W-:Y:S01]  /*c490*/  IADD3 R4, -R15, RZ, RZ ;  /* 0x000000ff0f047210 */ /* 0x008fe20007ffe1ff */
[----:B------:R-:W-:Y:S01]  /*c4a0*/  FMUL R11, R11, UR4 ;  /* 0x000000040b0b7c20 */ /* 0x000fe20008400000 */
[----:B--2---:R-:W-:-:S02]  /*c4b0*/  ISETP.NE.U32.AND P1, PT, R28, RZ, PT ;  /* 0x000000ff1c00720c */ /* 0x004fc40003f25070 */
[----:B------:R-:W-:Y:S02]  /*c4c0*/  SHF.R.U32.HI R5, RZ, R12, R5 ;  /* 0x0000000cff057219 */ /* 0x000fe40000011605 */
[----:B------:R-:W-:Y:S01]  /*c4d0*/  ISETP.NE.AND.EX P1, PT, R29, RZ, PT, P1 ;  /* 0x000000ff1d00720c */ /* 0x000fe20003f25310 */
[----:B------:R-:W2:Y:S01]  /*c4e0*/  LDC R22, c[0x0][0x148] ;  /* 0x00005200ff167b82 */ /* 0x000ea20000000800 */
[----:B----4-:R-:W-:Y:S01]  /*c4f0*/  IMAD R26, R21, R4, R10 ;  /* 0x00000004151a7224 */ /* 0x010fe200078e020a */
[----:B------:R-:W-:Y:S01]  /*c500*/  MOV R12, 0xffffffff ;  /* 0xffffffff000c7802 */ /* 0x000fe20000000f00 */
[----:B------:R-:W-:-:S05]  /*c510*/  IMAD.MOV.U32 R10, RZ, RZ, 0x1 ;  /* 0x00000001ff0a7424 */ /* 0x000fca00078e00ff */
[----:B------:R-:W3:Y:S01]  /*c520*/  LDC R24, c[0x0][0x8a8] ;  /* 0x00022a00ff187b82 */ /* 0x000ee20000000800 */
[-CC-:B-----5:R-:W-:Y:S02]  /*c530*/  SHF.R.U64 R21, R6, R20.reuse, R5.reuse ;  /* 0x0000001406157219 */ /* 0x1a0fe40000001205 */
[----:B------:R-:W-:Y:S02]  /*c540*/  SHF.R.U32.HI R4, RZ, R20, R5 ;  /* 0x00000014ff047219 */ /* 0x000fe40000011605 */
[----:B------:R4:W1:Y:S03]  /*c550*/  F2I.U32.TRUNC.NTZ R20, R11 ;  /* 0x0000000b00147305 */ /* 0x000866000020f000 */
[----:B------:R-:W2:Y:S01]  /*c560*/  LDC R25, c[0x0][0x8f0] ;  /* 0x00023c00ff197b82 */ /* 0x000ea20000000800 */
[-C--:B-1----:R-:W-:Y:S02]  /*c570*/  SHF.L.U32 R12, R12, R13.reuse, RZ ;  /* 0x0000000d0c0c7219 */ /* 0x082fe400000006ff */
[----:B------:R-:W-:-:S02]  /*c580*/  SHF.R.U64 R23, R21, R13, R4 ;  /* 0x0000000d15177219 */ /* 0x000fc40000001204 */
[-C--:B------:R-:W-:Y:S02]  /*c590*/  SHF.R.U32.HI R5, RZ, R13.reuse, R4 ;  /* 0x0000000dff057219 */ /* 0x080fe40000011604 */
[----:B------:R-:W-:Y:S01]  /*c5a0*/  SHF.L.U32 R30, R10, R13, RZ ;  /* 0x0000000d0a1e7219 */ /* 0x000fe200000006ff */
[----:B------:R-:W1:Y:S01]  /*c5b0*/  LDC R27, c[0x0][0x8e0] ;  /* 0x00023800ff1b7b82 */ /* 0x000e620000000800 */
[----:B------:R-:W-:Y:S02]  /*c5c0*/  LOP3.LUT R32, RZ, R12, RZ, 0x33, !PT ;  /* 0x0000000cff207212 */ /* 0x000fe400078e33ff */
[----:B------:R-:W-:-:S05]  /*c5d0*/  MOV R4, R23 ;  /* 0x0000001700047202 */ /* 0x000fca0000000f00 */
[----:B------:R-:W1:Y:S01]  /*c5e0*/  LDC R31, c[0x0][0x8b8] ;  /* 0x00022e00ff1f7b82 */ /* 0x000e620000000800 */
[----:B----4-:R-:W-:Y:S05]  /*c5f0*/  @!P1 BRA `(.L_x_289) ;  /* 0x0000000000289947 */ /* 0x010fea0003800000 */
[----:B------:R-:W4:Y:S02]  /*c600*/  LDC R4, c[0x0][0x8f4] ;  /* 0x00023d00ff047b82 */ /* 0x000f240000000800 */
[----:B----4-:R-:W-:-:S04]  /*c610*/  IADD3 R13, P1, R23, R4, RZ ;  /* 0x00000004170d7210 */ /* 0x010fc80007f3e0ff */
[----:B------:R-:W-:-:S05]  /*c620*/  IADD3.X R15, RZ, R5, RZ, P1, !PT ;  /* 0x00000005ff0f7210 */ /* 0x000fca0000ffe4ff */
[----:B------:R-:W-:-:S04]  /*c630*/  IMAD.WIDE.U32 R4, R15, R28, RZ ;  /* 0x0000001c0f047225 */ /* 0x000fc800078e00ff */
[----:B------:R-:W-:-:S04]  /*c640*/  IMAD.WIDE.U32 R10, P1, R13, R29, R4 ;  /* 0x0000001d0d0a7225 */ /* 0x000fc80007820004 */
[----:B------:R-:W-:Y:S01]  /*c650*/  IMAD.WIDE.U32 R4, R13, R28, RZ ;  /* 0x0000001c0d047225 */ /* 0x000fe200078e00ff */
[----:B------:R-:W-:-:S03]  /*c660*/  IADD3.X R13, RZ, RZ, RZ, P1, !PT ;  /* 0x000000ffff0d7210 */ /* 0x000fc60000ffe4ff */
[----:B------:R-:W-:Y:S01]  /*c670*/  IMAD.MOV.U32 R12, RZ, RZ, R11 ;  /* 0x000000ffff0c7224 */ /* 0x000fe200078e000b */
[----:B------:R-:W-:-:S05]  /*c680*/  IADD3 RZ, P1, R5, R10, RZ ;  /* 0x0000000a05ff7210 */ /* 0x000fca0007f3e0ff */
[----:B------:R-:W-:-:S08]  /*c690*/  IMAD.WIDE.U32.X R4, R15, R29, R12, P1 ;  /* 0x0000001d0f047225 */ /* 0x000fd000008e040c */
.L_x_289:
[----:B------:R-:W-:Y:S01]  /*c6a0*/  ISETP.NE.AND P1, PT, R2, 0x1, PT ;  /* 0x000000010200780c */ /* 0x000fe20003f25270 */
[----:B------:R-:W-:Y:S01]  /*c6b0*/  IMAD.MOV.U32 R12, RZ, RZ, 0x1 ;  /* 0x00000001ff0c7424 */ /* 0x000fe200078e00ff */
[----:B--2---:R-:W-:Y:S02]  /*c6c0*/  SHF.R.U64 R5, R4, R25, R5 ;  /* 0x0000001904057219 */ /* 0x004fe40000001205 */
[----:B------:R-:W-:Y:S02]  /*c6d0*/  IADD3 R20, -R20, RZ, RZ ;  /* 0x000000ff14147210 */ /* 0x000fe40007ffe1ff */
[----:B------:R-:W-:Y:S02]  /*c6e0*/  LOP3.LUT R4, R21, R32, RZ, 0xc0, !PT ;  /* 0x0000002015047212 */ /* 0x000fe400078ec0ff */
[----:B---3--:R-:W-:Y:S02]  /*c6f0*/  IADD3 R11, R24, -0x1, RZ ;  /* 0xffffffff180b7810 */ /* 0x008fe40007ffe0ff */
[----:B------:R-:W-:Y:S01]  /*c700*/  IADD3 R10, -R5, RZ, RZ ;  /* 0x000000ff050a7210 */ /* 0x000fe20007ffe1ff */
[----:B------:R-:W-:-:S02]  /*c710*/  IMAD R5, R30, R5, R4 ;  /* 0x000000051e057224 */ /* 0x000fc400078e0204 */
[----:B------:R-:W-:Y:S01]  /*c720*/  @P1 IMAD R26, R22, R20, R7 ;  /* 0x00000014161a1224 */ /* 0x000fe200078e0207 */
[----:B------:R-:W-:Y:S01]  /*c730*/  LOP3.LUT R7, R6, R11, RZ, 0xc0, !PT ;  /* 0x0000000b06077212 */ /* 0x000fe200078ec0ff */
[----:B-1----:R-:W-:Y:S02]  /*c740*/  IMAD R4, R10, R27, R23 ;  /* 0x0000001b0a047224 */ /* 0x002fe400078e0217 */
[----:B------:R-:W-:Y:S02]  /*c750*/  IMAD R5, R5, R31, R26 ;  /* 0x0000001f05057224 */ /* 0x000fe400078e021a */
[----:B------:R-:W-:-:S05]  /*c760*/  IMAD R6, R4, R24, R7 ;  /* 0x0000001804067224 */ /* 0x000fca00078e0207 */
[----:B------:R-:W-:Y:S02]  /*c770*/  SEL R4, R6, R5, !P1 ;  /* 0x0000000506047207 */ /* 0x000fe40004800000 */
[----:B------:R-:W-:Y:S02]  /*c780*/  SEL R5, R5, R6, !P1 ;  /* 0x0000000605057207 */ /* 0x000fe40004800000 */
[----:B------:R-:W-:-:S07]  /*c790*/  MOV R6, R14 ;  /* 0x0000000e00067202 */ /* 0x000fce0000000f00 */
.L_x_287:
[----:B------:R-:W-:-:S08]  /*c7a0*/  NOP ;  /* 0x0000000000007918 */ /* 0x000fd00000000000 */
[----:B------:R-:W1:-:S00]  /*c7b0*/  USETMAXREG.DEALLOC.CTAPOOL 0x28 ;  /* 0x00000028000079c8 */ /* 0x000e4000080e0500 */
[----:B-1----:R-:W-:-:S13]  /*c7c0*/  ISETP.NE.AND P1, PT, R3, 0x1, PT ;  /* 0x000000010300780c */ /* 0x002fda0003f25270 */
[----:B------:R-:W-:Y:S05]  /*c7d0*/  @!P1 EXIT ;  /* 0x000000000000994d */ /* 0x000fea0003800000 */
[----:B------:R-:W-:Y:S05]  /*c7e0*/  @!P4 BRA `(.L_x_290) ;  /* 0x0000001000b0c947 */ /* 0x000fea0003800000 */
[----:B------:R-:W-:-:S13]  /*c7f0*/  ISETP.NE.OR P0, PT, R3, 0x2, P0 ;  /* 0x000000020300780c */ /* 0x000fda0000705670 */
[----:B------:R-:W-:Y:S05]  /*c800*/  @P0 EXIT ;  /* 0x000000000000094d */ /* 0x000fea0003800000 */
[----:B------:R-:W-:-:S13]  /*c810*/  LOP3.LUT P1, RZ, R12, 0xff, RZ, 0xc0, !PT ;  /* 0x000000ff0cff7812 */ /* 0x000fda000782c0ff */
[----:B------:R-:W-:Y:S05]  /*c820*/  @!P1 BRA `(.L_x_291) ;  /* 0x0000000000189947 */ /* 0x000fea0003800000 */
[----:B------:R-:W-:Y:S01]  /*c830*/  UMOV UR4, 0x400 ;  /* 0x0000040000047882 */ /* 0x000fe20000000000 */
[----:B------:R-:W-:Y:S01]  /*c840*/  MOV R3, RZ ;  /* 0x000000ff00037202 */ /* 0x000fe20000000f00 */
[----:B------:R-:W-:-:S03]  /*c850*/  ULEA UR4, UR36, UR4, 0x18 ;  /* 0x0000000424047291 */ /* 0x000fc6000f8ec03f */
[----:B------:R-:W-:-:S06]  /*c860*/  SHF.L.U32 R3, R3, 0x1f, RZ ;  /* 0x0000001f03037819 */ /* 0x000fcc00000006ff */
[----:B------:R-:W1:Y:S02]  /*c870*/  SYNCS.PHASECHK.TRANS64.TRYWAIT P0, [UR4+0xe8], R3 ;  /* 0x0000e803ff0075a7 */ /* 0x000e640008000144 */
[----:B-1----:R-:W-:Y:S05]  /*c880*/  @!P0 BRA `(.L_x_292) ;  /* 0x0000002400c88947 */ /* 0x002fea0003800000 */
.L_x_291:
[----:B-1----:R-:W-:Y:S01]  /*c890*/  PRMT R3, RZ, 0x7610, R3 ;  /* 0x00007610ff037816 */ /* 0x002fe20000000003 */
[----:B------:R-:W-:Y:S06]  /*c8a0*/  @P3 BRA `(.L_x_293) ;  /* 0x0000000000243947 */ /* 0x000fec0003800000 */
[----:B------:R-:W-:Y:S02]  /*c8b0*/  ULDC.64 UR4, c[0x0][0x588] ;  /* 0x0001620000047ab9 */ /* 0x000fe40000000a00 */
[----:B------:R-:W-:-:S04]  /*c8c0*/  ISETP.NE.U32.AND P0, PT, RZ, UR4, PT ;  /* 0x00000004ff007c0c */ /* 0x000fc8000bf05070 */
[----:B------:R-:W-:-:S13]  /*c8d0*/  ISETP.NE.AND.EX P0, PT, RZ, UR5, PT, P0 ;  /* 0x00000005ff007c0c */ /* 0x000fda000bf05300 */
[----:B------:R-:W-:Y:S05]  /*c8e0*/  @!P0 BRA `(.L_x_294) ;  /* 0x00000000000c8947 */ /* 0x000fea0003800000 */
[----:B------:R1:W5:Y:S01]  /*c8f0*/  LDG.E R8, desc[UR40][R8.64] ;  /* 0x0000002808087981 */ /* 0x000362000c1e1900 */
[----:B------:R-:W-:Y:S01]  /*c900*/  MOV R3, 0x1 ;  /* 0x0000000100037802 */ /* 0x000fe20000000f00 */
[----:B------:R-:W-:Y:S06]  /*c910*/  BRA `(.L_x_293) ;  /* 0x0000000000087947 */ /* 0x000fec0003800000 */
.L_x_294:
[----:B------:R-:W2:Y:S01]  /*c920*/  LDC R8, c[0x0][0x580] ;  /* 0x00016000ff087b82 */ /* 0x000ea20000000800 */
[----:B------:R-:W-:-:S07]  /*c930*/  IMAD.MOV.U32 R3, RZ, RZ, 0x1 ;  /* 0x00000001ff037424 */ /* 0x000fce00078e00ff */
.L_x_293:
[----:B-1----:R-:W-:Y:S01]  /*c940*/  MOV R9, 0x1 ;  /* 0x0000000100097802 */ /* 0x002fe20000000f00 */
[----:B------:R-:W-:Y:S06]  /*c950*/  @!P1 BRA `(.L_x_295) ;  /* 0x0000000c00dc9947 */ /* 0x000fec0003800000 */
[----:B------:R-:W1:Y:S01]  /*c960*/  LDC R10, c[0x0][0x900] ;  /* 0x00024000ff0a7b82 */ /* 0x000e620000000800 */
[----:B------:R-:W-:Y:S01]  /*c970*/  MOV R7, 0xffffffff ;  /* 0xffffffff00077802 */ /* 0x000fe20000000f00 */
[----:B------:R-:W-:Y:S01]  /*c980*/  ULDC.64 UR6, c[0x0][0x198] ;  /* 0x0000660000067ab9 */ /* 0x000fe20000000a00 */
[----:B------:R-:W-:Y:S01]  /*c990*/  MOV R9, 0x1 ;  /* 0x0000000100097802 */ /* 0x000fe20000000f00 */
[----:B------:R-:W-:Y:S01]  /*c9a0*/  ULDC.64 UR14, c[0x0][0x588] ;  /* 0x00016200000e7ab9 */ /* 0x000fe20000000a00 */
[----:B------:R-:W-:Y:S01]  /*c9b0*/  LOP3.LUT R11, R0, 0x2, RZ, 0xfc, !PT ;  /* 0x00000002000b7812 */ /* 0x000fe200078efcff */
[----:B------:R-:W-:Y:S01]  /*c9c0*/  ULDC.64 UR22, c[0x0][0x8f8] ;  /* 0x00023e0000167ab9 */ /* 0x000fe20000000a00 */
[----:B------:R-:W-:Y:S01]  /*c9d0*/  ULDC.64 UR24, c[0x0][0x590] ;  /* 0x0001640000187ab9 */ /* 0x000fe20000000a00 */
[----:B------:R-:W3:Y:S01]  /*c9e0*/  LDC R12, c[0x0][0x8a8] ;  /* 0x00022a00ff0c7b82 */ /* 0x000ee20000000800 */
[-C--:B-1----:R-:W-:Y:S02]  /*c9f0*/  SHF.L.U32 R7, R7, R10.reuse, RZ ;  /* 0x0000000a07077219 */ /* 0x082fe400000006ff */
[----:B------:R-:W-:Y:S01]  /*ca00*/  SHF.L.U32 R10, R9, R10, RZ ;  /* 0x0000000a090a7219 */ /* 0x000fe200000006ff */
[----:B------:R-:W-:Y:S01]  /*ca10*/  IMAD.MOV.U32 R9, RZ, RZ, 0x1 ;  /* 0x00000001ff097424 */ /* 0x000fe200078e00ff */
[----:B------:R-:W-:-:S02]  /*ca20*/  LOP3.LUT R13, RZ, R7, RZ, 0x33, !PT ;  /* 0x00000007ff0d7212 */ /* 0x000fc400078e33ff */
[----:B---3--:R-:W-:-:S07]  /*ca30*/  IADD3 R12, R12, -0x1, RZ ;  /* 0xffffffff0c0c7810 */ /* 0x008fce0007ffe0ff */
.L_x_327:
[----:B------:R-:W-:Y:S02]  /*ca40*/  ISETP.NE.U32.AND P0, PT, RZ, UR24, PT ;  /* 0x00000018ff007c0c */ /* 0x000fe4000bf05070 */
[----:B------:R-:W-:Y:S02]  /*ca50*/  R2UR UR11, R5 ;  /* 0x00000000050b72ca */ /* 0x000fe400000e0000 */
[----:B------:R-:W-:Y:S02]  /*ca60*/  R2UR UR10, R4 ;  /* 0x00000000040a72ca */ /* 0x000fe400000e0000 */
[----:B------:R-:W-:-:S09]  /*ca70*/  ISETP.NE.AND.EX P0, PT, RZ, UR25, PT, P0 ;  /* 0x00000019ff007c0c */ /* 0x000fd2000bf05300 */
[----:B------:R-:W-:Y:S02]  /*ca80*/  USHF.L.U32 UR11, UR11, 0x8, URZ ;  /* 0x000000080b0b7899 */ /* 0x000fe4000800063f */
[----:B------:R-:W-:Y:S02]  /*ca90*/  USHF.L.U32 UR10, UR10, 0x6, URZ ;  /* 0x000000060a0a7899 */ /* 0x000fe4000800063f */
[----:B------:R-:W-:Y:S10]  /*caa0*/  @!P0 BRA `(.L_x_296) ;  /* 0x00000000002c8947 */ /* 0x000ff40003800000 */
[----:B------:R-:W-:-:S04]  /*cab0*/  ISETP.NE.U32.AND P1, PT, RZ, UR14, PT ;  /* 0x0000000eff007c0c */ /* 0x000fc8000bf25070 */
[----:B------:R-:W-:-:S13]  /*cac0*/  ISETP.NE.AND.EX P1, PT, RZ, UR15, PT, P1 ;  /* 0x0000000fff007c0c */ /* 0x000fda000bf25310 */
[----:B------:R-:W-:Y:S05]  /*cad0*/  @!P1 BRA `(.L_x_297) ;  /* 0x0000000000189947 */ /* 0x000fea0003800000 */
[----:B------:R-:W1:Y:S01]  /*cae0*/  LDC.64 R4, c[0x0][0x588] ;  /* 0x00016200ff047b82 */ /* 0x000e620000000a00 */
[----:B------:R-:W-:-:S04]  /*caf0*/  IMAD R3, R6, UR24, RZ ;  /* 0x0000001806037c24 */ /* 0x000fc8000f8e02ff */
[----:B-1----:R-:W-:-:S05]  /*cb00*/  IMAD.WIDE R4, R3, 0x4, R4 ;  /* 0x0000000403047825 */ /* 0x002fca00078e0204 */
[----:B--2--5:R3:W5:Y:S01]  /*cb10*/  LDG.E R8, desc[UR40][R4.64] ;  /* 0x0000002804087981 */ /* 0x024762000c1e1900 */
[----:B------:R-:W-:Y:S01]  /*cb20*/  MOV R3, 0x1 ;  /* 0x0000000100037802 */ /* 0x000fe20000000f00 */
[----:B------:R-:W-:Y:S06]  /*cb30*/  BRA `(.L_x_296) ;  /* 0x0000000000087947 */ /* 0x000fec0003800000 */
.L_x_297:
[----:B--2--5:R-:W1:Y:S01]  /*cb40*/  LDC R8, c[0x0][0x580] ;  /* 0x00016000ff087b82 */ /* 0x024e620000000800 */
[----:B------:R-:W-:-:S07]  /*cb50*/  MOV R3, 0x1 ;  /* 0x0000000100037802 */ /* 0x000fce0000000f00 */
.L_x_296:
[----:B------:R-:W-:Y:S05]  /*cb60*/  @!P0 BRA `(.L_x_298) ;  /* 0x00000000001c8947 */ /* 0x000fea0003800000 */
[----:B------:R-:W-:-:S13]  /*cb70*/  LOP3.LUT P2, RZ, R3, 0xff, RZ, 0xc0, !PT ;  /* 0x000000ff03ff7812 */ /* 0x000fda000784c0ff */
[----:B---3--:R-:W3:Y:S02]  /*cb80*/  @!P2 LDC.64 R4, c[0x0][0x588] ;  /* 0x00016200ff04ab82 */ /* 0x008ee40000000a00 */
[----:B---3--:R-:W-:-:S04]  /*cb90*/  @!P2 ISETP.NE.U32.AND P0, PT, R4, RZ, PT ;  /* 0x000000ff0400a20c */ /* 0x008fc80003f05070 */
[----:B------:R-:W-:Y:S02]  /*cba0*/  @!P2 ISETP.NE.AND.EX P1, PT, R5, RZ, PT, P0 ;  /* 0x000000ff0500a20c */ /* 0x000fe40003f25300 */
[----:B-12--5:R-:W-:Y:S02]  /*cbb0*/  @P2 FSETP.EQ.AND P0, PT, R8, RZ, PT ;  /* 0x000000ff0800220b */ /* 0x026fe40003f02000 */
[----:B------:R-:W-:Y:S01]  /*cbc0*/  @!P2 PLOP3.LUT P0, PT, P1, PT, PT, 0x8, 0x0 ;  /* 0x000000000000a81c */ /* 0x000fe20000f0e170 */
[----:B------:R-:W-:-:S12]  /*cbd0*/  BRA `(.L_x_299) ;  /* 0x0000000000047947 */ /* 0x000fd80003800000 */
.L_x_298:
[----:B-12--5:R-:W-:-:S13]  /*cbe0*/  FSETP.EQ.AND P0, PT, R8, RZ, PT ;  /* 0x000000ff0800720b */ /* 0x026fda0003f02000 */
.L_x_299:
[----:B------:R-:W-:Y:S02]  /*cbf0*/  ISETP.NE.AND P2, PT, R11, 0x3, PT ;  /* 0x000000030b00780c */ /* 0x000fe40003f45270 */
[----:B------:R-:W-:-:S04]  /*cc00*/  ELECT P1, URZ, PT ;  /* 0x00000000003f782f */ /* 0x000fc80003820000 */
[----:B------:R-:W-:-:S07]  /*cc10*/  PLOP3.LUT P0, PT, P1, P0, PT, 0x20, 0x0 ;  /* 0x000000000000781c */ /* 0x000fce0000f00470 */
[----:B------:R-:W-:Y:S06]  /*cc20*/  @!P2 BRA `(.L_x_300) ;  /* 0x000000000004a947 */ /* 0x000fec0003800000 */
[----:B------:R-:W-:Y:S01]  /*cc30*/  BPT.TRAP 0x1 ;  /* 0x000000040000795c */ /* 0x000fe20000300000 */
.L_x_300:
[----:B------:R-:W1:Y:S01]  /*cc40*/  S2UR UR36, SR_CgaCtaId ;  /* 0x00000000002479c3 */ /* 0x000e620000008800 */
[----:B------:R-:W-:Y:S01]  /*cc50*/  UMOV UR4, 0x400 ;  /* 0x0000040000047882 */ /* 0x000fe20000000000 */
[----:B---3--:R-:W-:Y:S01]  /*cc60*/  SHF.L.U32 R4, R9, 0x1f, RZ ;  /* 0x0000001f09047819 */ /* 0x008fe200000006ff */
[----:B-1----:R-:W-:-:S09]  /*cc70*/  ULEA UR5, UR36, UR4, 0x18 ;  /* 0x0000000424057291 */ /* 0x002fd2000f8ec03f */
[----:B------:R-:W1:Y:S02]  /*cc80*/  SYNCS.PHASECHK.TRANS64.TRYWAIT P1, [UR5+0xc0], R4 ;  /* 0x0000c004ff0075a7 */ /* 0x000e640008020145 */
[----:B-1----:R-:W-:Y:S05]  /*cc90*/  @!P1 BRA `(.L_x_301) ;  /* 0x0000002000dc9947 */ /* 0x002fea0003800000 */
.L_x_369:
[----:B------:R-:W-:Y:S04]  /*cca0*/  BSSY B0, `(.L_x_302) ;  /* 0x000000e000007945 */ /* 0x000fe80003800000 */
[----:B------:R-:W-:Y:S05]  /*ccb0*/  @!P0 BRA `(.L_x_303) ;  /* 0x0000000000308947 */ /* 0x000fea0003800000 */
[----:B------:R-:W-:Y:S01]  /*ccc0*/  R2UR UR12, R6 ;  /* 0x00000000060c72ca */ /* 0x000fe200000e0000 */
[----:B------:R-:W-:Y:S02]  /*ccd0*/  UIADD3 UR16, UP0, UR6, 0x3f0, URZ ;  /* 0x000003f006107890 */ /* 0x000fe4000ff1e03f */
[----:B------:R-:W-:Y:S02]  /*cce0*/  UIADD3 UR8, UR5, 0x100, URZ ;  /* 0x0000010005087890 */ /* 0x000fe4000fffe03f */
[----:B------:R-:W-:Y:S02]  /*ccf0*/  UIADD3 UR9, UR5, 0xa0, URZ ;  /* 0x000000a005097890 */ /* 0x000fe4000fffe03f */
[----:B------:R-:W-:Y:S01]  /*cd00*/  UIADD3.X UR17, URZ, UR7, URZ, UP0, !UPT ;  /* 0x000000073f117290 */ /* 0x000fe200087fe43f */
[----:B------:R-:W-:Y:S01]  /*cd10*/  UMOV UR18, 0x0 ;  /* 0x0000000000127882 */ /* 0x000fe20000000000 */
[----:B------:R-:W-:-:S07]  /*cd20*/  UMOV UR19, 0x10000000 ;  /* 0x1000000000137882 */ /* 0x000fce0000000000 */
[----:B------:R2:W-:Y:S02]  /*cd30*/  UTMALDG.3D [UR8], [UR16], desc[UR18] ;  /* 0x00001208100075b4 */ /* 0x0005e40008011000 */
[----:B--2---:R-:W-:Y:S05]  /*cd40*/  @!P2 BRA `(.L_x_304) ;  /* 0x000000000004a947 */ /* 0x004fea0003800000 */
[----:B------:R-:W-:Y:S01]  /*cd50*/  BPT.TRAP 0x1 ;  /* 0x000000040000795c */ /* 0x000fe20000300000 */
.L_x_304:
[----:B-1----:R-:W1:Y:S02]  /*cd60*/  LDC R5, c[0x0][0x800] ;  /* 0x00020000ff057b82 */ /* 0x002e640000000800 */
[----:B-1----:R2:W-:Y:S02]  /*cd70*/  SYNCS.ARRIVE.TRANS64.RED.A0TR RZ, [UR5+0xa0], R5 ;  /* 0x0000a005ffff79a7 */ /* 0x0025e40008300405 */
.L_x_303:
[----:B------:R-:W-:Y:S05]  /*cd80*/  BSYNC B0 ;  /* 0x0000000000007941 */ /* 0x000fea0003800000 */
.L_x_302:
[----:B------:R-:W-:Y:S05]  /*cd90*/  @!P2 BRA `(.L_x_305) ;  /* 0x000000000004a947 */ /* 0x000fea0003800000 */
[----:B------:R-:W-:Y:S01]  /*cda0*/  BPT.TRAP 0x1 ;  /* 0x000000040000795c */ /* 0x000fe20000300000 */
.L_x_305:
[----:B------:R-:W-:-:S04]  /*cdb0*/  UIADD3 UR4, UR5, 0xa0, URZ ;  /* 0x000000a005047890 */ /* 0x000fc8000fffe03f */
[----:B------:R-:W-:-:S09]  /*cdc0*/  UPRMT UR4, UR36, 0x654, UR4 ;  /* 0x0000065424047896 */ /* 0x000fd20008000004 */
[----:B------:R-:W-:Y:S01]  /*cdd0*/  SYNCS.ARRIVE.TRANS64.RED.A1T0 RZ, [UR4], RZ ;  /* 0x000000ffffff79a7 */ /* 0x000fe20008100404 */
[----:B------:R-:W-:Y:S05]  /*cde0*/  @!P2 BRA `(.L_x_306) ;  /* 0x000000000004a947 */ /* 0x000fea0003800000 */
[----:B------:R-:W-:Y:S01]  /*cdf0*/  BPT.TRAP 0x1 ;  /* 0x000000040000795c */ /* 0x000fe20000300000 */
.L_x_306:
[----:B------:R-:W3:Y:S02]  /*ce00*/  SYNCS.PHASECHK.TRANS64.TRYWAIT P1, [UR5+0xc8], R4 ;  /* 0x0000c804ff0075a7 */ /* 0x000ee40008020145 */
[----:B---3--:R-:W-:Y:S05]  /*ce10*/  @!P1 BRA `(.L_x_307) ;  /* 0x0000002000949947 */ /* 0x008fea0003800000 */
.L_x_370:
[----:B------:R-:W-:Y:S04]  /*ce20*/  BSSY B0, `(.L_x_308) ;  /* 0x0000010000007945 */ /* 0x000fe80003800000 */
[----:B------:R-:W-:Y:S05]  /*ce30*/  @!P0 BRA `(.L_x_309) ;  /* 0x0000000000388947 */ /* 0x000fea0003800000 */
[----:B------:R-:W-:Y:S01]  /*ce40*/  UIADD3 UR8, UP0, UR6, 0x3f0, URZ ;  /* 0x000003f006087890 */ /* 0x000fe2000ff1e03f */
[----:B------:R-:W-:Y:S01]  /*ce50*/  R2UR UR20, R6 ;  /* 0x00000000061472ca */ /* 0x000fe200000e0000 */
[----:B------:R-:W-:Y:S02]  /*ce60*/  UIADD3 UR19, UR11, 0x80, URZ ;  /* 0x000000800b137890 */ /* 0x000fe4000fffe03f */
[----:B------:R-:W-:Y:S02]  /*ce70*/  UIADD3 UR16, UR5, 0x1100, URZ ;  /* 0x0000110005107890 */ /* 0x000fe4000fffe03f */
[----:B------:R-:W-:Y:S02]  /*ce80*/  UIADD3 UR17, UR5, 0xa8, URZ ;  /* 0x000000a805117890 */ /* 0x000fe4000fffe03f */
[----:B------:R-:W-:Y:S01]  /*ce90*/  UIADD3.X UR9, URZ, UR7, URZ, UP0, !UPT ;  /* 0x000000073f097290 */ /* 0x000fe200087fe43f */
[----:B------:R-:W-:Y:S01]  /*cea0*/  UMOV UR12, 0x0 ;  /* 0x00000000000c7882 */ /* 0x000fe20000000000 */
[----:B------:R-:W-:Y:S01]  /*ceb0*/  UMOV UR13, 0x10000000 ;  /* 0x10000000000d7882 */ /* 0x000fe20000000000 */
[----:B------:R-:W-:-:S06]  /*cec0*/  UMOV UR18, UR10 ;  /* 0x0000000a00127c82 */ /* 0x000fcc0008000000 */
[----:B------:R3:W-:Y:S02]  /*ced0*/  UTMALDG.3D [UR16], [UR8], desc[UR12] ;  /* 0x00000c10080075b4 */ /* 0x0007e40008011000 */
[----:B---3--:R-:W-:Y:S05]  /*cee0*/  @!P2 BRA `(.L_x_310) ;  /* 0x000000000004a947 */ /* 0x008fea0003800000 */
[----:B------:R-:W-:Y:S01]  /*cef0*/  BPT.TRAP 0x1 ;  /* 0x000000040000795c */ /* 0x000fe20000300000 */
.L_x_310:
[----:B-12---:R-:W1:Y:S02]  /*cf00*/  LDC R5, c[0x0][0x800] ;  /* 0x00020000ff057b82 */ /* 0x006e640000000800 */
[----:B-1----:R3:W-:Y:S02]  /*cf10*/  SYNCS.ARRIVE.TRANS64.RED.A0TR RZ, [UR5+0xa8], R5 ;  /* 0x0000a805ffff79a7 */ /* 0x0027e40008300405 */
.L_x_309:
[----:B------:R-:W-:Y:S05]  /*cf20*/  BSYNC B0 ;  /* 0x0000000000007941 */ /* 0x000fea0003800000 */
.L_x_308:
[----:B------:R-:W-:Y:S05]  /*cf30*/  @!P2 BRA `(.L_x_311) ;  /* 0x000000000004a947 */ /* 0x000fea0003800000 */
[----:B------:R-:W-:Y:S01]  /*cf40*/  BPT.TRAP 0x1 ;  /* 0x000000040000795c */ /* 0x000fe20000300000 */
.L_x_311:
[----:B------:R-:W-:Y:S02]  /*cf50*/  UIADD3 UR4, UR5, 0xa8, URZ ;  /* 0x000000a805047890 */ /* 0x000fe4000fffe03f */
[----:B------:R-:W-:Y:S02]  /*cf60*/  UIADD3 UR10, UR10, 0x20, URZ ;  /* 0x000000200a0a7890 */ /* 0x000fe4000fffe03f */
[----:B------:R-:W-:-:S09]  /*cf70*/  UPRMT UR4, UR36, 0x654, UR4 ;  /* 0x0000065424047896 */ /* 0x000fd20008000004 */
[----:B------:R-:W-:Y:S01]  /*cf80*/  SYNCS.ARRIVE.TRANS64.RED.A1T0 RZ, [UR4], RZ ;  /* 0x000000ffffff79a7 */ /* 0x000fe20008100404 */
[----:B------:R-:W-:Y:S05]  /*cf90*/  @!P2 BRA `(.L_x_312) ;  /* 0x000000000004a947 */ /* 0x000fea0003800000 */
[----:B------:R-:W-:Y:S01]  /*cfa0*/  BPT.TRAP 0x1 ;  /* 0x000000040000795c */ /* 0x000fe20000300000 */
.L_x_312:
[----:B------:R-:W4:Y:S02]  /*cfb0*/  SYNCS.PHASECHK.TRANS64.TRYWAIT P1, [UR5+0xd0], R4 ;  /* 0x0000d004ff0075a7 */ /* 0x000f240008020145 */
[----:B----4-:R-:W-:Y:S05]  /*cfc0*/  @!P1 BRA `(.L_x_313) ;  /* 0x0000002000409947 */ /* 0x010fea0003800000 */
.L_x_371:
        /* <DEDUP_REMOVED lines=10> */
[----:B----4-:R-:W-:Y:S05]  /*d070*/  @!P2 BRA `(.L_x_316) ;  /* 0x000000000004a947 */ /* 0x010fea0003800000 */
[----:B------:R-:W-:Y:S01]  /*d080*/  BPT.TRAP 0x1 ;  /* 0x000000040000795c */ /* 0x000fe20000300000 */
.L_x_316:
[----:B-123--:R-:W1:Y:S02]  /*d090*/  LDC R5, c[0x0][0x800] ;  /* 0x00020000ff057b82 */ /* 0x00ee640000000800 */
[----:B-1----:R4:W-:Y:S02]  /*d0a0*/  SYNCS.ARRIVE.TRANS64.RED.A0TR RZ, [UR5+0xb0], R5 ;  /* 0x0000b005ffff79a7 */ /* 0x0029e40008300405 */
.L_x_315:
[----:B------:R-:W-:Y:S05]  /*d0b0*/  BSYNC B0 ;  /* 0x0000000000007941 */ /* 0x000fea0003800000 */
.L_x_314:
[----:B------:R-:W-:Y:S05]  /*d0c0*/  @!P2 BRA `(.L_x_317) ;  /* 0x000000000004a947 */ /* 0x000fea0003800000 */
[----:B------:R-:W-:Y:S01]  /*d0d0*/  BPT.TRAP 0x1 ;  /* 0x000000040000795c */ /* 0x000fe20000300000 */
.L_x_317:
[----:B------:R-:W-:-:S04]  /*d0e0*/  UIADD3 UR4, UR5, 0xb0, URZ ;  /* 0x000000b005047890 */ /* 0x000fc8000fffe03f */
[----:B------:R-:W-:-:S09]  /*d0f0*/  UPRMT UR4, UR36, 0x654, UR4 ;  /* 0x0000065424047896 */ /* 0x000fd20008000004 */
[----:B------:R-:W-:Y:S01]  /*d100*/  SYNCS.ARRIVE.TRANS64.RED.A1T0 RZ, [UR4], RZ ;  /* 0x000000ffffff79a7 */ /* 0x000fe20008100404 */
[----:B------:R-:W-:Y:S05]  /*d110*/  @!P2 BRA `(.L_x_318) ;  /* 0x000000000004a947 */ /* 0x000fea0003800000 */
[----:B------:R-:W-:Y:S01]  /*d120*/  BPT.TRAP 0x1 ;  /* 0x000000040000795c */ /* 0x000fe20000300000 */
.L_x_318:
[----:B------:R-:W5:Y:S02]  /*d130*/  SYNCS.PHASECHK.TRANS64.TRYWAIT P1, [UR5+0xd8], R4 ;  /* 0x0000d804ff0075a7 */ /* 0x000f640008020145 */
[----:B-----5:R-:W-:Y:S05]  /*d140*/  @!P1 BRA `(.L_x_319) ;  /* 0x0000001c00f89947 */ /* 0x020fea0003800000 */
.L_x_372:
[----:B------:R-:W-:Y:S04]  /*d150*/  BSSY B0, `(.L_x_320) ;  /* 0x0000010000007945 */ /* 0x000fe80003800000 */
[----:B------:R-:W-:Y:S05]  /*d160*/  @!P0 BRA `(.L_x_321) ;  /* 0x0000000000388947 */ /* 0x000fea0003800000 */
[----:B------:R-:W-:Y:S01]  /*d170*/  R2UR UR20, R6 ;  /* 0x00000000061472ca */ /* 0x000fe200000e0000 */
[----:B------:R-:W-:Y:S02]  /*d180*/  UIADD3 UR8, UP0, UR6, 0x3f0, URZ ;  /* 0x000003f006087890 */ /* 0x000fe4000ff1e03f */
        /* <DEDUP_REMOVED lines=8> */
[----:B-1----:R-:W-:Y:S05]  /*d210*/  @!P2 BRA `(.L_x_322) ;  /* 0x000000000004a947 */ /* 0x002fea0003800000 */
[----:B------:R-:W-:Y:S01]  /*d220*/  BPT.TRAP 0x1 ;  /* 0x000000040000795c */ /* 0x000fe20000300000 */
.L_x_322:
[----:B------:R-:W1:Y:S02]  /*d230*/  LDC R4, c[0x0][0x800] ;  /* 0x00020000ff047b82 */ /* 0x000e640000000800 */
[----:B-1----:R1:W-:Y:S02]  /*d240*/  SYNCS.ARRIVE.TRANS64.RED.A0TR RZ, [UR5+0xb8], R4 ;  /* 0x0000b804ffff79a7 */ /* 0x0023e40008300405 */
.L_x_321:
[----:B------:R-:W-:Y:S05]  /*d250*/  BSYNC B0 ;  /* 0x0000000000007941 */ /* 0x000fea0003800000 */
.L_x_320:
[----:B------:R-:W-:Y:S05]  /*d260*/  @!P2 BRA `(.L_x_323) ;  /* 0x000000000004a947 */ /* 0x000fea0003800000 */
[----:B------:R-:W-:Y:S01]  /*d270*/  BPT.TRAP 0x1 ;  /* 0x000000040000795c */ /* 0x000fe20000300000 */
.L_x_323:
[----:B------:R-:W-:Y:S01]  /*d280*/  IADD3 R16, P0, R16, UR38, RZ ;  /* 0x0000002610107c10 */ /* 0x000fe2000ff1e0ff */
[----:B------:R-:W-:Y:S01]  /*d290*/  UIADD3 UR4, UR5, 0xb8, URZ ;  /* 0x000000b805047890 */ /* 0x000fe2000fffe03f */
[----:B------:R-:W-:Y:S01]  /*d2a0*/  LOP3.LUT R9, R9, 0x1, RZ, 0x3c, !PT ;  /* 0x0000000109097812 */ /* 0x000fe200078e3cff */
[----:B-1234-:R-:W-:Y:S01]  /*d2b0*/  IMAD.MOV.U32 R5, RZ, RZ, -0x1 ;  /* 0xffffffffff057424 */ /* 0x01efe200078e00ff */
[----:B------:R-:W-:Y:S01]  /*d2c0*/  IADD3.X R17, R17, UR37, RZ, P0, !PT ;  /* 0x0000002511117c10 */ /* 0x000fe200087fe4ff */
[----:B------:R-:W-:Y:S01]  /*d2d0*/  UPRMT UR4, UR36, 0x654, UR4 ;  /* 0x0000065424047896 */ /* 0x000fe20008000004 */
[----:B------:R-:W-:Y:S02]  /*d2e0*/  ISETP.GE.U32.AND P0, PT, R16, UR22, PT ;  /* 0x0000001610007c0c */ /* 0x000fe4000bf06070 */
[----:B------:R-:W-:Y:S02]  /*d2f0*/  PRMT R7, RZ, 0x7610, R7 ;  /* 0x00007610ff077816 */ /* 0x000fe40000000007 */
[----:B------:R-:W-:-:S02]  /*d300*/  ISETP.GE.U32.AND.EX P0, PT, R17, UR23, PT, P0 ;  /* 0x0000001711007c0c */ /* 0x000fc4000bf06100 */
[----:B------:R-:W-:Y:S02]  /*d310*/  MOV R4, 0xffffffff ;  /* 0xffffffff00047802 */ /* 0x000fe40000000f00 */
[----:B------:R-:W-:Y:S01]  /*d320*/  SYNCS.ARRIVE.TRANS64.RED.A1T0 RZ, [UR4], RZ ;  /* 0x000000ffffff79a7 */ /* 0x000fe20008100404 */
[----:B------:R-:W-:-:S08]  /*d330*/  MOV R6, 0xffffffff ;  /* 0xffffffff00067802 */ /* 0x000fd00000000f00 */
[----:B------:R-:W-:Y:S05]  /*d340*/  @P0 BRA `(.L_x_324) ;  /* 0x0000000400580947 */ /* 0x000fea0003800000 */
[----:B------:R-:W1:Y:S01]  /*d350*/  S2R R18, SR_CTAID.X ;  /* 0x0000000000127919 */ /* 0x000e620000002500 */
[----:B------:R-:W2:Y:S01]  /*d360*/  LDC.64 R14, c[0x0][0x8d0] ;  /* 0x00023400ff0e7b82 */ /* 0x000ea20000000a00 */
[----:B------:R-:W-:Y:S01]  /*d370*/  ULDC UR4, c[0x0][0x150] ;  /* 0x0000540000047ab9 */ /* 0x000fe20000000800 */
[----:B------:R-:W-:Y:S01]  /*d380*/  MOV R22, R17 ;  /* 0x0000001100167202 */ /* 0x000fe20000000f00 */
[----:B------:R-:W3:Y:S05]  /*d390*/  S2R R20, SR_CTAID.Y ;  /* 0x0000000000147919 */ /* 0x000eea0000002600 */
[----:B------:R-:W4:Y:S08]  /*d3a0*/  LDC R5, c[0x0][0x144] ;  /* 0x00005100ff057b82 */ /* 0x000f300000000800 */
[----:B------:R-:W4:Y:S01]  /*d3b0*/  LDC R21, c[0x0][0x8d8] ;  /* 0x00023600ff157b82 */ /* 0x000f220000000800 */
[----:B--2---:R-:W-:-:S04]  /*d3c0*/  ISETP.NE.U32.AND P0, PT, R14, RZ, PT ;  /* 0x000000ff0e00720c */ /* 0x004fc80003f05070 */
[----:B------:R-:W-:Y:S02]  /*d3d0*/  ISETP.NE.AND.EX P0, PT, R15, RZ, PT, P0 ;  /* 0x000000ff0f00720c */ /* 0x000fe40003f05300 */
[----:B-1----:R-:W-:Y:S02]  /*d3e0*/  I2FP.F32.U32 R4, R18 ;  /* 0x0000001200047245 */ /* 0x002fe40000201000 */
[----:B---3--:R-:W-:-:S03]  /*d3f0*/  I2FP.F32.U32 R23, R20 ;  /* 0x0000001400177245 */ /* 0x008fc60000201000 */
[----:B------:R-:W-:-:S06]  /*d400*/  FMUL R4, R4, UR4 ;  /* 0x0000000404047c20 */ /* 0x000fcc0008400000 */
[----:B------:R-:W1:Y:S02]  /*d410*/  F2I.U32.TRUNC.NTZ R4, R4 ;  /* 0x0000000400047305 */ /* 0x000e64000020f000 */
[----:B-1----:R-:W-:-:S05]  /*d420*/  IADD3 R6, -R4, RZ, RZ ;  /* 0x000000ff04067210 */ /* 0x002fca0007ffe1ff */
[----:B----4-:R-:W-:Y:S02]  /*d430*/  IMAD R18, R5, R6, R18 ;  /* 0x0000000605127224 */ /* 0x010fe400078e0212 */
[----:B------:R-:W-:Y:S01]  /*d440*/  IMAD.MOV.U32 R6, RZ, RZ, R16 ;  /* 0x000000ffff067224 */ /* 0x000fe200078e0010 */
[----:B------:R-:W-:Y:S06]  /*d450*/  @!P0 BRA `(.L_x_325) ;  /* 0x0000000000308947 */ /* 0x000fec0003800000 */
[----:B------:R-:W1:Y:S02]  /*d460*/  LDC R5, c[0x0][0x8dc] ;  /* 0x00023700ff057b82 */ /* 0x000e640000000800 */
[----:B-1----:R-:W-:-:S04]  /*d470*/  IADD3 R5, P0, R16, R5, RZ ;  /* 0x0000000510057210 */ /* 0x002fc80007f1e0ff */
[----:B------:R-:W-:-:S05]  /*d480*/  IADD3.X R19, RZ, R17, RZ, P0, !PT ;  /* 0x00000011ff137210 */ /* 0x000fca00007fe4ff */
[----:B------:R-:W-:-:S04]  /*d490*/  IMAD.WIDE.U32 R6, R19, R14, RZ ;  /* 0x0000000e13067225 */ /* 0x000fc800078e00ff */
[----:B------:R-:W-:-:S04]  /*d4a0*/  IMAD.WIDE.U32 R6, P0, R5, R15, R6 ;  /* 0x0000000f05067225 */ /* 0x000fc80007800006 */
[----:B------:R-:W-:-:S04]  /*d4b0*/  IMAD.WIDE.U32 R4, R5, R14, RZ ;  /* 0x0000000e05047225 */ /* 0x000fc800078e00ff */
[----:B------:R-:W-:Y:S01]  /*d4c0*/  IMAD.MOV.U32 R4, RZ, RZ, R7 ;  /* 0x000000ffff047224 */ /* 0x000fe200078e0007 */
[----:B------:R-:W-:Y:S02]  /*d4d0*/  IADD3 RZ, P1, R5, R6, RZ ;  /* 0x0000000605ff7210 */ /* 0x000fe40007f3e0ff */
[----:B------:R-:W-:-:S03]  /*d4e0*/  IADD3.X R5, RZ, RZ, RZ, P0, !PT ;  /* 0x000000ffff057210 */ /* 0x000fc600007fe4ff */
[----:B------:R-:W-:-:S03]  /*d4f0*/  IMAD.WIDE.U32.X R4, R19, R15, R4, P1 ;  /* 0x0000000f13047225 */ /* 0x000fc600008e0404 */
[----:B------:R-:W-:Y:S02]  /*d500*/  MOV R6, R4 ;  /* 0x0000000400067202 */ /* 0x000fe40000000f00 */
[----:B------:R-:W-:-:S07]  /*d510*/  MOV R22, R5 ;  /* 0x0000000500167202 */ /* 0x000fce0000000f00 */
.L_x_325:
[----:B------:R-:W-:Y:S01]  /*d520*/  ULDC UR4, c[0x0][0x154] ;  /* 0x0000550000047ab9 */ /* 0x000fe20000000800 */
[----:B------:R-:W1:Y:S01]  /*d530*/  LDC R7, c[0x0][0x148] ;  /* 0x00005200ff077b82 */ /* 0x000e620000000800 */
[----:B------:R-:W-:Y:S01]  /*d540*/  FMUL R14, R23, UR4 ;  /* 0x00000004170e7c20 */ /* 0x000fe20008400000 */
[----:B------:R-:W-:Y:S02]  /*d550*/  ISETP.NE.AND P2, PT, R2, 0x1, PT ;  /* 0x000000010200780c */ /* 0x000fe40003f45270 */
[-CC-:B------:R-:W-:Y:S02]  /*d560*/  SHF.R.U64 R19, R6, R21.reuse, R22.reuse ;  /* 0x0000001506137219 */ /* 0x180fe40000001216 */
[----:B------:R-:W-:Y:S01]  /*d570*/  SHF.R.U32.HI R21, RZ, R21, R22 ;  /* 0x00000015ff157219 */ /* 0x000fe20000011616 */
[----:B------:R-:W2:Y:S01]  /*d580*/  F2I.U32.TRUNC.NTZ R14, R14 ;  /* 0x0000000e000e7305 */ /* 0x000ea2000020f000 */
[----:B------:R-:W3:Y:S01]  /*d590*/  LDC.64 R4, c[0x0][0x8c8] ;  /* 0x00023200ff047b82 */ /* 0x000ee20000000a00 */
[----:B------:R-:W-:-:S04]  /*d5a0*/  IADD3 R23, P0, RZ, -R19, RZ ;  /* 0x80000013ff177210 */ /* 0x000fc80007f1e0ff */
[----:B------:R-:W-:-:S03]  /*d5b0*/  IADD3.X R21, RZ, ~R21, RZ, P0, !PT ;  /* 0x80000015ff157210 */ /* 0x000fc600007fe4ff */
[----:B------:R-:W4:Y:S01]  /*d5c0*/  LDC R22, c[0x0][0x8c0] ;  /* 0x00023000ff167b82 */ /* 0x000f220000000800 */
[----:B--2---:R-:W-:-:S07]  /*d5d0*/  IMAD.MOV R15, RZ, RZ, -R14 ;  /* 0x000000ffff0f7224 */ /* 0x004fce00078e0a0e */
[----:B------:R-:W2:Y:S01]  /*d5e0*/  LDC R26, c[0x0][0x8f0] ;  /* 0x00023c00ff1a7b82 */ /* 0x000ea20000000800 */
[----:B-1----:R-:W-:-:S07]  /*d5f0*/  @P2 IMAD R18, R7, R15, R20 ;  /* 0x0000000f07122224 */ /* 0x002fce00078e0214 */
[----:B------:R-:W1:Y:S01]  /*d600*/  LDC.64 R14, c[0x0][0x8e8] ;  /* 0x00023a00ff0e7b82 */ /* 0x000e620000000a00 */
[----:B---3--:R-:W-:-:S04]  /*d610*/  IMAD R6, R21, R4, RZ ;  /* 0x0000000415067224 */ /* 0x008fc800078e02ff */
[C---:B------:R-:W-:Y:S02]  /*d620*/  IMAD R7, R23.reuse, R5, R6 ;  /* 0x0000000517077224 */ /* 0x040fe400078e0206 */
[----:B------:R-:W-:Y:S01]  /*d630*/  IMAD.WIDE.U32 R4, R23, R4, R16 ;  /* 0x0000000417047225 */ /* 0x000fe200078e0010 */
[----:B------:R-:W3:Y:S04]  /*d640*/  LDC R21, c[0x0][0x8b0] ;  /* 0x00022c00ff157b82 */ /* 0x000ee80000000800 */
[----:B------:R-:W-:-:S04]  /*d650*/  IADD3 R5, R5, R7, RZ ;  /* 0x0000000705057210 */ /* 0x000fc80007ffe0ff */
[----:B------:R-:W5:Y:S01]  /*d660*/  LDC R6, c[0x0][0x900] ;  /* 0x00024000ff067b82 */ /* 0x000f620000000800 */
[-CC-:B----4-:R-:W-:Y:S02]  /*d670*/  SHF.R.U64 R25, R4, R22.reuse, R5.reuse ;  /* 0x0000001604197219 */ /* 0x190fe40000001205 */
[----:B------:R-:W-:-:S05]  /*d680*/  SHF.R.U32.HI R4, RZ, R22, R5 ;  /* 0x00000016ff047219 */ /* 0x000fca0000011605 */
[----:B------:R-:W4:Y:S01]  /*d690*/  LDC R22, c[0x0][0x8e0] ;  /* 0x00023800ff167b82 */ /* 0x000f220000000800 */
[----:B-1----:R-:W-:-:S04]  /*d6a0*/  ISETP.NE.U32.AND P0, PT, R14, RZ, PT ;  /* 0x000000ff0e00720c */ /* 0x002fc80003f05070 */
[----:B------:R-:W-:-:S03]  /*d6b0*/  ISETP.NE.AND.EX P0, PT, R15, RZ, PT, P0 ;  /* 0x000000ff0f00720c */ /* 0x000fc60003f05300 */
[----:B------:R-:W1:Y:S01]  /*d6c0*/  LDC R23, c[0x0][0x8b8] ;  /* 0x00022e00ff177b82 */ /* 0x000e620000000800 */
[-CC-:B---3--:R-:W-:Y:S02]  /*d6d0*/  SHF.R.U64 R24, R25, R21.reuse, R4.reuse ;  /* 0x0000001519187219 */ /* 0x188fe40000001204 */
[----:B------:R-:W-:-:S05]  /*d6e0*/  SHF.R.U32.HI R5, RZ, R21, R4 ;  /* 0x00000015ff057219 */ /* 0x000fca0000011604 */
[----:B------:R-:W3:Y:S01]  /*d6f0*/  LDC R20, c[0x0][0x8a8] ;  /* 0x00022a00ff147b82 */ /* 0x000ee20000000800 */
[-CC-:B-----5:R-:W-:Y:S02]  /*d700*/  SHF.R.U64 R21, R24, R6.reuse, R5.reuse ;  /* 0x0000000618157219 */ /* 0x1a0fe40000001205 */
[----:B------:R-:W-:Y:S02]  /*d710*/  SHF.R.U32.HI R27, RZ, R6, R5 ;  /* 0x00000006ff1b7219 */ /* 0x000fe40000011605 */
[----:B------:R-:W-:Y:S02]  /*d720*/  MOV R4, R21 ;  /* 0x0000001500047202 */ /* 0x000fe40000000f00 */
[----:B------:R-:W-:Y:S01]  /*d730*/  MOV R5, R27 ;  /* 0x0000001b00057202 */ /* 0x000fe20000000f00 */
[----:B--2---:R-:W-:Y:S06]  /*d740*/  @!P0 BRA `(.L_x_326) ;  /* 0x0000000000288947 */ /* 0x004fec0003800000 */
[----:B------:R-:W2:Y:S02]  /*d750*/  LDC R4, c[0x0][0x8f4] ;  /* 0x00023d00ff047b82 */ /* 0x000ea40000000800 */
[----:B--2---:R-:W-:-:S05]  /*d760*/  IADD3 R5, P0, R21, R4, RZ ;  /* 0x0000000415057210 */ /* 0x004fca0007f1e0ff */
[----:B------:R-:W-:-:S04]  /*d770*/  IMAD.X R27, RZ, RZ, R27, P0 ;  /* 0x000000ffff1b7224 */ /* 0x000fc800000e061b */
[----:B------:R-:W-:-:S04]  /*d780*/  IMAD.WIDE.U32 R6, R27, R14, RZ ;  /* 0x0000000e1b067225 */ /* 0x000fc800078e00ff */
[----:B------:R-:W-:-:S04]  /*d790*/  IMAD.WIDE.U32 R6, P0, R5, R15, R6 ;  /* 0x0000000f05067225 */ /* 0x000fc80007800006 */
[----:B------:R-:W-:Y:S01]  /*d7a0*/  IMAD.WIDE.U32 R4, R5, R14, RZ ;  /* 0x0000000e05047225 */ /* 0x000fe200078e00ff */
[----:B------:R-:W-:-:S04]  /*d7b0*/  MOV R4, R7 ;  /* 0x0000000700047202 */ /* 0x000fc80000000f00 */
[----:B------:R-:W-:Y:S02]  /*d7c0*/  IADD3 RZ, P1, R5, R6, RZ ;  /* 0x0000000605ff7210 */ /* 0x000fe40007f3e0ff */
[----:B------:R-:W-:-:S03]  /*d7d0*/  IADD3.X R5, RZ, RZ, RZ, P0, !PT ;  /* 0x000000ffff057210 */ /* 0x000fc600007fe4ff */
[----:B------:R-:W-:-:S08]  /*d7e0*/  IMAD.WIDE.U32.X R4, R27, R15, R4, P1 ;  /* 0x0000000f1b047225 */ /* 0x000fd000008e0404 */
.L_x_326:
[----:B------:R-:W-:Y:S01]  /*d7f0*/  SHF.R.U64 R26, R4, R26, R5 ;  /* 0x0000001a041a7219 */ /* 0x000fe20000001205 */
[----:B------:R-:W-:Y:S01]  /*d800*/  IMAD.MOV.U32 R7, RZ, RZ, 0x1 ;  /* 0x00000001ff077424 */ /* 0x000fe200078e00ff */
[----:B------:R-:W-:Y:S02]  /*d810*/  LOP3.LUT R5, R24, R13, RZ, 0xc0, !PT ;  /* 0x0000000d18057212 */ /* 0x000fe400078ec0ff */
[----:B------:R-:W-:Y:S02]  /*d820*/  IADD3 R4, -R26, RZ, RZ ;  /* 0x000000ff1a047210 */ /* 0x000fe40007ffe1ff */
[----:B------:R-:W-:Y:S01]  /*d830*/  LOP3.LUT R25, R25, R12, RZ, 0xc0, !PT ;  /* 0x0000000c19197212 */ /* 0x000fe200078ec0ff */
[----:B------:R-:W-:Y:S01]  /*d840*/  IMAD R5, R10, R26, R5 ;  /* 0x0000001a0a057224 */ /* 0x000fe200078e0205 */
[----:B------:R-:W-:Y:S01]  /*d850*/  MOV R6, R19 ;  /* 0x0000001300067202 */ /* 0x000fe20000000f00 */
[----:B----4-:R-:W-:Y:S02]  /*d860*/  IMAD R21, R4, R22, R21 ;  /* 0x0000001604157224 */ /* 0x010fe400078e0215 */
[----:B-1----:R-:W-:-:S02]  /*d870*/  IMAD R18, R5, R23, R18 ;  /* 0x0000001705127224 */ /* 0x002fc400078e0212 */
[----:B---3--:R-:W-:-:S05]  /*d880*/  IMAD R21, R21, R20, R25 ;  /* 0x0000001415157224 */ /* 0x008fca00078e0219 */
[----:B------:R-:W-:Y:S02]  /*d890*/  SEL R4, R21, R18, !P2 ;  /* 0x0000001215047207 */ /* 0x000fe40005000000 */
[----:B------:R-:W-:-:S07]  /*d8a0*/  SEL R5, R18, R21, !P2 ;  /* 0x0000001512057207 */ /* 0x000fce0005000000 */
.L_x_324:
[----:B------:R-:W-:-:S13]  /*d8b0*/  LOP3.LUT P0, RZ, R7, 0xff, RZ, 0xc0, !PT ;  /* 0x000000ff07ff7812 */ /* 0x000fda000780c0ff */
[----:B------:R-:W-:Y:S05]  /*d8c0*/  @P0 BRA `(.L_x_327) ;  /* 0xfffffff0005c0947 */ /* 0x000fea000383ffff */
.L_x_295:
[----:B------:R-:W-:Y:S01]  /*d8d0*/  ELECT P0, URZ, PT ;  /* 0x00000000003f782f */ /* 0x000fe20003800000 */
[----:B------:R-:W-:-:S12]  /*d8e0*/  BSSY B0, `(.L_x_328) ;  /* 0x000001b000007945 */ /* 0x000fd80003800000 */
[----:B------:R-:W-:Y:S05]  /*d8f0*/  @!P0 BRA `(.L_x_329) ;  /* 0x0000000000648947 */ /* 0x000fea0003800000 */
[----:B------:R-:W-:-:S04]  /*d900*/  LOP3.LUT R0, R0, 0x2, RZ, 0xfc, !PT ;  /* 0x0000000200007812 */ /* 0x000fc800078efcff */
[----:B------:R-:W-:-:S13]  /*d910*/  ISETP.NE.AND P1, PT, R0, 0x3, PT ;  /* 0x000000030000780c */ /* 0x000fda0003f25270 */
[----:B------:R-:W-:Y:S05]  /*d920*/  @!P1 BRA `(.L_x_330) ;  /* 0x0000000000049947 */ /* 0x000fea0003800000 */
[----:B------:R-:W-:Y:S01]  /*d930*/  BPT.TRAP 0x1 ;  /* 0x000000040000795c */ /* 0x000fe20000300000 */
.L_x_330:
[----:B------:R-:W-:Y:S02]  /*d940*/  MOV R2, 0x400 ;  /* 0x0000040000027802 */ /* 0x000fe40000000f00 */
[----:B------:R-:W-:Y:S02]  /*d950*/  MOV R3, UR36 ;  /* 0x0000002400037c02 */ /* 0x000fe40008000f00 */
[----:B------:R-:W-:Y:S02]  /*d960*/  SHF.L.U32 R0, R9, 0x1f, RZ ;  /* 0x0000001f09007819 */ /* 0x000fe400000006ff */
[----:B------:R-:W-:-:S04]  /*d970*/  LEA R3, R3, R2, 0x18 ;  /* 0x0000000203037211 */ /* 0x000fc800078ec0ff */
[----:B------:R-:W1:Y:S02]  /*d980*/  SYNCS.PHASECHK.TRANS64.TRYWAIT P0, [R3+URZ+0xc0], R0 ;  /* 0x0000c000030075a7 */ /* 0x000e64000800017f */
[----:B-1----:R-:W-:Y:S05]  /*d990*/  @!P0 BRA `(.L_x_331) ;  /* 0x0000001400fc8947 */ /* 0x002fea0003800000 */
.L_x_373:
[----:B------:R-:W-:Y:S05]  /*d9a0*/  @!P1 BRA `(.L_x_332) ;  /* 0x0000000000049947 */ /* 0x000fea0003800000 */
[----:B------:R-:W-:Y:S01]  /*d9b0*/  BPT.TRAP 0x1 ;  /* 0x000000040000795c */ /* 0x000fe20000300000 */
.L_x_332:
[----:B------:R-:W3:Y:S02]  /*d9c0*/  SYNCS.PHASECHK.TRANS64.TRYWAIT P0, [R3+URZ+0xc8], R0 ;  /* 0x0000c800030075a7 */ /* 0x000ee4000800017f */
[----:B---3--:R-:W-:Y:S05]  /*d9d0*/  @!P0 BRA `(.L_x_333) ;  /* 0x0000001800008947 */ /* 0x008fea0003800000 */
.L_x_374:
[----:B------:R-:W-:Y:S05]  /*d9e0*/  @!P1 BRA `(.L_x_334) ;  /* 0x0000000000049947 */ /* 0x000fea0003800000 */
[----:B------:R-:W-:Y:S01]  /*d9f0*/  BPT.TRAP 0x1 ;  /* 0x000000040000795c */ /* 0x000fe20000300000 */
.L_x_334:
[----:B------:R-:W4:Y:S02]  /*da00*/  SYNCS.PHASECHK.TRANS64.TRYWAIT P0, [R3+URZ+0xd0], R0 ;  /* 0x0000d000030075a7 */ /* 0x000f24000800017f */
[----:B----4-:R-:W-:Y:S05]  /*da10*/  @!P0 BRA `(.L_x_335) ;  /* 0x0000001800048947 */ /* 0x010fea0003800000 */
.L_x_375:
[----:B------:R-:W-:Y:S05]  /*da20*/  @!P1 BRA `(.L_x_336) ;  /* 0x0000000000049947 */ /* 0x000fea0003800000 */
[----:B------:R-:W-:Y:S01]  /*da30*/  BPT.TRAP 0x1 ;  /* 0x000000040000795c */ /* 0x000fe20000300000 */
.L_x_336:
[----:B-1-34-:R-:W-:-:S07]  /*da40*/  SHF.L.U32 R0, R9, 0x1f, RZ ;  /* 0x0000001f09007819 */ /* 0x01afce00000006ff */
.L_x_337:
[----:B-1----:R1:W3:Y:S02]  /*da50*/  SYNCS.PHASECHK.TRANS64.TRYWAIT P0, [R3+URZ+0xd8], R0 ;  /* 0x0000d800030075a7 */ /* 0x0022e4000800017f */
[----:B---3--:R-:W-:Y:S05]  /*da60*/  @!P0 NANOSLEEP.SYNCS 0x989680 ;  /* 0x009896800000895d */ /* 0x008fea0003900000 */
[----:B------:R-:W3:Y:S02]  /*da70*/  @!P0 SYNCS.PHASECHK.TRANS64 P0, [R3+URZ+0xd8], R0 ;  /* 0x0000d800030085a7 */ /* 0x000ee4000800007f */
[----:B---3--:R-:W-:Y:S05]  /*da80*/  @!P0 BRA `(.L_x_337) ;  /* 0xfffffffc00f08947 */ /* 0x008fea000383ffff */
.L_x_329:
[----:B------:R-:W-:Y:S05]  /*da90*/  BSYNC B0 ;  /* 0x0000000000007941 */ /* 0x000fea0003800000 */
.L_x_328:
[----:B------:R-:W-:Y:S05]  /*daa0*/  EXIT ;  /* 0x000000000000794d */ /* 0x000fea0003800000 */
.L_x_290:
[----:B------:R-:W-:Y:S01]  /*dab0*/  LOP3.LUT P0, RZ, R12, 0xff, RZ, 0xc0, !PT ;  /* 0x000000ff0cff7812 */ /* 0x000fe2000780c0ff */
[----:B------:R-:W-:Y:S01]  /*dac0*/  IMAD.MOV.U32 R12, RZ, RZ, RZ ;  /* 0x000000ffff0c7224 */ /* 0x000fe200078e00ff */
[----:B------:R-:W-:-:S11]  /*dad0*/  MOV R0, 0x1 ;  /* 0x0000000100007802 */ /* 0x000fd60000000f00 */
[----:B------:R-:W-:Y:S05]  /*dae0*/  @!P0 BRA `(.L_x_338) ;  /* 0x0000000c00188947 */ /* 0x000fea0003800000 */
[----:B------:R-:W1:Y:S01]  /*daf0*/  LDC R0, c[0x0][0x28c] ;  /* 0x0000a300ff007b82 */ /* 0x000e620000000800 */
[C---:B------:R-:W-:Y:S01]  /*db00*/  LOP3.LUT P2, RZ, R18.reuse, 0x7f, RZ, 0xc0, !PT ;  /* 0x0000007f12ff7812 */ /* 0x040fe2000784c0ff */
[----:B------:R-:W-:Y:S01]  /*db10*/  ULDC UR5, c[0x0][0x900] ;  /* 0x0002400000057ab9 */ /* 0x000fe20000000800 */
[----:B------:R-:W-:Y:S01]  /*db20*/  LOP3.LUT P0, RZ, R18, 0x1f, RZ, 0xc0, !PT ;  /* 0x0000001f12ff7812 */ /* 0x000fe2000780c0ff */
[----:B------:R-:W-:Y:S01]  /*db30*/  UMOV UR6, 0xffffffff ;  /* 0xffffffff00067882 */ /* 0x000fe20000000000 */
[----:B------:R-:W-:Y:S01]  /*db40*/  BSSY B0, `(.L_x_338) ;  /* 0x00000c0000007945 */ /* 0x000fe20003800000 */
[----:B------:R-:W-:Y:S01]  /*db50*/  USHF.L.U32 UR6, UR6, UR5, URZ ;  /* 0x0000000506067299 */ /* 0x000fe2000800063f */
[----:B------:R-:W-:Y:S01]  /*db60*/  MOV R13, 0x1 ;  /* 0x00000001000d7802 */ /* 0x000fe20000000f00 */
[----:B------:R-:W-:Y:S01]  /*db70*/  IMAD.MOV.U32 R12, RZ, RZ, RZ ;  /* 0x000000ffff0c7224 */ /* 0x000fe200078e00ff */
[----:B------:R-:W-:Y:S01]  /*db80*/  LOP3.LUT R11, R19, 0x2, RZ, 0xfc, !PT ;  /* 0x00000002130b7812 */ /* 0x000fe200078efcff */
[----:B------:R-:W-:Y:S01]  /*db90*/  ULDC UR4, c[0x0][0x8a8] ;  /* 0x00022a0000047ab9 */ /* 0x000fe20000000800 */
[----:B------:R-:W-:Y:S01]  /*dba0*/  PLOP3.LUT P0, PT, P0, P2, PT, 0x8a, 0x0 ;  /* 0x000000000000781c */ /* 0x000fe20000705172 */
[----:B------:R-:W-:Y:S01]  /*dbb0*/  UMOV UR7, 0x1 ;  /* 0x0000000100077882 */ /* 0x000fe20000000000 */
[----:B------:R-:W-:-:S02]  /*dbc0*/  UIADD3 UR15, UR4, -0x1, URZ ;  /* 0xffffffff040f7890 */ /* 0x000fc4000fffe03f */
[----:B------:R-:W-:Y:S02]  /*dbd0*/  USHF.L.U32 UR17, UR7, UR5, URZ ;  /* 0x0000000507117299 */ /* 0x000fe4000800063f */
[----:B------:R-:W-:Y:S01]  /*dbe0*/  ULOP3.LUT UR16, URZ, UR6, URZ, 0x33, !UPT ;  /* 0x000000063f107292 */ /* 0x000fe2000f8e333f */
[----:B------:R-:W-:Y:S01]  /*dbf0*/  ULDC.64 UR20, c[0x0][0x198] ;  /* 0x0000660000147ab9 */ /* 0x000fe20000000a00 */
[----:B-1----:R-:W-:-:S04]  /*dc00*/  IADD3 R0, R0, 0x3f, RZ ;  /* 0x0000003f00007810 */ /* 0x002fc80007ffe0ff */
[----:B------:R-:W-:-:S04]  /*dc10*/  SHF.R.S32.HI R3, RZ, 0x1f, R0 ;  /* 0x0000001fff037819 */ /* 0x000fc80000011400 */
[----:B------:R-:W-:Y:S02]  /*dc20*/  LEA.HI R3, R3, R0, RZ, 0x6 ;  /* 0x0000000003037211 */ /* 0x000fe400078f30ff */
[----:B------:R-:W-:Y:S02]  /*dc30*/  MOV R0, 0x1 ;  /* 0x0000000100007802 */ /* 0x000fe40000000f00 */
[----:B------:R-:W-:-:S04]  /*dc40*/  SHF.R.S32.HI R3, RZ, 0x6, R3 ;  /* 0x00000006ff037819 */ /* 0x000fc80000011403 */
[----:B------:R-:W-:-:S07]  /*dc50*/  IADD3 R10, R3, 0x1, RZ ;  /* 0x00000001030a7810 */ /* 0x000fce0007ffe0ff */
.L_x_350:
[----:B------:R-:W-:-:S03]  /*dc60*/  UMOV UR4, 0xffffffff ;  /* 0xffffffff00047882 */ /* 0x000fc60000000000 */
[----:B------:R-:W-:Y:S05]  /*dc70*/  BRA.DIV UR4, `(.L_x_339) ;  /* 0x0000001604807947 */ /* 0x000fea000b800000 */
[----:B------:R-:W-:-:S13]  /*dc80*/  ELECT P6, URZ, PT ;  /* 0x00000000003f782f */ /* 0x000fda00038c0000 */
.L_x_378:
[----:B------:R-:W1:Y:S01]  /*dc90*/  LDC R7, c[0x0][0x28c] ;  /* 0x0000a300ff077b82 */ /* 0x000e620000000800 */
[----:B------:R-:W-:Y:S01]  /*dca0*/  BSSY B1, `(.L_x_340) ;  /* 0x0000037000017945 */ /* 0x000fe20003800000 */
[----:B-1----:R-:W-:-:S13]  /*dcb0*/  ISETP.LT.OR P6, PT, R7, 0x1, !P6 ;  /* 0x000000010700780c */ /* 0x002fda00077c1670 */
[----:B------:R-:W-:Y:S05]  /*dcc0*/  @P6 BRA `(.L_x_341) ;  /* 0x0000000000d06947 */ /* 0x000fea0003800000 */
[----:B------:R-:W-:Y:S01]  /*dcd0*/  SHF.L.U32 R14, R4, 0x6, RZ ;  /* 0x00000006040e7819 */ /* 0x000fe200000006ff */
[----:B------:R-:W-:Y:S01]  /*dce0*/  IMAD.MOV.U32 R20, RZ, RZ, RZ ;  /* 0x000000ffff147224 */ /* 0x000fe200078e00ff */
[----:B------:R-:W-:Y:S02]  /*dcf0*/  SHF.L.U32 R15, R5, 0x8, RZ ;  /* 0x00000008050f7819 */ /* 0x000fe400000006ff */
[----:B------:R-:W-:Y:S02]  /*dd00*/  MOV R4, R10 ;  /* 0x0000000a00047202 */ /* 0x000fe40000000f00 */
[----:B------:R-:W-:Y:S02]  /*dd10*/  MOV R5, R0 ;  /* 0x0000000000057202 */ /* 0x000fe40000000f00 */
[----:B------:R-:W-:-:S07]  /*dd20*/  MOV R7, R12 ;  /* 0x0000000c00077202 */ /* 0x000fce0000000f00 */
.L_x_345:
[----:B------:R-:W1:Y:S01]  /*dd30*/  S2R R9, SR_CgaCtaId ;  /* 0x0000000000097919 */ /* 0x000e620000008800 */
[----:B------:R-:W-:-:S04]  /*dd40*/  MOV R8, 0x400 ;  /* 0x0000040000087802 */ /* 0x000fc80000000f00 */
[----:B-1----:R-:W-:Y:S02]  /*dd50*/  LEA R18, R9, R8, 0x18 ;  /* 0x0000000809127211 */ /* 0x002fe400078ec0ff */
[----:B------:R-:W-:Y:S01]  /*dd60*/  SHF.L.U32 R8, R5, 0x1f, RZ ;  /* 0x0000001f05087819 */ /* 0x000fe200000006ff */
[----:B------:R-:W1:Y:S02]  /*dd70*/  @!P2 LDC R9, c[0x0][0x500] ;  /* 0x00014000ff09ab82 */ /* 0x000e640000000800 */
[----:B------:R-:W-:-:S04]  /*dd80*/  IMAD R21, R7, 0x8, R18 ;  /* 0x0000000807157824 */ /* 0x000fc800078e0212 */
[----:B------:R-:W2:Y:S02]  /*dd90*/  SYNCS.PHASECHK.TRANS64.TRYWAIT P1, [R21+URZ+0x50], R8 ;  /* 0x00005008150075a7 */ /* 0x000ea4000802017f */
[----:B--2---:R-:W-:Y:S05]  /*dda0*/  @!P1 BRA `(.L_x_342) ;  /* 0x0000001400549947 */ /* 0x004fea0003800000 */
.L_x_379:
[----:B--2---:R-:W-:Y:S01]  /*ddb0*/  PRMT R8, R11, 0x9910, RZ ;  /* 0x000099100b087816 */ /* 0x004fe200000000ff */
[----:B-1----:R1:W-:Y:S03]  /*ddc0*/  @!P2 SYNCS.ARRIVE.TRANS64 RZ, [R21+URZ], R9 ;  /* 0x0000000915ffa9a7 */ /* 0x0023e6000800003f */
[----:B------:R-:W-:-:S13]  /*ddd0*/  ISETP.NE.AND P1, PT, R8, 0x2, PT ;  /* 0x000000020800780c */ /* 0x000fda0003f25270 */
[----:B-1----:R-:W-:Y:S05]  /*dde0*/  @P1 BRA `(.L_x_343) ;  /* 0x0000000000041947 */ /* 0x002fea0003800000 */
[----:B------:R-:W-:Y:S01]  /*ddf0*/  BPT.TRAP 0x1 ;  /* 0x000000040000795c */ /* 0x000fe20000300000 */
.L_x_343:
[----:B------:R-:W-:Y:S05]  /*de00*/  @P0 BRA `(.L_x_344) ;  /* 0x0000000000040947 */ /* 0x000fea0003800000 */
[----:B------:R-:W-:Y:S01]  /*de10*/  BPT.TRAP 0x1 ;  /* 0x000000040000795c */ /* 0x000fe20000300000 */
.L_x_344:
[CC--:B------:R-:W-:Y:S01]  /*de20*/  LEA R8, R7.reuse, R18.reuse, 0xe ;  /* 0x0000001207087211 */ /* 0x0c0fe200078e70ff */
[----:B------:R-:W-:Y:S01]  /*de30*/  VIADD R4, R4, 0xffffffff ;  /* 0xffffffff04047836 */ /* 0x000fe20000000000 */
[----:B------:R-:W-:Y:S01]  /*de40*/  LEA R18, R7, R18, 0xc ;  /* 0x0000001207127211 */ /* 0x000fe200078e60ff */
[----:B------:R-:W-:Y:S01]  /*de50*/  UIADD3 UR4, UP0, UR20, 0xf0, URZ ;  /* 0x000000f014047890 */ /* 0x000fe2000ff1e03f */
[----:B------:R-:W-:Y:S01]  /*de60*/  R2UR UR5, R8 ;  /* 0x00000000080572ca */ /* 0x000fe200000e0000 */
[----:B------:R-:W-:Y:S01]  /*de70*/  UIADD3 UR22, UP1, UR20, 0x1f0, URZ ;  /* 0x000001f014167890 */ /* 0x000fe2000ff3e03f */
[----:B------:R-:W-:Y:S01]  /*de80*/  R2UR UR8, R18 ;  /* 0x00000000120872ca */ /* 0x000fe200000e0000 */
[----:B------:R-:W-:Y:S01]  /*de90*/  UMOV UR6, 0x0 ;  /* 0x0000000000067882 */ /* 0x000fe20000000000 */
[----:B------:R-:W-:Y:S01]  /*dea0*/  R2UR UR9, R21 ;  /* 0x00000000150972ca */ /* 0x000fe200000e0000 */
[----:B------:R-:W-:Y:S01]  /*deb0*/  UIADD3.X UR23, URZ, UR21, URZ, UP1, !UPT ;  /* 0x000000153f177290 */ /* 0x000fe20008ffe43f */
[----:B------:R-:W-:Y:S01]  /*dec0*/  R2UR UR11, R15 ;  /* 0x000000000f0b72ca */ /* 0x000fe200000e0000 */
[----:B------:R-:W-:Y:S01]  /*ded0*/  UMOV UR7, 0x10000000 ;  /* 0x1000000000077882 */ /* 0x000fe20000000000 */
[----:B------:R-:W-:-:S02]  /*dee0*/  R2UR UR10, R20 ;  /* 0x00000000140a72ca */ /* 0x000fc400000e0000 */
[----:B------:R-:W-:Y:S02]  /*def0*/  R2UR UR12, R6 ;  /* 0x00000000060c72ca */ /* 0x000fe400000e0000 */
[----:B------:R-:W-:Y:S01]  /*df00*/  R2UR UR18, R14 ;  /* 0x000000000e1272ca */ /* 0x000fe200000e0000 */
[----:B------:R-:W-:Y:S01]  /*df10*/  UIADD3 UR13, UR5, 0x6200, URZ ;  /* 0x00006200050d7890 */ /* 0x000fe2000fffe03f */
[----:B------:R-:W-:Y:S01]  /*df20*/  ISETP.GT.AND P3, PT, R4, 0x1, PT ;  /* 0x000000010400780c */ /* 0x000fe20003f64270 */
[----:B------:R-:W-:Y:S01]  /*df30*/  UIADD3.X UR5, URZ, UR21, URZ, UP0, !UPT ;  /* 0x000000153f057290 */ /* 0x000fe200087fe43f */
[----:B------:R-:W-:Y:S01]  /*df40*/  IADD3 R7, R7, 0x1, RZ ;  /* 0x0000000107077810 */ /* 0x000fe20007ffe0ff */
[----:B------:R-:W-:Y:S01]  /*df50*/  UIADD3 UR14, UR8, 0x2e200, URZ ;  /* 0x0002e200080e7890 */ /* 0x000fe2000fffe03f */
[----:B------:R-:W-:Y:S02]  /*df60*/  IADD3 R20, R20, 0x40, RZ ;  /* 0x0000004014147810 */ /* 0x000fe40007ffe0ff */
[----:B------:R-:W-:Y:S01]  /*df70*/  UMOV UR8, UR13 ;  /* 0x0000000d00087c82 */ /* 0x000fe20008000000 */
[----:B------:R-:W-:-:S03]  /*df80*/  ISETP.NE.AND P1, PT, R7, 0xa, PT ;  /* 0x0000000a0700780c */ /* 0x000fc60003f25270 */
[----:B------:R1:W-:Y:S01]  /*df90*/  UTMALDG.3D [UR8], [UR4], desc[UR6] ;  /* 0x00000608040075b4 */ /* 0x0003e20008011000 */
[----:B------:R-:W-:Y:S02]  /*dfa0*/  SEL R8, RZ, 0x1, P1 ;  /* 0x00000001ff087807 */ /* 0x000fe40000800000 */
[----:B------:R-:W-:Y:S02]  /*dfb0*/  SEL R7, R7, RZ, P1 ;  /* 0x000000ff07077207 */ /* 0x000fe40000800000 */
[----:B------:R-:W-:Y:S01]  /*dfc0*/  LOP3.LUT R5, R5, R8, RZ, 0x3c, !PT ;  /* 0x0000000805057212 */ /* 0x000fe200078e3cff */
[----:B-1----:R-:W-:Y:S01]  /*dfd0*/  UMOV UR8, UR14 ;  /* 0x0000000e00087c82 */ /* 0x002fe20008000000 */
[----:B------:R-:W-:Y:S02]  /*dfe0*/  UMOV UR11, UR18 ;  /* 0x00000012000b7c82 */ /* 0x000fe40008000000 */
[----:B------:R1:W-:Y:S02]  /*dff0*/  UTMALDG.3D [UR8], [UR22], desc[UR6] ;  /* 0x00000608160075b4 */ /* 0x0003e40008011000 */
[----:B-1----:R-:W-:Y:S05]  /*e000*/  @P3 BRA `(.L_x_345) ;  /* 0xfffffffc00483947 */ /* 0x002fea000383ffff */
.L_x_341:
[----:B------:R-:W-:Y:S05]  /*e010*/  BSYNC B1 ;  /* 0x0000000000017941 */ /* 0x000fea0003800000 */
.L_x_340:
[----:B------:R-:W-:Y:S01]  /*e020*/  LOP3.LUT P3, RZ, R13, 0xff, RZ, 0xc0, !PT ;  /* 0x000000ff0dff7812 */ /* 0x000fe2000786c0ff */
[----:B------:R-:W-:Y:S01]  /*e030*/  ULDC.64 UR4, c[0x0][0x8f8] ;  /* 0x00023e0000047ab9 */ /* 0x000fe20000000a00 */
[----:B------:R-:W-:Y:S01]  /*e040*/  IADD3 R12, R3, R12, RZ ;  /* 0x0000000c030c7210 */ /* 0x000fe20007ffe0ff */
[----:B------:R-:W-:Y:S01]  /*e050*/  BSSY B1, `(.L_x_346) ;  /* 0x000006c000017945 */ /* 0x000fe20003800000 */
[----:B------:R-:W-:Y:S02]  /*e060*/  IADD3 R16, P4, R16, UR38, RZ ;  /* 0x0000002610107c10 */ /* 0x000fe4000ff9e0ff */
[----:B------:R-:W-:Y:S02]  /*e070*/  ISETP.GT.U32.AND P1, PT, R12, 0x9, PT ;  /* 0x000000090c00780c */ /* 0x000fe40003f24070 */
[----:B------:R-:W-:Y:S02]  /*e080*/  IADD3.X R17, R17, UR37, RZ, P4, !PT ;  /* 0x0000002511117c10 */ /* 0x000fe4000a7fe4ff */
[----:B------:R-:W-:-:S02]  /*e090*/  ISETP.LT.U32.AND P1, PT, R3, 0xa, P1 ;  /* 0x0000000a0300780c */ /* 0x000fc40000f21070 */
[----:B------:R-:W-:Y:S01]  /*e0a0*/  PRMT R13, RZ, 0x7610, R13 ;  /* 0x00007610ff0d7816 */ /* 0x000fe2000000000d */
[----:B------:R-:W1:Y:S01]  /*e0b0*/  @P3 S2R R5, SR_CgaCtaId ;  /* 0x0000000000053919 */ /* 0x000e620000008800 */
[----:B------:R-:W-:-:S04]  /*e0c0*/  @P3 MOV R4, 0x400 ;  /* 0x0000040000043802 */ /* 0x000fc80000000f00 */
[----:B-1----:R-:W-:Y:S01]  /*e0d0*/  @P3 LEA R6, R5, R4, 0x18 ;  /* 0x0000000405063211 */ /* 0x002fe200078ec0ff */
[----:B------:R-:W-:-:S03]  /*e0e0*/  IMAD.WIDE.U32 R4, R12, -0x33333333, RZ ;  /* 0xcccccccd0c047825 */ /* 0x000fc600078e00ff */
[----:B------:R1:W-:Y:S01]  /*e0f0*/  @P3 SYNCS.ARRIVE.TRANS64.A1T0 RZ, [R6+URZ+0xe8], RZ ;  /* 0x0000e8ff06ff39a7 */ /* 0x0003e2000810003f */
[----:B------:R-:W-:Y:S01]  /*e100*/  ISETP.GE.U32.AND P3, PT, R3, 0xa, PT ;  /* 0x0000000a0300780c */ /* 0x000fe20003f66070 */
[----:B------:R-:W-:Y:S01]  /*e110*/  IMAD.MOV.U32 R4, RZ, RZ, -0x1 ;  /* 0xffffffffff047424 */ /* 0x000fe200078e00ff */
[----:B------:R-:W-:Y:S02]  /*e120*/  SHF.R.U32.HI R7, RZ, 0x3, R5 ;  /* 0x00000003ff077819 */ /* 0x000fe40000011605 */
[----:B------:R-:W-:Y:S02]  /*e130*/  SEL R5, RZ, 0x1, !P1 ;  /* 0x00000001ff057807 */ /* 0x000fe40004800000 */
[----:B------:R-:W-:Y:S01]  /*e140*/  ISETP.GE.U32.AND P1, PT, R16, UR4, PT ;  /* 0x0000000410007c0c */ /* 0x000fe2000bf26070 */
[----:B------:R-:W-:Y:S01]  /*e150*/  IMAD R12, R7, -0xa, R12 ;  /* 0xfffffff6070c7824 */ /* 0x000fe200078e020c */
[----:B------:R-:W-:Y:S02]  /*e160*/  LOP3.LUT R0, R0, R5, RZ, 0x3c, !PT ;  /* 0x0000000500007212 */ /* 0x000fe400078e3cff */
[----:B------:R-:W-:-:S02]  /*e170*/  ISETP.GE.U32.AND.EX P1, PT, R17, UR5, PT, P1 ;  /* 0x0000000511007c0c */ /* 0x000fc4000bf26110 */
[----:B------:R-:W-:Y:S02]  /*e180*/  MOV R5, 0xffffffff ;  /* 0xffffffff00057802 */ /* 0x000fe40000000f00 */
[--C-:B------:R-:W-:Y:S02]  /*e190*/  @P3 LOP3.LUT R0, R0, 0x1, R7.reuse, 0x78, !PT ;  /* 0x0000000100003812 */ /* 0x100fe400078e7807 */
[----:B-1----:R-:W-:Y:S02]  /*e1a0*/  MOV R6, 0xffffffff ;  /* 0xffffffff00067802 */ /* 0x002fe40000000f00 */
[----:B------:R-:W-:-:S05]  /*e1b0*/  PRMT R7, RZ, 0x7610, R7 ;  /* 0x00007610ff077816 */ /* 0x000fca0000000007 */
[----:B------:R-:W-:Y:S05]  /*e1c0*/  @P1 BRA `(.L_x_347) ;  /* 0x0000000400501947 */ /* 0x000fea0003800000 */
[----:B------:R-:W-:Y:S01]  /*e1d0*/  ULDC.64 UR4, c[0x0][0x8d0] ;  /* 0x0002340000047ab9 */ /* 0x000fe20000000a00 */
[----:B------:R-:W1:Y:S01]  /*e1e0*/  S2R R15, SR_CTAID.X ;  /* 0x00000000000f7919 */ /* 0x000e620000002500 */
[----:B------:R-:W-:Y:S01]  /*e1f0*/  ISETP.NE.U32.AND P1, PT, RZ, UR4, PT ;  /* 0x00000004ff007c0c */ /* 0x000fe2000bf25070 */
[----:B------:R-:W-:Y:S01]  /*e200*/  ULDC UR7, c[0x0][0x8d8] ;  /* 0x0002360000077ab9 */ /* 0x000fe20000000800 */
[----:B------:R-:W-:Y:S01]  /*e210*/  MOV R4, R16 ;  /* 0x0000001000047202 */ /* 0x000fe20000000f00 */
[----:B------:R-:W2:Y:S01]  /*e220*/  S2R R14, SR_CTAID.Y ;  /* 0x00000000000e7919 */ /* 0x000ea20000002600 */
[----:B------:R-:W-:Y:S02]  /*e230*/  ISETP.NE.AND.EX P1, PT, RZ, UR5, PT, P1 ;  /* 0x00000005ff007c0c */ /* 0x000fe4000bf25310 */
[----:B------:R-:W-:-:S11]  /*e240*/  MOV R5, R17 ;  /* 0x0000001100057202 */ /* 0x000fd60000000f00 */
[----:B------:R-:W-:Y:S05]  /*e250*/  @!P1 BRA `(.L_x_348) ;  /* 0x0000000000289947 */ /* 0x000fea0003800000 */
[----:B------:R-:W-:Y:S02]  /*e260*/  ULDC UR6, c[0x0][0x8dc] ;  /* 0x0002370000067ab9 */ /* 0x000fe40000000800 */
[----:B------:R-:W-:-:S05]  /*e270*/  IADD3 R9, P1, R16, UR6, RZ ;  /* 0x0000000610097c10 */ /* 0x000fca000ff3e0ff */
[----:B------:R-:W-:-:S04]  /*e280*/  IMAD.X R21, RZ, RZ, R17, P1 ;  /* 0x000000ffff157224 */ /* 0x000fc800008e0611 */
[----:B------:R-:W-:-:S04]  /*e290*/  IMAD.WIDE.U32 R6, R21, UR4, RZ ;  /* 0x0000000415067c25 */ /* 0x000fc8000f8e00ff */
[----:B------:R-:W-:-:S04]  /*e2a0*/  IMAD.WIDE.U32 R6, P1, R9, UR5, R6 ;  /* 0x0000000509067c25 */ /* 0x000fc8000f820006 */
[----:B------:R-:W-:Y:S01]  /*e2b0*/  IMAD.WIDE.U32 R8, R9, UR4, RZ ;  /* 0x0000000409087c25 */ /* 0x000fe2000f8e00ff */
[----:B------:R-:W-:Y:S02]  /*e2c0*/  IADD3.X R5, RZ, RZ, RZ, P1, !PT ;  /* 0x000000ffff057210 */ /* 0x000fe40000ffe4ff */
[----:B------:R-:W-:Y:S02]  /*e2d0*/  MOV R4, R7 ;  /* 0x0000000700047202 */ /* 0x000fe40000000f00 */
[----:B------:R-:W-:-:S05]  /*e2e0*/  IADD3 RZ, P1, R9, R6, RZ ;  /* 0x0000000609ff7210 */ /* 0x000fca0007f3e0ff */
[----:B------:R-:W-:-:S08]  /*e2f0*/  IMAD.WIDE.U32.X R4, R21, UR5, R4, P1 ;  /* 0x0000000515047c25 */ /* 0x000fd000088e0404 */
.L_x_348:
[--C-:B------:R-:W-:Y:S01]  /*e300*/  SHF.R.U64 R8, R4, UR7, R5.reuse ;  /* 0x0000000704087c19 */ /* 0x100fe20008001205 */
[----:B------:R-:W-:Y:S01]  /*e310*/  ULDC.64 UR4, c[0x0][0x8c8] ;  /* 0x0002320000047ab9 */ /* 0x000fe20000000a00 */
[----:B------:R-:W-:Y:S01]  /*e320*/  SHF.R.U32.HI R4, RZ, UR7, R5 ;  /* 0x00000007ff047c19 */ /* 0x000fe20008011605 */
[----:B------:R-:W3:Y:S01]  /*e330*/  LDC R24, c[0x0][0x144] ;  /* 0x00005100ff187b82 */ /* 0x000ee20000000800 */
[----:B------:R-:W-:Y:S01]  /*e340*/  IADD3 R7, P1, RZ, -R8, RZ ;  /* 0x80000008ff077210 */ /* 0x000fe20007f3e0ff */
[----:B------:R-:W-:Y:S01]  /*e350*/  ULDC.64 UR8, c[0x0][0x8e8] ;  /* 0x00023a0000087ab9 */ /* 0x000fe20000000a00 */
[----:B-1----:R-:W-:Y:S01]  /*e360*/  I2FP.F32.U32 R9, R15 ;  /* 0x0000000f00097245 */ /* 0x002fe20000201000 */
[----:B------:R-:W-:Y:S01]  /*e370*/  ULDC UR6, c[0x0][0x8b0] ;  /* 0x00022c0000067ab9 */ /* 0x000fe20000000800 */
[----:B------:R-:W-:Y:S02]  /*e380*/  IADD3.X R4, RZ, ~R4, RZ, P1, !PT ;  /* 0x80000004ff047210 */ /* 0x000fe40000ffe4ff */
[----:B------:R-:W-:Y:S01]  /*e390*/  ISETP.NE.U32.AND P1, PT, RZ, UR8, PT ;  /* 0x00000008ff007c0c */ /* 0x000fe2000bf25070 */
[----:B------:R-:W1:Y:S02]  /*e3a0*/  LDC R21, c[0x0][0x148] ;  /* 0x00005200ff157b82 */ /* 0x000e640000000800 */
[----:B------:R-:W-:Y:S01]  /*e3b0*/  IMAD R6, R4, UR4, RZ ;  /* 0x0000000404067c24 */ /* 0x000fe2000f8e02ff */
[----:B------:R-:W-:Y:S01]  /*e3c0*/  ISETP.NE.AND.EX P1, PT, RZ, UR9, PT, P1 ;  /* 0x00000009ff007c0c */ /* 0x000fe2000bf25310 */
[----:B------:R-:W-:Y:S01]  /*e3d0*/  IMAD.WIDE.U32 R4, R7, UR4, R16 ;  /* 0x0000000407047c25 */ /* 0x000fe2000f8e0010 */
[----:B------:R-:W-:-:S03]  /*e3e0*/  ULDC UR4, c[0x0][0x150] ;  /* 0x0000540000047ab9 */ /* 0x000fc60000000800 */
[----:B------:R-:W-:Y:S02]  /*e3f0*/  IMAD R7, R7, UR5, R6 ;  /* 0x0000000507077c24 */ /* 0x000fe4000f8e0206 */
[----:B------:R-:W-:Y:S01]  /*e400*/  FMUL R6, R9, UR4 ;  /* 0x0000000409067c20 */ /* 0x000fe20008400000 */
[----:B------:R-:W-:Y:S01]  /*e410*/  ULDC UR4, c[0x0][0x8c0] ;  /* 0x0002300000047ab9 */ /* 0x000fe20000000800 */
[----:B------:R-:W-:Y:S01]  /*e420*/  ULDC UR5, c[0x0][0x154] ;  /* 0x0000550000057ab9 */ /* 0x000fe20000000800 */
[----:B------:R-:W-:-:S03]  /*e430*/  IMAD.IADD R5, R5, 0x1, R7 ;  /* 0x0000000105057824 */ /* 0x000fc600078e0207 */
[----:B------:R-:W4:Y:S02]  /*e440*/  F2I.U32.TRUNC.NTZ R6, R6 ;  /* 0x0000000600067305 */ /* 0x000f24000020f000 */
[----:B------:R-:W-:Y:S02]  /*e450*/  SHF.R.U64 R9, R4, UR4, R5 ;  /* 0x0000000404097c19 */ /* 0x000fe40008001205 */
[----:B--2---:R-:W-:-:S05]  /*e460*/  I2FP.F32.U32 R4, R14 ;  /* 0x0000000e00047245 */ /* 0x004fca0000201000 */
[----:B------:R-:W-:Y:S01]  /*e470*/  FMUL R22, R4, UR5 ;  /* 0x0000000504167c20 */ /* 0x000fe20008400000 */
[----:B------:R-:W-:Y:S01]  /*e480*/  SHF.R.U32.HI R4, RZ, UR4, R5 ;  /* 0x00000004ff047c19 */ /* 0x000fe20008011605 */
[----:B------:R-:W-:-:S03]  /*e490*/  ULDC UR4, c[0x0][0x900] ;  /* 0x0002400000047ab9 */ /* 0x000fc60000000800 */
[--C-:B------:R-:W-:Y:S01]  /*e4a0*/  SHF.R.U64 R20, R9, UR6, R4.reuse ;  /* 0x0000000609147c19 */ /* 0x100fe20008001204 */
[----:B------:R-:W2:Y:S01]  /*e4b0*/  F2I.U32.TRUNC.NTZ R22, R22 ;  /* 0x0000001600167305 */ /* 0x000ea2000020f000 */
[----:B------:R-:W-:Y:S02]  /*e4c0*/  SHF.R.U32.HI R5, RZ, UR6, R4 ;  /* 0x00000006ff057c19 */ /* 0x000fe40008011604 */
[----:B----4-:R-:W-:Y:S02]  /*e4d0*/  IADD3 R6, -R6, RZ, RZ ;  /* 0x000000ff06067210 */ /* 0x010fe40007ffe1ff */
[--C-:B------:R-:W-:Y:S02]  /*e4e0*/  SHF.R.U64 R18, R20, UR4, R5.reuse ;  /* 0x0000000414127c19 */ /* 0x100fe40008001205 */
[----:B------:R-:W-:Y:S01]  /*e4f0*/  SHF.R.U32.HI R23, RZ, UR4, R5 ;  /* 0x00000004ff177c19 */ /* 0x000fe20008011605 */
[----:B---3--:R-:W-:Y:S01]  /*e500*/  IMAD R15, R24, R6, R15 ;  /* 0x00000006180f7224 */ /* 0x008fe200078e020f */
[----:B------:R-:W-:-:S02]  /*e510*/  MOV R4, R18 ;  /* 0x0000001200047202 */ /* 0x000fc40000000f00 */
[----:B------:R-:W-:Y:S01]  /*e520*/  MOV R5, R23 ;  /* 0x0000001700057202 */ /* 0x000fe20000000f00 */
[----:B------:R-:W-:Y:S06]  /*e530*/  @!P1 BRA `(.L_x_349) ;  /* 0x0000000000289947 */ /* 0x000fec0003800000 */
[----:B------:R-:W-:Y:S02]  /*e540*/  ULDC UR4, c[0x0][0x8f4] ;  /* 0x00023d0000047ab9 */ /* 0x000fe40000000800 */
[----:B------:R-:W-:-:S05]  /*e550*/  IADD3 R5, P1, R18, UR4, RZ ;  /* 0x0000000412057c10 */ /* 0x000fca000ff3e0ff */
[----:B------:R-:W-:-:S04]  /*e560*/  IMAD.X R23, RZ, RZ, R23, P1 ;  /* 0x000000ffff177224 */ /* 0x000fc800008e0617 */
[----:B------:R-:W-:-:S04]  /*e570*/  IMAD.WIDE.U32 R6, R23, UR8, RZ ;  /* 0x0000000817067c25 */ /* 0x000fc8000f8e00ff */
[----:B------:R-:W-:-:S04]  /*e580*/  IMAD.WIDE.U32 R6, P1, R5, UR9, R6 ;  /* 0x0000000905067c25 */ /* 0x000fc8000f820006 */
[----:B------:R-:W-:Y:S01]  /*e590*/  IMAD.WIDE.U32 R4, R5, UR8, RZ ;  /* 0x0000000805047c25 */ /* 0x000fe2000f8e00ff */
[----:B------:R-:W-:-:S04]  /*e5a0*/  MOV R4, R7 ;  /* 0x0000000700047202 */ /* 0x000fc80000000f00 */
[----:B------:R-:W-:Y:S02]  /*e5b0*/  IADD3 RZ, P3, R5, R6, RZ ;  /* 0x0000000605ff7210 */ /* 0x000fe40007f7e0ff */
[----:B------:R-:W-:-:S03]  /*e5c0*/  IADD3.X R5, RZ, RZ, RZ, P1, !PT ;  /* 0x000000ffff057210 */ /* 0x000fc60000ffe4ff */
[----:B------:R-:W-:-:S08]  /*e5d0*/  IMAD.WIDE.U32.X R4, R23, UR9, R4, P3 ;  /* 0x0000000917047c25 */ /* 0x000fd000098e0404 */
.L_x_349:
[----:B------:R-:W-:Y:S01]  /*e5e0*/  ISETP.NE.AND P1, PT, R2, 0x1, PT ;  /* 0x000000010200780c */ /* 0x000fe20003f25270 */
[----:B------:R-:W-:Y:S01]  /*e5f0*/  ULDC UR4, c[0x0][0x8f0] ;  /* 0x00023c0000047ab9 */ /* 0x000fe20000000800 */
[----:B--2---:R-:W-:Y:S01]  /*e600*/  IADD3 R22, -R22, RZ, RZ ;  /* 0x000000ff16167210 */ /* 0x004fe20007ffe1ff */
[----:B------:R-:W-:Y:S01]  /*e610*/  ULDC UR5, c[0x0][0x8b8] ;  /* 0x00022e0000057ab9 */ /* 0x000fe20000000800 */
[----:B------:R-:W-:Y:S01]  /*e620*/  SHF.R.U64 R5, R4, UR4, R5 ;  /* 0x0000000404057c19 */ /* 0x000fe20008001205 */
[----:B------:R-:W-:Y:S01]  /*e630*/  ULDC UR4, c[0x0][0x8e0] ;  /* 0x0002380000047ab9 */ /* 0x000fe20000000800 */
[----:B------:R-:W-:Y:S02]  /*e640*/  LOP3.LUT R20, R20, UR16, RZ, 0xc0, !PT ;  /* 0x0000001014147c12 */ /* 0x000fe4000f8ec0ff */
[----:B------:R-:W-:Y:S01]  /*e650*/  LOP3.LUT R9, R9, UR15, RZ, 0xc0, !PT ;  /* 0x0000000f09097c12 */ /* 0x000fe2000f8ec0ff */
[----:B------:R-:W-:Y:S01]  /*e660*/  IMAD.MOV R7, RZ, RZ, -R5 ;  /* 0x000000ffff077224 */ /* 0x000fe200078e0a05 */
[----:B------:R-:W-:Y:S01]  /*e670*/  MOV R6, R8 ;  /* 0x0000000800067202 */ /* 0x000fe20000000f00 */
[----:B------:R-:W-:-:S02]  /*e680*/  IMAD R20, R5, UR17, R20 ;  /* 0x0000001105147c24 */ /* 0x000fc4000f8e0214 */
[----:B-1----:R-:W-:Y:S02]  /*e690*/  @P1 IMAD R15, R21, R22, R14 ;  /* 0x00000016150f1224 */ /* 0x002fe400078e020e */
[----:B------:R-:W-:Y:S01]  /*e6a0*/  IMAD R18, R7, UR4, R18 ;  /* 0x0000000407127c24 */ /* 0x000fe2000f8e0212 */
[----:B------:R-:W-:Y:S01]  /*e6b0*/  ULDC UR4, c[0x0][0x8a8] ;  /* 0x00022a0000047ab9 */ /* 0x000fe20000000800 */
[----:B------:R-:W-:Y:S01]  /*e6c0*/  IMAD R15, R20, UR5, R15 ;  /* 0x00000005140f7c24 */ /* 0x000fe2000f8e020f */
[----:B------:R-:W-:Y:S01]  /*e6d0*/  MOV R7, 0x1 ;  /* 0x0000000100077802 */ /* 0x000fe20000000f00 */
[----:B------:R-:W-:-:S05]  /*e6e0*/  IMAD R18, R18, UR4, R9 ;  /* 0x0000000412127c24 */ /* 0x000fca000f8e0209 */
[----:B------:R-:W-:Y:S02]  /*e6f0*/  SEL R4, R18, R15, !P1 ;  /* 0x0000000f12047207 */ /* 0x000fe40004800000 */
[----:B------:R-:W-:-:S07]  /*e700*/  SEL R5, R15, R18, !P1 ;  /* 0x000000120f057207 */ /* 0x000fce0004800000 */
.L_x_347:
[----:B------:R-:W-:Y:S05]  /*e710*/  BSYNC B1 ;  /* 0x0000000000017941 */ /* 0x000fea0003800000 */
.L_x_346:
[----:B------:R-:W-:-:S13]  /*e720*/  LOP3.LUT P1, RZ, R7, 0xff, RZ, 0xc0, !PT ;  /* 0x000000ff07ff7812 */ /* 0x000fda000782c0ff */
[----:B------:R-:W-:Y:S05]  /*e730*/  @P1 BRA `(.L_x_350) ;  /* 0xfffffff400481947 */ /* 0x000fea000383ffff */
[----:B------:R-:W-:Y:S05]  /*e740*/  BSYNC B0 ;  /* 0x0000000000007941 */ /* 0x000fea0003800000 */
.L_x_338:
[----:B------:R-:W-:-:S03]  /*e750*/  UMOV UR4, 0xffffffff ;  /* 0xffffffff00047882 */ /* 0x000fc60000000000 */
[----:B------:R-:W-:Y:S05]  /*e760*/  BRA.DIV UR4, `(.L_x_351) ;  /* 0x0000000a04f87947 */ /* 0x000fea000b800000 */
[----:B------:R-:W-:-:S13]  /*e770*/  ELECT P6, URZ, PT ;  /* 0x00000000003f782f */ /* 0x000fda00038c0000 */
.L_x_382:
[----:B------:R-:W-:Y:S04]  /*e780*/  BSSY B0, `(.L_x_352) ;  /* 0x0000061000007945 */ /* 0x000fe80003800000 */
[----:B------:R-:W-:Y:S05]  /*e790*/  @!P6 BRA `(.L_x_353) ;  /* 0x00000004007ce947 */ /* 0x000fea0003800000 */
[----:B------:R-:W-:-:S04]  /*e7a0*/  LOP3.LUT R19, R19, 0x2, RZ, 0xfc, !PT ;  /* 0x0000000213137812 */ /* 0x000fc800078efcff */
[----:B------:R-:W-:-:S13]  /*e7b0*/  ISETP.NE.AND P0, PT, R19, 0x3, PT ;  /* 0x000000031300780c */ /* 0x000fda0003f05270 */
[----:B------:R-:W-:Y:S05]  /*e7c0*/  @!P0 BRA `(.L_x_354) ;  /* 0x0000000000048947 */ /* 0x000fea0003800000 */
[----:B------:R-:W-:Y:S01]  /*e7d0*/  BPT.TRAP 0x1 ;  /* 0x000000040000795c */ /* 0x000fe20000300000 */
.L_x_354:
[----:B------:R-:W1:Y:S01]  /*e7e0*/  S2R R3, SR_CgaCtaId ;  /* 0x0000000000037919 */ /* 0x000e620000008800 */
[----:B------:R-:W-:-:S04]  /*e7f0*/  MOV R2, 0x400 ;  /* 0x0000040000027802 */ /* 0x000fc80000000f00 */
[----:B-1----:R-:W-:Y:S02]  /*e800*/  LEA R3, R3, R2, 0x18 ;  /* 0x0000000203037211 */ /* 0x002fe400078ec0ff */
[----:B------:R-:W-:Y:S02]  /*e810*/  SHF.L.U32 R2, R0, 0x1f, RZ ;  /* 0x0000001f00027819 */ /* 0x000fe400000006ff */
[----:B------:R-:W-:-:S05]  /*e820*/  IADD3 R3, R3, 0x50, RZ ;  /* 0x0000005003037810 */ /* 0x000fca0007ffe0ff */
[C---:B------:R-:W-:Y:S01]  /*e830*/  IMAD R7, R12.reuse, 0x8, R3 ;  /* 0x000000080c077824 */ /* 0x040fe200078e0203 */
[----:B------:R-:W-:-:S03]  /*e840*/  IADD3 R12, R12, 0x1, RZ ;  /* 0x000000010c0c7810 */ /* 0x000fc60007ffe0ff */
[----:B------:R-:W1:Y:S01]  /*e850*/  SYNCS.PHASECHK.TRANS64.TRYWAIT P0, [R7+URZ], R2 ;  /* 0x00000002070075a7 */ /* 0x000e62000800017f */
[----:B------:R-:W-:-:S04]  /*e860*/  ISETP.NE.AND P1, PT, R12, 0xa, PT ;  /* 0x0000000a0c00780c */ /* 0x000fc80003f25270 */
[----:B------:R-:W-:Y:S02]  /*e870*/  SEL R5, RZ, 0x1, P1 ;  /* 0x00000001ff057807 */ /* 0x000fe40000800000 */
[----:B------:R-:W-:Y:S02]  /*e880*/  SEL R12, R12, RZ, P1 ;  /* 0x000000ff0c0c7207 */ /* 0x000fe40000800000 */
[----:B------:R-:W-:Y:S02]  /*e890*/  LOP3.LUT R5, R0, R5, RZ, 0x3c, !PT ;  /* 0x0000000500057212 */ /* 0x000fe400078e3cff */
[----:B------:R-:W-:Y:S02]  /*e8a0*/  LEA R9, R12, R3, 0x3 ;  /* 0x000000030c097211 */ /* 0x000fe400078e18ff */
[----:B------:R-:W-:Y:S01]  /*e8b0*/  SHF.L.U32 R4, R5, 0x1f, RZ ;  /* 0x0000001f05047819 */ /* 0x000fe200000006ff */
[----:B-1----:R-:W-:Y:S06]  /*e8c0*/  @!P0 BRA `(.L_x_355) ;  /* 0x0000000800c08947 */ /* 0x002fec0003800000 */
.L_x_383:
[----:B------:R-:W2:Y:S01]  /*e8d0*/  SYNCS.PHASECHK.TRANS64.TRYWAIT P0, [R9+URZ], R4 ;  /* 0x00000004090075a7 */ /* 0x000ea2000800017f */
[----:B------:R-:W-:-:S04]  /*e8e0*/  IADD3 R0, R12, 0x1, RZ ;  /* 0x000000010c007810 */ /* 0x000fc80007ffe0ff */
[----:B------:R-:W-:-:S04]  /*e8f0*/  ISETP.NE.AND P1, PT, R0, 0xa, PT ;  /* 0x0000000a0000780c */ /* 0x000fc80003f25270 */
[----:B-1----:R-:W-:Y:S02]  /*e900*/  SEL R2, RZ, 0x1, P1 ;  /* 0x00000001ff027807 */ /* 0x002fe40000800000 */
[----:B------:R-:W-:Y:S02]  /*e910*/  SEL R0, R0, RZ, P1 ;  /* 0x000000ff00007207 */ /* 0x000fe40000800000 */
[----:B------:R-:W-:-:S03]  /*e920*/  LOP3.LUT R7, R5, R2, RZ, 0x3c, !PT ;  /* 0x0000000205077212 */ /* 0x000fc600078e3cff */
[----:B------:R-:W-:Y:S01]  /*e930*/  IMAD R6, R0, 0x8, R3 ;  /* 0x0000000800067824 */ /* 0x000fe200078e0203 */
[----:B------:R-:W-:Y:S01]  /*e940*/  SHF.L.U32 R5, R7, 0x1f, RZ ;  /* 0x0000001f07057819 */ /* 0x000fe200000006ff */
[----:B--2---:R-:W-:Y:S06]  /*e950*/  @!P0 BRA `(.L_x_356) ;  /* 0x0000000800b08947 */ /* 0x004fec0003800000 */
.L_x_384:
[----:B------:R-:W2:Y:S01]  /*e960*/  SYNCS.PHASECHK.TRANS64.TRYWAIT P0, [R6+URZ], R5 ;  /* 0x00000005060075a7 */ /* 0x000ea2000800017f */
[----:B------:R-:W-:-:S04]  /*e970*/  IADD3 R0, R0, 0x1, RZ ;  /* 0x0000000100007810 */ /* 0x000fc80007ffe0ff */
[----:B------:R-:W-:-:S04]  /*e980*/  ISETP.NE.AND P1, PT, R0, 0xa, PT ;  /* 0x0000000a0000780c */ /* 0x000fc80003f25270 */
[----:B------:R-:W-:Y:S02]  /*e990*/  SEL R2, RZ, 0x1, P1 ;  /* 0x00000001ff027807 */ /* 0x000fe40000800000 */
[----:B------:R-:W-:Y:S02]  /*e9a0*/  SEL R0, R0, RZ, P1 ;  /* 0x000000ff00007207 */ /* 0x000fe40000800000 */
[----:B------:R-:W-:Y:S02]  /*e9b0*/  LOP3.LUT R7, R7, R2, RZ, 0x3c, !PT ;  /* 0x0000000207077212 */ /* 0x000fe400078e3cff */
[----:B-1----:R-:W-:Y:S02]  /*e9c0*/  LEA R9, R0, R3, 0x3 ;  /* 0x0000000300097211 */ /* 0x002fe400078e18ff */
[----:B------:R-:W-:Y:S01]  /*e9d0*/  SHF.L.U32 R4, R7, 0x1f, RZ ;  /* 0x0000001f07047819 */ /* 0x000fe200000006ff */
[----:B--2---:R-:W-:Y:S06]  /*e9e0*/  @!P0 BRA `(.L_x_357) ;  /* 0x0000000800a08947 */ /* 0x004fec0003800000 */
.L_x_385:
[----:B------:R-:W2:Y:S01]  /*e9f0*/  SYNCS.PHASECHK.TRANS64.TRYWAIT P0, [R9+URZ], R4 ;  /* 0x00000004090075a7 */ /* 0x000ea2000800017f */
[----:B------:R-:W-:-:S04]  /*ea00*/  IADD3 R0, R0, 0x1, RZ ;  /* 0x0000000100007810 */ /* 0x000fc80007ffe0ff */
[----:B------:R-:W-:-:S04]  /*ea10*/  ISETP.NE.AND P1, PT, R0, 0xa, PT ;  /* 0x0000000a0000780c */ /* 0x000fc80003f25270 */
[----:B------:R-:W-:Y:S02]  /*ea20*/  SEL R2, RZ, 0x1, P1 ;  /* 0x00000001ff027807 */ /* 0x000fe40000800000 */
[----:B------:R-:W-:Y:S02]  /*ea30*/  SEL R0, R0, RZ, P1 ;  /* 0x000000ff00007207 */ /* 0x000fe40000800000 */
[----:B------:R-:W-:-:S03]  /*ea40*/  LOP3.LUT R7, R7, R2, RZ, 0x3c, !PT ;  /* 0x0000000207077212 */ /* 0x000fc600078e3cff */
[----:B-1----:R-:W-:Y:S01]  /*ea50*/  IMAD R6, R0, 0x8, R3 ;  /* 0x0000000800067824 */ /* 0x002fe200078e0203 */
[----:B------:R-:W-:Y:S01]  /*ea60*/  SHF.L.U32 R5, R7, 0x1f, RZ ;  /* 0x0000001f07057819 */ /* 0x000fe200000006ff */
[----:B--2---:R-:W-:Y:S06]  /*ea70*/  @!P0 BRA `(.L_x_358) ;  /* 0x0000000800908947 */ /* 0x004fec0003800000 */
.L_x_386:
        /* <DEDUP_REMOVED lines=9> */
.L_x_387:
        /* <DEDUP_REMOVED lines=9> */
.L_x_388:
        /* <DEDUP_REMOVED lines=9> */
.L_x_389:
        /* <DEDUP_REMOVED lines=9> */
.L_x_390:
[----:B------:R-:W2:Y:S01]  /*ecc0*/  SYNCS.PHASECHK.TRANS64.TRYWAIT P0, [R6+URZ], R5 ;  /* 0x00000005060075a7 */ /* 0x000ea2000800017f */
[----:B------:R-:W-:-:S04]  /*ecd0*/  IADD3 R0, R0, 0x1, RZ ;  /* 0x0000000100007810 */ /* 0x000fc80007ffe0ff */
[----:B------:R-:W-:-:S04]  /*ece0*/  ISETP.NE.AND P1, PT, R0, 0xa, PT ;  /* 0x0000000a0000780c */ /* 0x000fc80003f25270 */
[----:B------:R-:W-:Y:S02]  /*ecf0*/  SEL R2, RZ, 0x1, P1 ;  /* 0x00000001ff027807 */ /* 0x000fe40000800000 */
[----:B------:R-:W-:Y:S02]  /*ed00*/  SEL R0, R0, RZ, P1 ;  /* 0x000000ff00007207 */ /* 0x000fe40000800000 */
[----:B------:R-:W-:Y:S01]  /*ed10*/  LOP3.LUT R2, R7, R2, RZ, 0x3c, !PT ;  /* 0x0000000207027212 */ /* 0x000fe200078e3cff */
[----:B--2---:R-:W-:Y:S06]  /*ed20*/  @!P0 BRA `(.L_x_363) ;  /* 0x0000000800488947 */ /* 0x004fec0003800000 */
.L_x_391:
[----:B------:R-:W-:Y:S02]  /*ed30*/  LEA R3, R0, R3, 0x3 ;  /* 0x0000000300037211 */ /* 0x000fe400078e18ff */
[----:B------:R-:W-:-:S07]  /*ed40*/  SHF.L.U32 R0, R2, 0x1f, RZ ;  /* 0x0000001f02007819 */ /* 0x000fce00000006ff */
.L_x_364:
[----:B---3--:R3:W4:Y:S02]  /*ed50*/  SYNCS.PHASECHK.TRANS64.TRYWAIT P0, [R3+URZ], R0 ;  /* 0x00000000030075a7 */ /* 0x008724000800017f */
[----:B----4-:R-:W-:Y:S05]  /*ed60*/  @!P0 NANOSLEEP.SYNCS 0x989680 ;  /* 0x009896800000895d */ /* 0x010fea0003900000 */
[----:B------:R-:W4:Y:S02]  /*ed70*/  @!P0 SYNCS.PHASECHK.TRANS64 P0, [R3+URZ], R0 ;  /* 0x00000000030085a7 */ /* 0x000f24000800007f */
[----:B----4-:R-:W-:Y:S05]  /*ed80*/  @!P0 BRA `(.L_x_364) ;  /* 0xfffffffc00f08947 */ /* 0x010fea000383ffff */
.L_x_353:
[----:B------:R-:W-:Y:S05]  /*ed90*/  BSYNC B0 ;  /* 0x0000000000007941 */ /* 0x000fea0003800000 */
.L_x_352:
[----:B------:R-:W-:Y:S05]  /*eda0*/  EXIT ;  /* 0x000000000000794d */ /* 0x000fea0003800000 */
.L_x_21:
[----:B---3--:R-:W-:-:S04]  /*edb0*/  MOV R5, UR5 ;  /* 0x0000000500057c02 */ /* 0x008fc80008000f00 */
[----:B------:R3:W4:Y:S03]  /*edc0*/  SYNCS.PHASECHK.TRANS64.TRYWAIT P0, [R5+URZ], R0 ;  /* 0x00000000050075a7 */ /* 0x000726000800017f */
[----:B----4-:R-:W-:Y:S05]  /*edd0*/  @!P0 NANOSLEEP.SYNCS 0x989680 ;  /* 0x009896800000895d */ /* 0x010fea0003900000 */
[----:B------:R-:W4:Y:S02]  /*ede0*/  @!P0 SYNCS.PHASECHK.TRANS64 P0, [R5+URZ], R0 ;  /* 0x00000000050085a7 */ /* 0x000f24000800007f */
[----:B----4-:R-:W-:Y:S05]  /*edf0*/  @!P0 BRA `(.L_x_21) ;  /* 0xfffffffc00ec8947 */ /* 0x010fea000383ffff */
[----:B------:R-:W-:Y:S05]  /*ee00*/  BRA `(.L_x_20) ;  /* 0xffffff2c002c7947 */ /* 0x000fea000383ffff */
.L_x_27:
[----:B---3--:R-:W-:-:S04]  /*ee10*/  IMAD.U32 R5, RZ, RZ, UR8 ;  /* 0x00000008ff057e24 */ /* 0x008fc8000f8e00ff */
[----:B------:R3:W4:Y:S03]  /*ee20*/  SYNCS.PHASECHK.TRANS64.TRYWAIT P0, [R5+URZ], R4 ;  /* 0x00000004050075a7 */ /* 0x000726000800017f */
[----:B----4-:R-:W-:Y:S05]  /*ee30*/  @!P0 NANOSLEEP.SYNCS 0x989680 ;  /* 0x009896800000895d */ /* 0x010fea0003900000 */
[----:B------:R-:W4:Y:S02]  /*ee40*/  @!P0 SYNCS.PHASECHK.TRANS64 P0, [R5+URZ], R4 ;  /* 0x00000004050085a7 */ /* 0x000f24000800007f */
[----:B----4-:R-:W-:Y:S05]  /*ee50*/  @!P0 BRA `(.L_x_27) ;  /* 0xfffffffc00ec8947 */ /* 0x010fea000383ffff */
[----:B------:R-:W-:Y:S05]  /*ee60*/  BRA `(.L_x_26) ;  /* 0xffffff3400a07947 */ /* 0x000fea000383ffff */
.L_x_51:
[----:B--2---:R2:W3:Y:S02]  /*ee70*/  SYNCS.PHASECHK.TRANS64.TRYWAIT P2, [R13+URZ+0xa0], R0 ;  /* 0x0000a0000d0075a7 */ /* 0x0044e4000804017f */
[----:B---3--:R-:W-:Y:S05]  /*ee80*/  @!P2 NANOSLEEP.SYNCS 0x989680 ;  /* 0x009896800000a95d */ /* 0x008fea0003900000 */
[----:B------:R-:W3:Y:S02]  /*ee90*/  @!P2 SYNCS.PHASECHK.TRANS64 P2, [R13+URZ+0xa0], R0 ;  /* 0x0000a0000d00a5a7 */ /* 0x000ee4000804007f */
[----:B---3--:R-:W-:Y:S05]  /*eea0*/  @!P2 BRA `(.L_x_51) ;  /* 0xfffffffc00f0a947 */ /* 0x008fea000383ffff */
[----:B------:R-:W-:Y:S05]  /*eeb0*/  BRA `(.L_x_365) ;  /* 0xffffff4800dc7947 */ /* 0x000fea000383ffff */
.L_x_110:
[----:B-1----:R1:W2:Y:S02]  /*eec0*/  SYNCS.PHASECHK.TRANS64.TRYWAIT P2, [R14+URZ+0xa0], R3 ;  /* 0x0000a0030e0075a7 */ /* 0x0022a4000804017f */
[----:B--2---:R-:W-:Y:S05]  /*eed0*/  @!P2 NANOSLEEP.SYNCS 0x989680 ;  /* 0x009896800000a95d */ /* 0x004fea0003900000 */
[----:B------:R-:W2:Y:S02]  /*eee0*/  @!P2 SYNCS.PHASECHK.TRANS64 P2, [R14+URZ+0xa0], R3 ;  /* 0x0000a0030e00a5a7 */ /* 0x000ea4000804007f */
[----:B--2---:R-:W-:Y:S05]  /*eef0*/  @!P2 BRA `(.L_x_110) ;  /* 0xfffffffc00f0a947 */ /* 0x004fea000383ffff */
[----:B------:R-:W-:Y:S05]  /*ef00*/  BRA `(.L_x_366) ;  /* 0xffffff6c00387947 */ /* 0x000fea000383ffff */
.L_x_169:
[----:B-1----:R1:W2:Y:S02]  /*ef10*/  SYNCS.PHASECHK.TRANS64.TRYWAIT P2, [R13+URZ+0xa0], R0 ;  /* 0x0000a0000d0075a7 */ /* 0x0022a4000804017f */
[----:B--2---:R-:W-:Y:S05]  /*ef20*/  @!P2 NANOSLEEP.SYNCS 0x989680 ;  /* 0x009896800000a95d */ /* 0x004fea0003900000 */
[----:B------:R-:W2:Y:S02]  /*ef30*/  @!P2 SYNCS.PHASECHK.TRANS64 P2, [R13+URZ+0xa0], R0 ;  /* 0x0000a0000d00a5a7 */ /* 0x000ea4000804007f */
[----:B--2---:R-:W-:Y:S05]  /*ef40*/  @!P2 BRA `(.L_x_169) ;  /* 0xfffffffc00f0a947 */ /* 0x004fea000383ffff */
[----:B------:R-:W-:Y:S05]  /*ef50*/  BRA `(.L_x_367) ;  /* 0xffffff8c001c7947 */ /* 0x000fea000383ffff */
.L_x_228:
[----:B-1----:R1:W2:Y:S02]  /*ef60*/  SYNCS.PHASECHK.TRANS64.TRYWAIT P0, [R3+URZ+0xa0], R0 ;  /* 0x0000a000030075a7 */ /* 0x0022a4000800017f */
[----:B--2---:R-:W-:Y:S05]  /*ef70*/  @!P0 NANOSLEEP.SYNCS 0x989680 ;  /* 0x009896800000895d */ /* 0x004fea0003900000 */
[----:B------:R-:W2:Y:S02]  /*ef80*/  @!P0 SYNCS.PHASECHK.TRANS64 P0, [R3+URZ+0xa0], R0 ;  /* 0x0000a000030085a7 */ /* 0x000ea4000800007f */
[----:B--2---:R-:W-:Y:S05]  /*ef90*/  @!P0 BRA `(.L_x_228) ;  /* 0xfffffffc00f08947 */ /* 0x004fea000383ffff */
[----:B------:R-:W-:Y:S05]  /*efa0*/  BRA `(.L_x_368) ;  /* 0xffffffac00007947 */ /* 0x000fea000383ffff */
.L_x_292:
[----:B-1----:R-:W-:-:S04]  /*efb0*/  MOV R10, UR4 ;  /* 0x00000004000a7c02 */ /* 0x002fc80008000f00 */
[----:B------:R1:W2:Y:S03]  /*efc0*/  SYNCS.PHASECHK.TRANS64.TRYWAIT P0, [R10+URZ+0xe8], R3 ;  /* 0x0000e8030a0075a7 */ /* 0x0002a6000800017f */
[----:B--2---:R-:W-:Y:S05]  /*efd0*/  @!P0 NANOSLEEP.SYNCS 0x989680 ;  /* 0x009896800000895d */ /* 0x004fea0003900000 */
[----:B------:R-:W2:Y:S02]  /*efe0*/  @!P0 SYNCS.PHASECHK.TRANS64 P0, [R10+URZ+0xe8], R3 ;  /* 0x0000e8030a0085a7 */ /* 0x000ea4000800007f */
[----:B--2---:R-:W-:Y:S05]  /*eff0*/  @!P0 BRA `(.L_x_292) ;  /* 0xfffffffc00ec8947 */ /* 0x004fea000383ffff */
[----:B------:R-:W-:Y:S05]  /*f000*/  BRA `(.L_x_291) ;  /* 0xffffffd800207947 */ /* 0x000fea000383ffff */
.L_x_301:
[----:B-1----:R-:W-:-:S04]  /*f010*/  MOV R5, UR5 ;  /* 0x0000000500057c02 */ /* 0x002fc80008000f00 */
[----:B------:R1:W2:Y:S03]  /*f020*/  SYNCS.PHASECHK.TRANS64.TRYWAIT P1, [R5+URZ+0xc0], R4 ;  /* 0x0000c004050075a7 */ /* 0x0002a6000802017f */
[----:B--2---:R-:W-:Y:S05]  /*f030*/  @!P1 NANOSLEEP.SYNCS 0x989680 ;  /* 0x009896800000995d */ /* 0x004fea0003900000 */
[----:B------:R-:W2:Y:S02]  /*f040*/  @!P1 SYNCS.PHASECHK.TRANS64 P1, [R5+URZ+0xc0], R4 ;  /* 0x0000c004050095a7 */ /* 0x000ea4000802007f */
[----:B--2---:R-:W-:Y:S05]  /*f050*/  @!P1 BRA `(.L_x_301) ;  /* 0xfffffffc00ec9947 */ /* 0x004fea000383ffff */
[----:B------:R-:W-:Y:S05]  /*f060*/  BRA `(.L_x_369) ;  /* 0xffffffdc000c7947 */ /* 0x000fea000383ffff */
.L_x_307:
[----:B-12---:R-:W-:-:S04]  /*f070*/  MOV R5, UR5 ;  /* 0x0000000500057c02 */ /* 0x006fc80008000f00 */
[----:B------:R1:W2:Y:S03]  /*f080*/  SYNCS.PHASECHK.TRANS64.TRYWAIT P1, [R5+URZ+0xc8], R4 ;  /* 0x0000c804050075a7 */ /* 0x0002a6000802017f */
[----:B--2---:R-:W-:Y:S05]  /*f090*/  @!P1 NANOSLEEP.SYNCS 0x989680 ;  /* 0x009896800000995d */ /* 0x004fea0003900000 */
[----:B------:R-:W2:Y:S02]  /*f0a0*/  @!P1 SYNCS.PHASECHK.TRANS64 P1, [R5+URZ+0xc8], R4 ;  /* 0x0000c804050095a7 */ /* 0x000ea4000802007f */
[----:B--2---:R-:W-:Y:S05]  /*f0b0*/  @!P1 BRA `(.L_x_307) ;  /* 0xfffffffc00ec9947 */ /* 0x004fea000383ffff */
[----:B------:R-:W-:Y:S05]  /*f0c0*/  BRA `(.L_x_370) ;  /* 0xffffffdc00547947 */ /* 0x000fea000383ffff */
.L_x_313:
[----:B-123--:R-:W-:-:S04]  /*f0d0*/  IMAD.U32 R5, RZ, RZ, UR5 ;  /* 0x00000005ff057e24 */ /* 0x00efc8000f8e00ff */
[----:B------:R1:W2:Y:S03]  /*f0e0*/  SYNCS.PHASECHK.TRANS64.TRYWAIT P1, [R5+URZ+0xd0], R4 ;  /* 0x0000d004050075a7 */ /* 0x0002a6000802017f */
[----:B--2---:R-:W-:Y:S05]  /*f0f0*/  @!P1 NANOSLEEP.SYNCS 0x989680 ;  /* 0x009896800000995d */ /* 0x004fea0003900000 */
[----:B------:R-:W2:Y:S02]  /*f100*/  @!P1 SYNCS.PHASECHK.TRANS64 P1, [R5+URZ+0xd0], R4 ;  /* 0x0000d004050095a7 */ /* 0x000ea4000802007f */
[----:B--2---:R-:W-:Y:S05]  /*f110*/  @!P1 BRA `(.L_x_313) ;  /* 0xfffffffc00ec9947 */ /* 0x004fea000383ffff */
[----:B------:R-:W-:Y:S05]  /*f120*/  BRA `(.L_x_371) ;  /* 0xffffffdc00a87947 */ /* 0x000fea000383ffff */
.L_x_319:
[----:B-1234-:R-:W-:-:S04]  /*f130*/  MOV R5, UR5 ;  /* 0x0000000500057c02 */ /* 0x01efc80008000f00 */
[----:B------:R1:W2:Y:S03]  /*f140*/  SYNCS.PHASECHK.TRANS64.TRYWAIT P1, [R5+URZ+0xd8], R4 ;  /* 0x0000d804050075a7 */ /* 0x0002a6000802017f */
[----:B--2---:R-:W-:Y:S05]  /*f150*/  @!P1 NANOSLEEP.SYNCS 0x989680 ;  /* 0x009896800000995d */ /* 0x004fea0003900000 */
[----:B------:R-:W2:Y:S02]  /*f160*/  @!P1 SYNCS.PHASECHK.TRANS64 P1, [R5+URZ+0xd8], R4 ;  /* 0x0000d804050095a7 */ /* 0x000ea4000802007f */
[----:B--2---:R-:W-:Y:S05]  /*f170*/  @!P1 BRA `(.L_x_319) ;  /* 0xfffffffc00ec9947 */ /* 0x004fea000383ffff */
[----:B------:R-:W-:Y:S05]  /*f180*/  BRA `(.L_x_372) ;  /* 0xffffffdc00f07947 */ /* 0x000fea000383ffff */
.L_x_331:
[----:B-1----:R1:W3:Y:S02]  /*f190*/  SYNCS.PHASECHK.TRANS64.TRYWAIT P0, [R3+URZ+0xc0], R0 ;  /* 0x0000c000030075a7 */ /* 0x0022e4000800017f */
[----:B---3--:R-:W-:Y:S05]  /*f1a0*/  @!P0 NANOSLEEP.SYNCS 0x989680 ;  /* 0x009896800000895d */ /* 0x008fea0003900000 */
[----:B------:R-:W3:Y:S02]  /*f1b0*/  @!P0 SYNCS.PHASECHK.TRANS64 P0, [R3+URZ+0xc0], R0 ;  /* 0x0000c000030085a7 */ /* 0x000ee4000800007f */
[----:B---3--:R-:W-:Y:S05]  /*f1c0*/  @!P0 BRA `(.L_x_331) ;  /* 0xfffffffc00f08947 */ /* 0x008fea000383ffff */
[----:B------:R-:W-:Y:S05]  /*f1d0*/  BRA `(.L_x_373) ;  /* 0xffffffe400f07947 */ /* 0x000fea000383ffff */
.L_x_333:
[----:B---3--:R3:W4:Y:S02]  /*f1e0*/  SYNCS.PHASECHK.TRANS64.TRYWAIT P0, [R3+URZ+0xc8], R0 ;  /* 0x0000c800030075a7 */ /* 0x008724000800017f */
[----:B----4-:R-:W-:Y:S05]  /*f1f0*/  @!P0 NANOSLEEP.SYNCS 0x989680 ;  /* 0x009896800000895d */ /* 0x010fea0003900000 */
[----:B------:R-:W4:Y:S02]  /*f200*/  @!P0 SYNCS.PHASECHK.TRANS64 P0, [R3+URZ+0xc8], R0 ;  /* 0x0000c800030085a7 */ /* 0x000f24000800007f */
[----:B----4-:R-:W-:Y:S05]  /*f210*/  @!P0 BRA `(.L_x_333) ;  /* 0xfffffffc00f08947 */ /* 0x010fea000383ffff */
[----:B------:R-:W-:Y:S05]  /*f220*/  BRA `(.L_x_374) ;  /* 0xffffffe400ec7947 */ /* 0x000fea000383ffff */
.L_x_335:
[----:B----4-:R4:W1:Y:S02]  /*f230*/  SYNCS.PHASECHK.TRANS64.TRYWAIT P0, [R3+URZ+0xd0], R0 ;  /* 0x0000d000030075a7 */ /* 0x010864000800017f */
[----:B-1----:R-:W-:Y:S05]  /*f240*/  @!P0 NANOSLEEP.SYNCS 0x989680 ;  /* 0x009896800000895d */ /* 0x002fea0003900000 */
[----:B------:R-:W1:Y:S02]  /*f250*/  @!P0 SYNCS.PHASECHK.TRANS64 P0, [R3+URZ+0xd0], R0 ;  /* 0x0000d000030085a7 */ /* 0x000e64000800007f */
[----:B-1----:R-:W-:Y:S05]  /*f260*/  @!P0 BRA `(.L_x_335) ;  /* 0xfffffffc00f08947 */ /* 0x002fea000383ffff */
[----:B------:R-:W-:Y:S05]  /*f270*/  BRA `(.L_x_375) ;  /* 0xffffffe400e87947 */ /* 0x000fea000383ffff */
.L_x_339:
[----:B------:R-:W-:Y:S01]  /*f280*/  BSSY B1, `(.L_x_376) ;  /* 0x0000006000017945 */ /* 0x000fe20003800000 */
[----:B------:R-:W-:-:S07]  /*f290*/  MOV R15, 0xffffffff ;  /* 0xffffffff000f7802 */ /* 0x000fce0000000f00 */
[----:B------:R-:W-:Y:S05]  /*f2a0*/  WARPSYNC.COLLECTIVE R15, `(.L_x_377) ;  /* 0x000000000f0c7348 */ /* 0x000fea0003c00000 */
[----:B------:R-:W-:Y:S02]  /*f2b0*/  ELECT P6, UR62, PT ;  /* 0x00000000003e782f */ /* 0x000fe400038c0000 */
[----:B------:R-:W-:Y:S01]  /*f2c0*/  MOV R14, UR62 ;  /* 0x0000003e000e7c02 */ /* 0x000fe20008000f00 */
[----:B------:R-:W-:Y:S10]  /*f2d0*/  ENDCOLLECTIVE ;  /* 0x000000000000791b */ /* 0x000ff40003800000 */
.L_x_377:
[----:B------:R-:W-:Y:S05]  /*f2e0*/  BSYNC B1 ;  /* 0x0000000000017941 */ /* 0x000fea0003800000 */
.L_x_376:
[----:B------:R-:W-:Y:S05]  /*f2f0*/  BRA `(.L_x_378) ;  /* 0xffffffe800647947 */ /* 0x000fea000383ffff */
.L_x_342:
[----:B--2---:R2:W3:Y:S02]  /*f300*/  SYNCS.PHASECHK.TRANS64.TRYWAIT P1, [R21+URZ+0x50], R8 ;  /* 0x00005008150075a7 */ /* 0x0044e4000802017f */
[----:B---3--:R-:W-:Y:S05]  /*f310*/  @!P1 NANOSLEEP.SYNCS 0x989680 ;  /* 0x009896800000995d */ /* 0x008fea0003900000 */
[----:B------:R-:W3:Y:S02]  /*f320*/  @!P1 SYNCS.PHASECHK.TRANS64 P1, [R21+URZ+0x50], R8 ;  /* 0x00005008150095a7 */ /* 0x000ee4000802007f */
[----:B---3--:R-:W-:Y:S05]  /*f330*/  @!P1 BRA `(.L_x_342) ;  /* 0xfffffffc00f09947 */ /* 0x008fea000383ffff */
[----:B------:R-:W-:Y:S05]  /*f340*/  BRA `(.L_x_379) ;  /* 0xffffffe800987947 */ /* 0x000fea000383ffff */
.L_x_351:
[----:B------:R-:W-:Y:S01]  /*f350*/  BSSY B0, `(.L_x_380) ;  /* 0x0000006000007945 */ /* 0x000fe20003800000 */
[----:B------:R-:W-:-:S07]  /*f360*/  MOV R15, 0xffffffff ;  /* 0xffffffff000f7802 */ /* 0x000fce0000000f00 */
[----:B------:R-:W-:Y:S05]  /*f370*/  WARPSYNC.COLLECTIVE R15, `(.L_x_381) ;  /* 0x000000000f0c7348 */ /* 0x000fea0003c00000 */
[----:B------:R-:W-:Y:S02]  /*f380*/  ELECT P6, UR62, PT ;  /* 0x00000000003e782f */ /* 0x000fe400038c0000 */
[----:B------:R-:W-:Y:S01]  /*f390*/  MOV R14, UR62 ;  /* 0x0000003e000e7c02 */ /* 0x000fe20008000f00 */
[----:B------:R-:W-:Y:S10]  /*f3a0*/  ENDCOLLECTIVE ;  /* 0x000000000000791b */ /* 0x000ff40003800000 */
.L_x_381:
[----:B------:R-:W-:Y:S05]  /*f3b0*/  BSYNC B0 ;  /* 0x0000000000007941 */ /* 0x000fea0003800000 */
.L_x_380:
[----:B------:R-:W-:Y:S05]  /*f3c0*/  BRA `(.L_x_382) ;  /* 0xfffffff000ec7947 */ /* 0x000fea000383ffff */
.L_x_355:
[----:B-1----:R1:W2:Y:S02]  /*f3d0*/  SYNCS.PHASECHK.TRANS64.TRYWAIT P0, [R7+URZ], R2 ;  /* 0x00000002070075a7 */ /* 0x0022a4000800017f */
[----:B--2---:R-:W-:Y:S05]  /*f3e0*/  @!P0 NANOSLEEP.SYNCS 0x989680 ;  /* 0x009896800000895d */ /* 0x004fea0003900000 */
[----:B------:R-:W2:Y:S02]  /*f3f0*/  @!P0 SYNCS.PHASECHK.TRANS64 P0, [R7+URZ], R2 ;  /* 0x00000002070085a7 */ /* 0x000ea4000800007f */
[----:B--2---:R-:W-:Y:S05]  /*f400*/  @!P0 BRA `(.L_x_355) ;  /* 0xfffffffc00f08947 */ /* 0x004fea000383ffff */
[----:B------:R-:W-:Y:S05]  /*f410*/  BRA `(.L_x_383) ;  /* 0xfffffff4002c7947 */ /* 0x000fea000383ffff */
.L_x_356:
[----:B-1----:R1:W2:Y:S02]  /*f420*/  SYNCS.PHASECHK.TRANS64.TRYWAIT P0, [R9+URZ], R4 ;  /* 0x00000004090075a7 */ /* 0x0022a4000800017f */
[----:B--2---:R-:W-:Y:S05]  /*f430*/  @!P0 NANOSLEEP.SYNCS 0x989680 ;  /* 0x009896800000895d */ /* 0x004fea0003900000 */
[----:B------:R-:W2:Y:S02]  /*f440*/  @!P0 SYNCS.PHASECHK.TRANS64 P0, [R9+URZ], R4 ;  /* 0x00000004090085a7 */ /* 0x000ea4000800007f */
[----:B--2---:R-:W-:Y:S05]  /*f450*/  @!P0 BRA `(.L_x_356) ;  /* 0xfffffffc00f08947 */ /* 0x004fea000383ffff */
[----:B------:R-:W-:Y:S05]  /*f460*/  BRA `(.L_x_384) ;  /* 0xfffffff4003c7947 */ /* 0x000fea000383ffff */
.L_x_357:
[----:B-1----:R1:W2:Y:S02]  /*f470*/  SYNCS.PHASECHK.TRANS64.TRYWAIT P0, [R6+URZ], R5 ;  /* 0x00000005060075a7 */ /* 0x0022a4000800017f */
[----:B--2---:R-:W-:Y:S05]  /*f480*/  @!P0 NANOSLEEP.SYNCS 0x989680 ;  /* 0x009896800000895d */ /* 0x004fea0003900000 */
[----:B------:R-:W2:Y:S02]  /*f490*/  @!P0 SYNCS.PHASECHK.TRANS64 P0, [R6+URZ], R5 ;  /* 0x00000005060085a7 */ /* 0x000ea4000800007f */
[----:B--2---:R-:W-:Y:S05]  /*f4a0*/  @!P0 BRA `(.L_x_357) ;  /* 0xfffffffc00f08947 */ /* 0x004fea000383ffff */
[----:B------:R-:W-:Y:S05]  /*f4b0*/  BRA `(.L_x_385) ;  /* 0xfffffff4004c7947 */ /* 0x000fea000383ffff */
.L_x_358:
[----:B-1----:R1:W2:Y:S02]  /*f4c0*/  SYNCS.PHASECHK.TRANS64.TRYWAIT P0, [R9+URZ], R4 ;  /* 0x00000004090075a7 */ /* 0x0022a4000800017f */
[----:B--2---:R-:W-:Y:S05]  /*f4d0*/  @!P0 NANOSLEEP.SYNCS 0x989680 ;  /* 0x009896800000895d */ /* 0x004fea0003900000 */
[----:B------:R-:W2:Y:S02]  /*f4e0*/  @!P0 SYNCS.PHASECHK.TRANS64 P0, [R9+URZ], R4 ;  /* 0x00000004090085a7 */ /* 0x000ea4000800007f */
[----:B--2---:R-:W-:Y:S05]  /*f4f0*/  @!P0 BRA `(.L_x_358) ;  /* 0xfffffffc00f08947 */ /* 0x004fea000383ffff */
[----:B------:R-:W-:Y:S05]  /*f500*/  BRA `(.L_x_386) ;  /* 0xfffffff4005c7947 */ /* 0x000fea000383ffff */
.L_x_359:
[----:B-1----:R1:W2:Y:S02]  /*f510*/  SYNCS.PHASECHK.TRANS64.TRYWAIT P0, [R6+URZ], R5 ;  /* 0x00000005060075a7 */ /* 0x0022a4000800017f */
[----:B--2---:R-:W-:Y:S05]  /*f520*/  @!P0 NANOSLEEP.SYNCS 0x989680 ;  /* 0x009896800000895d */ /* 0x004fea0003900000 */
[----:B------:R-:W2:Y:S02]  /*f530*/  @!P0 SYNCS.PHASECHK.TRANS64 P0, [R6+URZ], R5 ;  /* 0x00000005060085a7 */ /* 0x000ea4000800007f */
[----:B--2---:R-:W-:Y:S05]  /*f540*/  @!P0 BRA `(.L_x_359) ;  /* 0xfffffffc00f08947 */ /* 0x004fea000383ffff */
[----:B------:R-:W-:Y:S05]  /*f550*/  BRA `(.L_x_387) ;  /* 0xfffffff4006c7947 */ /* 0x000fea000383ffff */
.L_x_360:
[----:B-1----:R1:W2:Y:S02]  /*f560*/  SYNCS.PHASECHK.TRANS64.TRYWAIT P0, [R9+URZ], R4 ;  /* 0x00000004090075a7 */ /* 0x0022a4000800017f */
[----:B--2---:R-:W-:Y:S05]  /*f570*/  @!P0 NANOSLEEP.SYNCS 0x989680 ;  /* 0x009896800000895d */ /* 0x004fea0003900000 */
[----:B------:R-:W2:Y:S02]  /*f580*/  @!P0 SYNCS.PHASECHK.TRANS64 P0, [R9+URZ], R4 ;  /* 0x00000004090085a7 */ /* 0x000ea4000800007f */
[----:B--2---:R-:W-:Y:S05]  /*f590*/  @!P0 BRA `(.L_x_360) ;  /* 0xfffffffc00f08947 */ /* 0x004fea000383ffff */
[----:B------:R-:W-:Y:S05]  /*f5a0*/  BRA `(.L_x_388) ;  /* 0xfffffff4007c7947 */ /* 0x000fea000383ffff */
.L_x_361:
[----:B-1----:R1:W2:Y:S02]  /*f5b0*/  SYNCS.PHASECHK.TRANS64.TRYWAIT P0, [R6+URZ], R5 ;  /* 0x00000005060075a7 */ /* 0x0022a4000800017f */
[----:B--2---:R-:W-:Y:S05]  /*f5c0*/  @!P0 NANOSLEEP.SYNCS 0x989680 ;  /* 0x009896800000895d */ /* 0x004fea0003900000 */
[----:B------:R-:W2:Y:S02]  /*f5d0*/  @!P0 SYNCS.PHASECHK.TRANS64 P0, [R6+URZ], R5 ;  /* 0x00000005060085a7 */ /* 0x000ea4000800007f */
[----:B--2---:R-:W-:Y:S05]  /*f5e0*/  @!P0 BRA `(.L_x_361) ;  /* 0xfffffffc00f08947 */ /* 0x004fea000383ffff */
[----:B------:R-:W-:Y:S05]  /*f5f0*/  BRA `(.L_x_389) ;  /* 0xfffffff4008c7947 */ /* 0x000fea000383ffff */
.L_x_362:
[----:B-1----:R1:W2:Y:S02]  /*f600*/  SYNCS.PHASECHK.TRANS64.TRYWAIT P0, [R9+URZ], R4 ;  /* 0x00000004090075a7 */ /* 0x0022a4000800017f */
[----:B--2---:R-:W-:Y:S05]  /*f610*/  @!P0 NANOSLEEP.SYNCS 0x989680 ;  /* 0x009896800000895d */ /* 0x004fea0003900000 */
[----:B------:R-:W2:Y:S02]  /*f620*/  @!P0 SYNCS.PHASECHK.TRANS64 P0, [R9+URZ], R4 ;  /* 0x00000004090085a7 */ /* 0x000ea4000800007f */
[----:B--2---:R-:W-:Y:S05]  /*f630*/  @!P0 BRA `(.L_x_362) ;  /* 0xfffffffc00f08947 */ /* 0x004fea000383ffff */
[----:B------:R-:W-:Y:S05]  /*f640*/  BRA `(.L_x_390) ;  /* 0xfffffff4009c7947 */ /* 0x000fea000383ffff */
.L_x_363:
[----:B--2---:R2:W3:Y:S02]  /*f650*/  SYNCS.PHASECHK.TRANS64.TRYWAIT P0, [R6+URZ], R5 ;  /* 0x00000005060075a7 */ /* 0x0044e4000800017f */
[----:B---3--:R-:W-:Y:S05]  /*f660*/  @!P0 NANOSLEEP.SYNCS 0x989680 ;  /* 0x009896800000895d */ /* 0x008fea0003900000 */
[----:B------:R-:W3:Y:S02]  /*f670*/  @!P0 SYNCS.PHASECHK.TRANS64 P0, [R6+URZ], R5 ;  /* 0x00000005060085a7 */ /* 0x000ee4000800007f */
[----:B---3--:R-:W-:Y:S05]  /*f680*/  @!P0 BRA `(.L_x_363) ;  /* 0xfffffffc00f08947 */ /* 0x008fea000383ffff */
[----:B------:R-:W-:Y:S05]  /*f690*/  BRA `(.L_x_391) ;  /* 0xfffffff400a47947 */ /* 0x000fea000383ffff */
        .weak           $__internal_0_$__cuda_sm20_rcp_rn_f32_slowpath
        .type           $__internal_0_$__cuda_sm20_rcp_rn_f32_slowpath,@function
        .size           $__internal_0_$__cuda_sm20_rcp_rn_f32_slowpath,(.L_x_397 - $__internal_0_$__cuda_sm20_rcp_rn_f32_slowpath)
$__internal_0_$__cuda_sm20_rcp_rn_f32_slowpath:
[----:B------:R-:W-:Y:S01]  /*f6a0*/  IMAD.SHL.U32 R0, R3, 0x2, RZ ;  /* 0x0000000203007824 */ /* 0x000fe200078e00ff */
[----:B------:R-:W-:Y:S04]  /*f6b0*/  BSSY B0, `(.L_x_392) ;  /* 0x0000030000007945 */ /* 0x000fe80003800000 */
[----:B------:R-:W-:-:S04]  /*f6c0*/  SHF.R.U32.HI R44, RZ, 0x18, R0 ;  /* 0x00000018ff2c7819 */ /* 0x000fc80000011600 */
[----:B------:R-:W-:-:S13]  /*f6d0*/  ISETP.NE.U32.AND P2, PT, R44, RZ, PT ;  /* 0x000000ff2c00720c */ /* 0x000fda0003f45070 */
[----:B------:R-:W-:Y:S05]  /*f6e0*/  @P2 BRA `(.L_x_393) ;  /* 0x0000000000282947 */ /* 0x000fea0003800000 */
[----:B------:R-:W-:-:S04]  /*f6f0*/  SHF.L.U32 R0, R3, 0x1, RZ ;  /* 0x0000000103007819 */ /* 0x000fc800000006ff */
[----:B------:R-:W-:-:S13]  /*f700*/  ISETP.NE.AND P2, PT, R0, RZ, PT ;  /* 0x000000ff0000720c */ /* 0x000fda0003f45270 */
[----:B------:R-:W-:Y:S01]  /*f710*/  @P2 FFMA R13, R3, 1.84467440737095516160e+19, RZ ;  /* 0x5f800000030d2823 */ /* 0x000fe200000000ff */
[----:B------:R-:W-:Y:S08]  /*f720*/  @!P2 MUFU.RCP R12, R3 ;  /* 0x00000003000ca308 */ /* 0x000ff00000001000 */
[----:B------:R-:W1:Y:S02]  /*f730*/  @P2 MUFU.RCP R0, R13 ;  /* 0x0000000d00002308 */ /* 0x000e640000001000 */
[----:B-1----:R-:W-:-:S04]  /*f740*/  @P2 FFMA R34, R13, R0, -1 ;  /* 0xbf8000000d222423 */ /* 0x002fc80000000000 */
[----:B------:R-:W-:-:S04]  /*f750*/  @P2 FADD.FTZ R35, -R34, -RZ ;  /* 0x800000ff22232221 */ /* 0x000fc80000010100 */
[----:B------:R-:W-:-:S04]  /*f760*/  @P2 FFMA R0, R0, R35, R0 ;  /* 0x0000002300002223 */ /* 0x000fc80000000000 */
[----:B------:R-:W-:Y:S01]  /*f770*/  @P2 FFMA R12, R0, 1.84467440737095516160e+19, RZ ;  /* 0x5f800000000c2823 */ /* 0x000fe200000000ff */
[----:B------:R-:W-:Y:S06]  /*f780*/  BRA `(.L_x_394) ;  /* 0x0000000000887947 */ /* 0x000fec0003800000 */
.L_x_393:
[----:B------:R-:W-:-:S04]  /*f790*/  IADD3 R48, R44, -0xfd, RZ ;  /* 0xffffff032c307810 */ /* 0x000fc80007ffe0ff */
[----:B------:R-:W-:-:S13]  /*f7a0*/  ISETP.GT.U32.AND P2, PT, R48, 0x1, PT ;  /* 0x000000013000780c */ /* 0x000fda0003f44070 */
[----:B------:R-:W-:Y:S05]  /*f7b0*/  @P2 BRA `(.L_x_395) ;  /* 0x0000000000782947 */ /* 0x000fea0003800000 */
[----:B------:R-:W-:Y:S02]  /*f7c0*/  LOP3.LUT R0, R3, 0x7fffff, RZ, 0xc0, !PT ;  /* 0x007fffff03007812 */ /* 0x000fe400078ec0ff */
[----:B------:R-:W-:Y:S02]  /*f7d0*/  MOV R35, 0x3 ;  /* 0x0000000300237802 */ /* 0x000fe40000000f00 */
[----:B------:R-:W-:Y:S02]  /*f7e0*/  LOP3.LUT R0, R0, 0x3f800000, RZ, 0xfc, !PT ;  /* 0x3f80000000007812 */ /* 0x000fe400078efcff */
[----:B------:R-:W-:Y:S02]  /*f7f0*/  SHF.L.U32 R35, R35, R48, RZ ;  /* 0x0000003023237219 */ /* 0x000fe400000006ff */
[----:B------:R-:W1:Y:S02]  /*f800*/  MUFU.RCP R13, R0 ;  /* 0x00000000000d7308 */ /* 0x000e640000001000 */
[----:B-1----:R-:W-:-:S04]  /*f810*/  FFMA R12, R0, R13, -1 ;  /* 0xbf800000000c7423 */ /* 0x002fc8000000000d */
[----:B------:R-:W-:-:S04]  /*f820*/  FADD.FTZ R12, -R12, -RZ ;  /* 0x800000ff0c0c7221 */ /* 0x000fc80000010100 */
[CCC-:B------:R-:W-:Y:S01]  /*f830*/  FFMA.RM R34, R13.reuse, R12.reuse, R13.reuse ;  /* 0x0000000c0d227223 */ /* 0x1c0fe2000000400d */
[----:B------:R-:W-:-:S04]  /*f840*/  FFMA.RP R13, R13, R12, R13 ;  /* 0x0000000c0d0d7223 */ /* 0x000fc8000000800d */
[C---:B------:R-:W-:Y:S02]  /*f850*/  LOP3.LUT R12, R34.reuse, 0x7fffff, RZ, 0xc0, !PT ;  /* 0x007fffff220c7812 */ /* 0x040fe400078ec0ff */
[----:B------:R-:W-:Y:S02]  /*f860*/  FSETP.NEU.FTZ.AND P2, PT, R34, R13, PT ;  /* 0x0000000d2200720b */ /* 0x000fe40003f5d000 */
[----:B------:R-:W-:Y:S02]  /*f870*/  LOP3.LUT R12, R12, 0x800000, RZ, 0xfc, !PT ;  /* 0x008000000c0c7812 */ /* 0x000fe400078efcff */
[----:B------:R-:W-:Y:S02]  /*f880*/  SEL R13, RZ, 0xffffffff, !P2 ;  /* 0xffffffffff0d7807 */ /* 0x000fe40005000000 */
[----:B------:R-:W-:-:S03]  /*f890*/  LOP3.LUT R35, R35, R12, RZ, 0xc0, !PT ;  /* 0x0000000c23237212 */ /* 0x000fc600078ec0ff */
[----:B------:R-:W-:Y:S01]  /*f8a0*/  IMAD.MOV R13, RZ, RZ, -R13 ;  /* 0x000000ffff0d7224 */ /* 0x000fe200078e0a0d */
[----:B------:R-:W-:-:S04]  /*f8b0*/  SHF.R.U32.HI R35, RZ, R48, R35 ;  /* 0x00000030ff237219 */ /* 0x000fc80000011623 */
[----:B------:R-:W-:Y:S02]  /*f8c0*/  LOP3.LUT P3, RZ, R13, R48, R12, 0xf8, !PT ;  /* 0x000000300dff7212 */ /* 0x000fe4000786f80c */
[C---:B------:R-:W-:Y:S02]  /*f8d0*/  LOP3.LUT P2, RZ, R35.reuse, 0x1, RZ, 0xc0, !PT ;  /* 0x0000000123ff7812 */ /* 0x040fe4000784c0ff */
[----:B------:R-:W-:Y:S02]  /*f8e0*/  LOP3.LUT P4, RZ, R35, 0x2, RZ, 0xc0, !PT ;  /* 0x0000000223ff7812 */ /* 0x000fe4000788c0ff */
[----:B------:R-:W-:Y:S02]  /*f8f0*/  IADD3 R13, R44, -0xfc, RZ ;  /* 0xffffff042c0d7810 */ /* 0x000fe40007ffe0ff */
[----:B------:R-:W-:Y:S02]  /*f900*/  PLOP3.LUT P2, PT, P2, P3, P4, 0xe0, 0x0 ;  /* 0x000000000000781c */ /* 0x000fe40001747c40 */
[----:B------:R-:W-:-:S02]  /*f910*/  LOP3.LUT P3, RZ, R3, 0x7fffff, RZ, 0xc0, !PT ;  /* 0x007fffff03ff7812 */ /* 0x000fc4000786c0ff */
[----:B------:R-:W-:Y:S02]  /*f920*/  SEL R0, RZ, 0x1, !P2 ;  /* 0x00000001ff007807 */ /* 0x000fe40005000000 */
[----:B------:R-:W-:Y:S02]  /*f930*/  SHF.R.U32.HI R12, RZ, R13, R12 ;  /* 0x0000000dff0c7219 */ /* 0x000fe4000001160c */
[----:B------:R-:W-:-:S04]  /*f940*/  IADD3 R0, -R0, RZ, RZ ;  /* 0x000000ff00007210 */ /* 0x000fc80007ffe1ff */
[----:B------:R-:W-:-:S13]  /*f950*/  ISETP.GE.AND P2, PT, R0, RZ, PT ;  /* 0x000000ff0000720c */ /* 0x000fda0003f46270 */
[----:B------:R-:W-:-:S05]  /*f960*/  @!P2 IADD3 R12, R12, 0x1, RZ ;  /* 0x000000010c0ca810 */ /* 0x000fca0007ffe0ff */
[----:B------:R-:W-:-:S05]  /*f970*/  @!P3 IMAD.SHL.U32 R12, R12, 0x2, RZ ;  /* 0x000000020c0cb824 */ /* 0x000fca00078e00ff */
[----:B------:R-:W-:Y:S01]  /*f980*/  LOP3.LUT R12, R12, 0x80000000, R3, 0xf8, !PT ;  /* 0x800000000c0c7812 */ /* 0x000fe200078ef803 */
[----:B------:R-:W-:Y:S06]  /*f990*/  BRA `(.L_x_394) ;  /* 0x0000000000047947 */ /* 0x000fec0003800000 */
.L_x_395:
[----:B------:R1:W2:Y:S02]  /*f9a0*/  MUFU.RCP R12, R3 ;  /* 0x00000003000c7308 */ /* 0x0002a40000001000 */
.L_x_394:
[----:B------:R-:W-:Y:S05]  /*f9b0*/  BSYNC B0 ;  /* 0x0000000000007941 */ /* 0x000fea0003800000 */
.L_x_392:
[----:B--2---:R-:W-:Y:S02]  /*f9c0*/  MOV R0, R12 ;  /* 0x0000000c00007202 */ /* 0x004fe40000000f00 */
[----:B------:R-:W-:Y:S02]  /*f9d0*/  MOV R12, R36 ;  /* 0x00000024000c7202 */ /* 0x000fe40000000f00 */
[----:B------:R-:W-:-:S04]  /*f9e0*/  MOV R13, 0x0 ;  /* 0x00000000000d7802 */ /* 0x000fc80000000f00 */
[----:B-1----:R-:W-:Y:S05]  /*f9f0*/  RET.REL.NODEC R12 `(_ZN7cutlass13device_kernelINS_4gemm6kernel13GemmUniversalIN4cute5tupleIJiiiiEEENS1_10collective13CollectiveMmaINS1_37MainloopSm90TmaGmmaWarpSpecializedFP8ILi10ENS5_IJNS4_1CILi1EEESB_SB_EEENS1_35KernelTmaWarpSpecializedCooperativeEEENS5_IJNSA_ILi256EEENSA_ILi64EEESG_EEENS_12float_e4m3_tENS5_IJlSB_lEEESI_SJ_NS4_8TiledMMAINS4_8MMA_AtomIJNS4_4SM904GMMA30MMA_64x64x32_F32E4M3E4M3_SS_TNILNSN_7ScaleInE1ELSP_1EEEEEENS4_6LayoutINS5_IJNSA_ILi2EEESB_SB_EEENS5_IJSB_NSA_ILi0EEESV_EEEEENS5_IJNS4_10UnderscoreESY_SY_EEEEENS4_13SM90_TMA_LOADENS4_14ComposedLayoutINS4_7SwizzleILi2ELi4ELi3EEENS4_18smem_ptr_flag_bitsILi8EEENSS_INS5_IJNSA_ILi8EEESG_EEENS5_IJSG_SB_EEEEEEEvNS4_8identityES11_S1B_vS1C_EENS_8epilogue10collective18CollectiveEpilogueINS1E_22Sm90TmaWarpSpecializedILi4ELi2ELi16ELb0ELb0EEEJSH_NS5_IJNSA_ILi128EEENSA_ILi32EEEEEESI_SJ_SI_SJ_NS1E_6fusion15FusionCallbacksIS1I_NS1M_13LinCombEltActINS1E_6thread7SigmoidESI_fSI_fLNS_15FloatRoundStyleE2EEESH_S1L_JEEES11_NS12_INS13_ILi1ELi4ELi3EEES16_NSS_INS5_IJS17_S1K_EEENS5_IJS1K_SB_EEEEEEENS4_39AutoVectorizingCopyWithAssumedAlignmentILi128EEENS4_14SM90_TMA_STOREES1Y_S20_NS4_9Copy_AtomIJNS4_17SM90_U32x4_STSM_NENS_6half_tEEEEvEEEvvEEEEvNT_6ParamsE) ;  /* 0xffffff040c807950 */ /* 0x002fea0003c3ffff */
.L_x_396:
[----:B------:R-:W-:-:S00]  /*fa00*/  BRA `(.L_x_396) ;  /* 0xfffffffc00fc7947 */ /* 0x000fc0000383ffff */
[----:B------:R-:W-:-:S00]  /*fa10*/  NOP ;  /* 0x0000000000007918 */ /* 0x000fc00000000000 */
        /* <DEDUP_REMOVED lines=14> */
.L_x_397:


//--------------------- .nv.global.init           --------------------------
	.section	.nv.global.init,"aw",@progbits
.nv.global.init:
	.type		$str$24,@object
	.size		$str$24,($str$25 - $str$24)
$str$24:
        /*0000*/ 	.byte	0x28, 0x61, 0x64, 0x64, 0x72, 0x65, 0x73, 0x73, 0x20, 0x26, 0x20, 0x6d, 0x61, 0x73, 0x6b, 0x29
        /*0010*/ 	.byte	0x20, 0x3d, 0x3d, 0x20, 0x30, 0x00
	.type		$str$25,@object
	.size		$str$25,(__unnamed_1 - $str$25)
$str$25:
        /*0016*/ 	.byte	0x2f, 0x74, 0x6d, 0x70, 0x2f, 0x63, 0x75, 0x74, 0x6c, 0x61, 0x73, 0x73, 0x5f, 0x73, 0x77, 0x65
        /*0026*/ 	.byte	0x65, 0x70, 0x5f, 0x73, 0x72, 0x63, 0x2f, 0x69, 0x6e, 0x63, 0x6c, 0x75, 0x64, 0x65, 0x2f, 0x63
        /*0036*/ 	.byte	0x75, 0x74, 0x65, 0x2f, 0x70, 0x6f, 0x69, 0x6e, 0x74, 0x65, 0x72, 0x5f, 0x66, 0x6c, 0x61, 0x67
        /*0046*/ 	.byte	0x67, 0x65, 0x64, 0x2e, 0x68, 0x70, 0x70, 0x00
	.type		__unnamed_1,@object
	.size		__unnamed_1,(__unnamed_2 - __unnamed_1)
__unnamed_1:
        /*004e*/ 	.byte	0x61, 0x75, 0x74, 0x6f, 0x20, 0x63, 0x75, 0x74, 0x65, 0x3a, 0x3a, 0x61, 0x73, 0x5f, 0x70, 0x6f
        /* <DEDUP_REMOVED lines=27> */
        /*020e*/ 	.byte	0x3a, 0x43, 0x3c, 0x34, 0x30, 0x39, 0x36, 0x3e, 0x3e, 0x3e, 0x3e, 0x3e, 0x5d, 0x00
	.type		__unnamed_2,@object
	.size		__unnamed_2,(.L_1 - __unnamed_2)
__unnamed_2:
        /* <DEDUP_REMOVED lines=29> */
.L_1:


//--------------------- .nv.shared._ZN7cutlass13device_kernelINS_4gemm6kernel13GemmUniversalIN4cute5tupleIJiiiiEEENS1_10collective13CollectiveMmaINS1_37MainloopSm90TmaGmmaWarpSpecializedFP8ILi10ENS5_IJNS4_1CILi1EEESB_SB_EEENS1_35KernelTmaWarpSpecializedCooperativeEEENS5_IJNSA_ILi256EEENSA_ILi64EEESG_EEENS_12float_e4m3_tENS5_IJlSB_lEEESI_SJ_NS4_8TiledMMAINS4_8MMA_AtomIJNS4_4SM904GMMA30MMA_64x64x32_F32E4M3E4M3_SS_TNILNSN_7ScaleInE1ELSP_1EEEEEENS4_6LayoutINS5_IJNSA_ILi2EEESB_SB_EEENS5_IJSB_NSA_ILi0EEESV_EEEEENS5_IJNS4_10UnderscoreESY_SY_EEEEENS4_13SM90_TMA_LOADENS4_14ComposedLayoutINS4_7SwizzleILi2ELi4ELi3EEENS4_18smem_ptr_flag_bitsILi8EEENSS_INS5_IJNSA_ILi8EEESG_EEENS5_IJSG_SB_EEEEEEEvNS4_8identityES11_S1B_vS1C_EENS_8epilogue10collective18CollectiveEpilogueINS1E_22Sm90TmaWarpSpecializedILi4ELi2ELi16ELb0ELb0EEEJSH_NS5_IJNSA_ILi128EEENSA_ILi32EEEEEESI_SJ_SI_SJ_NS1E_6fusion15FusionCallbacksIS1I_NS1M_13LinCombEltActINS1E_6thread7SigmoidESI_fSI_fLNS_15FloatRoundStyleE2EEESH_S1L_JEEES11_NS12_INS13_ILi1ELi4ELi3EEES16_NSS_INS5_IJS17_S1K_EEENS5_IJS1K_SB_EEEEEEENS4_39AutoVectorizingCopyWithAssumedAlignmentILi128EEENS4_14SM90_TMA_STOREES1Y_S20_NS4_9Copy_AtomIJNS4_17SM90_U32x4_STSM_NENS_6half_tEEEEvEEEvvEEEEvNT_6ParamsE --------------------------
	.section	.nv.shared._ZN7cutlass13device_kernelINS_4gemm6kernel13GemmUniversalIN4cute5tupleIJiiiiEEENS1_10collective13CollectiveMmaINS1_37MainloopSm90TmaGmmaWarpSpecializedFP8ILi10ENS5_IJNS4_1CILi1EEESB_SB_EEENS1_35KernelTmaWarpSpecializedCooperativeEEENS5_IJNSA_ILi256EEENSA_ILi64EEESG_EEENS_12float_e4m3_tENS5_IJlSB_lEEESI_SJ_NS4_8TiledMMAINS4_8MMA_AtomIJNS4_4SM904GMMA30MMA_64x64x32_F32E4M3E4M3_SS_TNILNSN_7ScaleInE1ELSP_1EEEEEENS4_6LayoutINS5_IJNSA_ILi2EEESB_SB_EEENS5_IJSB_NSA_ILi0EEESV_EEEEENS5_IJNS4_10UnderscoreESY_SY_EEEEENS4_13SM90_TMA_LOADENS4_14ComposedLayoutINS4_7SwizzleILi2ELi4ELi3EEENS4_18smem_ptr_flag_bitsILi8EEENSS_INS5_IJNSA_ILi8EEESG_EEENS5_IJSG_SB_EEEEEEEvNS4_8identityES11_S1B_vS1C_EENS_8epilogue10collective18CollectiveEpilogueINS1E_22Sm90TmaWarpSpecializedILi4ELi2ELi16ELb0ELb0EEEJSH_NS5_IJNSA_ILi128EEENSA_ILi32EEEEEESI_SJ_SI_SJ_NS1E_6fusion15FusionCallbacksIS1I_NS1M_13LinCombEltActINS1E_6thread7SigmoidESI_fSI_fLNS_15FloatRoundStyleE2EEESH_S1L_JEEES11_NS12_INS13_ILi1ELi4ELi3EEES16_NSS_INS5_IJS17_S1K_EEENS5_IJS1K_SB_EEEEEEENS4_39AutoVectorizingCopyWithAssumedAlignmentILi128EEENS4_14SM90_TMA_STOREES1Y_S20_NS4_9Copy_AtomIJNS4_17SM90_U32x4_STSM_NENS_6half_tEEEEvEEEvvEEEEvNT_6ParamsE,"aw",@nobits
	.sectionflags	@""
	.align	16
	.zero		1024


//--------------------- .nv.shared.reserved.0     --------------------------
	.section	.nv.shared.reserved.0,"aw",@nobits
	.weak		__nv_reservedSMEM_offset_0_alias
	.size		__nv_reservedSMEM_offset_0_alias, 0, 0
	.other		__nv_reservedSMEM_offset_0_alias,@"STO_CUDA_RESERVED_SHARED STV_DEFAULT"
__nv_reservedSMEM_offset_0_alias:
	.zero		0


//--------------------- .nv.global                --------------------------
	.section	.nv.global,"aw",@nobits
.nv.global:
	.type		_ZN39_INTERNAL_f4d77098_4_k_cu_3024e83b_36564cute1_E,@object
	.size		_ZN39_INTERNAL_f4d77098_4_k_cu_3024e83b_36564cute1_E,(_ZN39_INTERNAL_f4d77098_4_k_cu_3024e83b_36564cuda3std3__45__cpo6cbeginE - _ZN39_INTERNAL_f4d77098_4_k_cu_3024e83b_36564cute1_E)
_ZN39_INTERNAL_f4d77098_4_k_cu_3024e83b_36564cute1_E:
	.zero		1
	.type		_ZN39_INTERNAL_f4d77098_4_k_cu_3024e83b_36564cuda3std3__45__cpo6cbeginE,@object
	.size		_ZN39_INTERNAL_f4d77098_4_k_cu_3024e83b_36564cuda3std3__45__cpo6cbeginE,(_ZN39_INTERNAL_f4d77098_4_k_cu_3024e83b_36564cuda3std3__48in_placeE - _ZN39_INTERNAL_f4d77098_4_k_cu_3024e83b_36564cuda3std3__45__cpo6cbeginE)
_ZN39_INTERNAL_f4d77098_4_k_cu_3024e83b_36564cuda3std3__45__cpo6cbeginE:
	.zero		1
	.type		_ZN39_INTERNAL_f4d77098_4_k_cu_3024e83b_36564cuda3std3__48in_placeE,@object
	.size		_ZN39_INTERNAL_f4d77098_4_k_cu_3024e83b_36564cuda3std3__48in_placeE,(_ZN39_INTERNAL_f4d77098_4_k_cu_3024e83b_36564cuda3std6ranges3__45__cpo9iter_moveE - _ZN39_INTERNAL_f4d77098_4_k_cu_3024e83b_36564cuda3std3__48in_placeE)
_ZN39_INTERNAL_f4d77098_4_k_cu_3024e83b_36564cuda3std3__48in_placeE:
	.zero		1
	.type		_ZN39_INTERNAL_f4d77098_4_k_cu_3024e83b_36564cuda3std6ranges3__45__cpo9iter_moveE,@object
	.size		_ZN39_INTERNAL_f4d77098_4_k_cu_3024e83b_36564cuda3std6ranges3__45__cpo9iter_moveE,(_ZN39_INTERNAL_f4d77098_4_k_cu_3024e83b_36564cuda3std3__45__cpo5beginE - _ZN39_INTERNAL_f4d77098_4_k_cu_3024e83b_36564cuda3std6ranges3__45__cpo9iter_moveE)
_ZN39_INTERNAL_f4d77098_4_k_cu_3024e83b_36564cuda3std6ranges3__45__cpo9iter_moveE:
	.zero		1
	.type		_ZN39_INTERNAL_f4d77098_4_k_cu_3024e83b_36564cuda3std3__45__cpo5beginE,@object
	.size		_ZN39_INTERNAL_f4d77098_4_k_cu_3024e83b_36564cuda3std3__45__cpo5beginE,(_ZN39_INTERNAL_f4d77098_4_k_cu_3024e83b_36564cuda3std3__441_GLOBAL__N__f4d77098_4_k_cu_3024e83b_36566ignoreE - _ZN39_INTERNAL_f4d77098_4_k_cu_3024e83b_36564cuda3std3__45__cpo5beginE)
_ZN39_INTERNAL_f4d77098_4_k_cu_3024e83b_36564cuda3std3__45__cpo5beginE:
	.zero		1
	.type		_ZN39_INTERNAL_f4d77098_4_k_cu_3024e83b_36564cuda3std3__441_GLOBAL__N__f4d77098_4_k_cu_3024e83b_36566ignoreE,@object
	.size		_ZN39_INTERNAL_f4d77098_4_k_cu_3024e83b_36564cuda3std3__441_GLOBAL__N__f4d77098_4_k_cu_3024e83b_36566ignoreE,(_ZN39_INTERNAL_f4d77098_4_k_cu_3024e83b_36564cute7productE - _ZN39_INTERNAL_f4d77098_4_k_cu_3024e83b_36564cuda3std3__441_GLOBAL__N__f4d77098_4_k_cu_3024e83b_36566ignoreE)
_ZN39_INTERNAL_f4d77098_4_k_cu_3024e83b_36564cuda3std3__441_GLOBAL__N__f4d77098_4_k_cu_3024e83b_36566ignoreE:
	.zero		1
	.type		_ZN39_INTERNAL_f4d77098_4_k_cu_3024e83b_36564cute7productE,@object
	.size		_ZN39_INTERNAL_f4d77098_4_k_cu_3024e83b_36564cute7productE,(_ZN39_INTERNAL_f4d77098_4_k_cu_3024e83b_36564cuda3std3__45__cpo3endE - _ZN39_INTERNAL_f4d77098_4_k_cu_3024e83b_36564cute7productE)
_ZN39_INTERNAL_f4d77098_4_k_cu_3024e83b_36564cute7productE:
	.zero		1
	.type		_ZN39_INTERNAL_f4d77098_4_k_cu_3024e83b_36564cuda3std3__45__cpo3endE,@object
	.size		_ZN39_INTERNAL_f4d77098_4_k_cu_3024e83b_36564cuda3std3__45__cpo3endE,(_ZN39_INTERNAL_f4d77098_4_k_cu_3024e83b_36564cuda3std3__419piecewise_constructE - _ZN39_INTERNAL_f4d77098_4_k_cu_3024e83b_36564cuda3std3__45__cpo3endE)
_ZN39_INTERNAL_f4d77098_4_k_cu_3024e83b_36564cuda3std3__45__cpo3endE:
	.zero		1
	.type		_ZN39_INTERNAL_f4d77098_4_k_cu_3024e83b_36564cuda3std3__419piecewise_constructE,@object
	.size		_ZN39_INTERNAL_f4d77098_4_k_cu_3024e83b_36564cuda3std3__419piecewise_constructE,(_ZN39_INTERNAL_f4d77098_4_k_cu_3024e83b_36564cuda3std3__45__cpo4cendE - _ZN39_INTERNAL_f4d77098_4_k_cu_3024e83b_36564cuda3std3__419piecewise_constructE)
_ZN39_INTERNAL_f4d77098_4_k_cu_3024e83b_36564cuda3std3__419piecewise_constructE:
	.zero		1
	.type		_ZN39_INTERNAL_f4d77098_4_k_cu_3024e83b_36564cuda3std3__45__cpo4cendE,@object
	.size		_ZN39_INTERNAL_f4d77098_4_k_cu_3024e83b_36564cuda3std3__45__cpo4cendE,(_ZN39_INTERNAL_f4d77098_4_k_cu_3024e83b_36564cuda3std6ranges3__45__cpo4swapE - _ZN39_INTERNAL_f4d77098_4_k_cu_3024e83b_36564cuda3std3__45__cpo4cendE)
_ZN39_INTERNAL_f4d77098_4_k_cu_3024e83b_36564cuda3std3__45__cpo4cendE:
	.zero		1
	.type		_ZN39_INTERNAL_f4d77098_4_k_cu_3024e83b_36564cuda3std6ranges3__45__cpo4swapE,@object
	.size		_ZN39_INTERNAL_f4d77098_4_k_cu_3024e83b_36564cuda3std6ranges3__45__cpo4swapE,(.L_9 - _ZN39_INTERNAL_f4d77098_4_k_cu_3024e83b_36564cuda3std6ranges3__45__cpo4swapE)
_ZN39_INTERNAL_f4d77098_4_k_cu_3024e83b_36564cuda3std6ranges3__45__cpo4swapE:
	.zero		1
.L_9:


//--------------------- .nv.constant0._ZN7cutlass13device_kernelINS_4gemm6kernel13GemmUniversalIN4cute5tupleIJiiiiEEENS1_10collective13CollectiveMmaINS1_37MainloopSm90TmaGmmaWarpSpecializedFP8ILi10ENS5_IJNS4_1CILi1EEESB_SB_EEENS1_35KernelTmaWarpSpecializedCooperativeEEENS5_IJNSA_ILi256EEENSA_ILi64EEESG_EEENS_12float_e4m3_tENS5_IJlSB_lEEESI_SJ_NS4_8TiledMMAINS4_8MMA_AtomIJNS4_4SM904GMMA30MMA_64x64x32_F32E4M3E4M3_SS_TNILNSN_7ScaleInE1ELSP_1EEEEEENS4_6LayoutINS5_IJNSA_ILi2EEESB_SB_EEENS5_IJSB_NSA_ILi0EEESV_EEEEENS5_IJNS4_10UnderscoreESY_SY_EEEEENS4_13SM90_TMA_LOADENS4_14ComposedLayoutINS4_7SwizzleILi2ELi4ELi3EEENS4_18smem_ptr_flag_bitsILi8EEENSS_INS5_IJNSA_ILi8EEESG_EEENS5_IJSG_SB_EEEEEEEvNS4_8identityES11_S1B_vS1C_EENS_8epilogue10collective18CollectiveEpilogueINS1E_22Sm90TmaWarpSpecializedILi4ELi2ELi16ELb0ELb0EEEJSH_NS5_IJNSA_ILi128EEENSA_ILi32EEEEEESI_SJ_SI_SJ_NS1E_6fusion15FusionCallbacksIS1I_NS1M_13LinCombEltActINS1E_6thread7SigmoidESI_fSI_fLNS_15FloatRoundStyleE2EEESH_S1L_JEEES11_NS12_INS13_ILi1ELi4ELi3EEES16_NSS_INS5_IJS17_S1K_EEENS5_IJS1K_SB_EEEEEEENS4_39AutoVectorizingCopyWithAssumedAlignmentILi128EEENS4_14SM90_TMA_STOREES1Y_S20_NS4_9Copy_AtomIJNS4_17SM90_U32x4_STSM_NENS_6half_tEEEEvEEEvvEEEEvNT_6ParamsE --------------------------
	.section	.nv.constant0._ZN7cutlass13device_kernelINS_4gemm6kernel13GemmUniversalIN4cute5tupleIJiiiiEEENS1_10collective13CollectiveMmaINS1_37MainloopSm90TmaGmmaWarpSpecializedFP8ILi10ENS5_IJNS4_1CILi1EEESB_SB_EEENS1_35KernelTmaWarpSpecializedCooperativeEEENS5_IJNSA_ILi256EEENSA_ILi64EEESG_EEENS_12float_e4m3_tENS5_IJlSB_lEEESI_SJ_NS4_8TiledMMAINS4_8MMA_AtomIJNS4_4SM904GMMA30MMA_64x64x32_F32E4M3E4M3_SS_TNILNSN_7ScaleInE1ELSP_1EEEEEENS4_6LayoutINS5_IJNSA_ILi2EEESB_SB_EEENS5_IJSB_NSA_ILi0EEESV_EEEEENS5_IJNS4_10UnderscoreESY_SY_EEEEENS4_13SM90_TMA_LOADENS4_14ComposedLayoutINS4_7SwizzleILi2ELi4ELi3EEENS4_18smem_ptr_flag_bitsILi8EEENSS_INS5_IJNSA_ILi8EEESG_EEENS5_IJSG_SB_EEEEEEEvNS4_8identityES11_S1B_vS1C_EENS_8epilogue10collective18CollectiveEpilogueINS1E_22Sm90TmaWarpSpecializedILi4ELi2ELi16ELb0ELb0EEEJSH_NS5_IJNSA_ILi128EEENSA_ILi32EEEEEESI_SJ_SI_SJ_NS1E_6fusion15FusionCallbacksIS1I_NS1M_13LinCombEltActINS1E_6thread7SigmoidESI_fSI_fLNS_15FloatRoundStyleE2EEESH_S1L_JEEES11_NS12_INS13_ILi1ELi4ELi3EEES16_NSS_INS5_IJS17_S1K_EEENS5_IJS1K_SB_EEEEEEENS4_39AutoVectorizingCopyWithAssumedAlignmentILi128EEENS4_14SM90_TMA_STOREES1Y_S20_NS4_9Copy_AtomIJNS4_17SM90_U32x4_STSM_NENS_6half_tEEEEvEEEvvEEEEvNT_6ParamsE,"a",@progbits
	.sectionflags	@""
	.align	4
.nv.constant0._ZN7cutlass13device_kernelINS_4gemm6kernel13GemmUniversalIN4cute5tupleIJiiiiEEENS1_10collective13CollectiveMmaINS1_37MainloopSm90TmaGmmaWarpSpecializedFP8ILi10ENS5_IJNS4_1CILi1EEESB_SB_EEENS1_35KernelTmaWarpSpecializedCooperativeEEENS5_IJNSA_ILi256EEENSA_ILi64EEESG_EEENS_12float_e4m3_tENS5_IJlSB_lEEESI_SJ_NS4_8TiledMMAINS4_8MMA_AtomIJNS4_4SM904GMMA30MMA_64x64x32_F32E4M3E4M3_SS_TNILNSN_7ScaleInE1ELSP_1EEEEEENS4_6LayoutINS5_IJNSA_ILi2EEESB_SB_EEENS5_IJSB_NSA_ILi0EEESV_EEEEENS5_IJNS4_10UnderscoreESY_SY_EEEEENS4_13SM90_TMA_LOADENS4_14ComposedLayoutINS4_7SwizzleILi2ELi4ELi3EEENS4_18smem_ptr_flag_bitsILi8EEENSS_INS5_IJNSA_ILi8EEESG_EEENS5_IJSG_SB_EEEEEEEvNS4_8identityES11_S1B_vS1C_EENS_8epilogue10collective18CollectiveEpilogueINS1E_22Sm90TmaWarpSpecializedILi4ELi2ELi16ELb0ELb0EEEJSH_NS5_IJNSA_ILi128EEENSA_ILi32EEEEEESI_SJ_SI_SJ_NS1E_6fusion15FusionCallbacksIS1I_NS1M_13LinCombEltActINS1E_6thread7SigmoidESI_fSI_fLNS_15FloatRoundStyleE2EEESH_S1L_JEEES11_NS12_INS13_ILi1ELi4ELi3EEES16_NSS_INS5_IJS17_S1K_EEENS5_IJS1K_SB_EEEEEEENS4_39AutoVectorizingCopyWithAssumedAlignmentILi128EEENS4_14SM90_TMA_STOREES1Y_S20_NS4_9Copy_AtomIJNS4_17SM90_U32x4_STSM_NENS_6half_tEEEEvEEEvvEEEEvNT_6ParamsE:
	.zero		2432


//--------------------- SYMBOLS --------------------------

	.type		.nv.reservedSmem.offset0,@object
	.size		.nv.reservedSmem.offset0,0x4
	.type		__assertfail,@function
